def matmul_kernel(
    a_ptr,
    b_ptr,
    c_ptr,
    M,
    N,
    K,
    stride_am,
    stride_ak,
    stride_bk,
    stride_bn,
    stride_cm,
    stride_cn,
    BLOCK_M: tl.constexpr,
    BLOCK_N: tl.constexpr,
    BLOCK_K: tl.constexpr,
    GROUP_M: tl.constexpr,
):
    pid = tl.program_id(axis=0)
    num_pid_m = tl.cdiv(M, BLOCK_M)
    num_pid_n = tl.cdiv(N, BLOCK_N)
    num_pid_in_group = GROUP_M * num_pid_n
    group_id = pid // num_pid_in_group
    first_pid_m = group_id * GROUP_M
    group_size_m = min(num_pid_m - first_pid_m, GROUP_M)
    pid_m = first_pid_m + ((pid % num_pid_in_group) % group_size_m)
    pid_n = (pid % num_pid_in_group) // group_size_m

    offs_am = (pid_m * BLOCK_M + tl.arange(0, BLOCK_M)) % M
    offs_bn = (pid_n * BLOCK_N + tl.arange(0, BLOCK_N)) % N
    offs_k = tl.arange(0, BLOCK_K)
    a_ptrs = a_ptr + offs_am[:, None] * stride_am + offs_k[None, :] * stride_ak
    b_ptrs = b_ptr + offs_k[:, None] * stride_bk + offs_bn[None, :] * stride_bn

    acc = tl.zeros((BLOCK_M, BLOCK_N), dtype=tl.float32)
    for kk in range(0, tl.cdiv(K, BLOCK_K)):
        a = tl.load(a_ptrs, mask=offs_k[None, :] < K - kk * BLOCK_K, other=0.0)
        b = tl.load(b_ptrs, mask=offs_k[:, None] < K - kk * BLOCK_K, other=0.0)
        acc = tl.dot(a, b, acc)
        a_ptrs += BLOCK_K * stride_ak
        b_ptrs += BLOCK_K * stride_bk

    c = acc.to(c_ptr.dtype.element_ty)
    offs_cm = pid_m * BLOCK_M + tl.arange(0, BLOCK_M)
    offs_cn = pid_n * BLOCK_N + tl.arange(0, BLOCK_N)
    c_ptrs = c_ptr + offs_cm[:, None] * stride_cm + offs_cn[None, :] * stride_cn
    mask = (offs_cm[:, None] < M) & (offs_cn[None, :] < N)
    tl.store(c_ptrs, c, mask=mask)

# config = {"BLOCK_K": 128, "BLOCK_M": 32, "BLOCK_N": 256, "GROUP_M": 8, "arch": "sm_100", "dtype": "fp8e4m3", "num_ctas": 1, "num_stages": 2, "num_warps": 8}
# arch = sm_100


// ===== COMPILED SASS (sm_100a) =====

	.target	sm_100a

	.elftype	@"ET_EXEC"


//--------------------- .note.nv.tkinfo           --------------------------
	.section	.note.nv.tkinfo,"",@"SHT_NOTE"
	.sectionflags	@"SHF_NOTE_NV_TKINFO"
	.tkinfo
        /*0018*/ 	.word	0x00000081
        /*0030*/ 	.string	""
        /*0030*/ 	.string	"ptxas-blackwell"
        /*0030*/ 	.string	"Cuda compilation tools, release 12.9, V12.9.86"
        /*0030*/ 	.string	"Build cuda_12.9.r12.9/compiler.36037853_0"
        /*0030*/ 	.string	"-v  -suppress-debug-info  -lineinfo  -arch sm_100a "



//--------------------- .note.nv.cuver            --------------------------
	.section	.note.nv.cuver,"",@"SHT_NOTE"
	.sectionflags	@"SHF_NOTE_NV_CUVER"
        /*0018*/ 	.short	0x0001
        /*001a*/ 	.short	0x0064
        /*001c*/ 	.short	0x0001
        /*001e*/ 	.short	0x0000
        /*0020*/ 	.short	0x0001
        /*0022*/ 	.short	0x0000


//--------------------- .nv.info                  --------------------------
	.section	.nv.info,"",@"SHT_CUDA_INFO"
	.align	4


	//----- nvinfo : EIATTR_REGCOUNT
	.align		4
        /*0000*/ 	.byte	0x04, 0x2f
        /*0002*/ 	.short	(.L_1 - .L_0)
	.align		4
.L_0:
        /*0004*/ 	.word	index@(matmul_kernel)
        /*0008*/ 	.word	0x00000020


	//----- nvinfo : EIATTR_FRAME_SIZE
	.align		4
.L_1:
        /*000c*/ 	.byte	0x04, 0x11
        /*000e*/ 	.short	(.L_3 - .L_2)
	.align		4
.L_2:
        /*0010*/ 	.word	index@(matmul_kernel)
        /*0014*/ 	.word	0x00000d80


	//----- nvinfo : EIATTR_MIN_STACK_SIZE
	.align		4
.L_3:
        /*0018*/ 	.byte	0x04, 0x12
        /*001a*/ 	.short	(.L_5 - .L_4)
	.align		4
.L_4:
        /*001c*/ 	.word	index@(matmul_kernel)
        /*0020*/ 	.word	0x00000d80
.L_5:


//--------------------- .nv.info.matmul_kernel    --------------------------
	.section	.nv.info.matmul_kernel,"",@"SHT_CUDA_INFO"
	.sectionflags	@""
	.align	4


	//----- nvinfo : EIATTR_CUDA_API_VERSION
	.align		4
        /*0000*/ 	.byte	0x04, 0x37
        /*0002*/ 	.short	(.L_7 - .L_6)
.L_6:
        /*0004*/ 	.word	0x00000081


	//----- nvinfo : EIATTR_KPARAM_INFO
	.align		4
.L_7:
        /*0008*/ 	.byte	0x04, 0x17
        /*000a*/ 	.short	(.L_9 - .L_8)
.L_8:
        /*000c*/ 	.word	0x00000000
        /*0010*/ 	.short	0x000d
        /*0012*/ 	.short	0x0048
        /*0014*/ 	.byte	0x00, 0xf4, 0x21, 0x00


	//----- nvinfo : EIATTR_KPARAM_INFO
	.align		4
.L_9:
        /*0018*/ 	.byte	0x04, 0x17
        /*001a*/ 	.short	(.L_11 - .L_10)
.L_10:
        /*001c*/ 	.word	0x00000000
        /*0020*/ 	.short	0x000c
        /*0022*/ 	.short	0x0040
        /*0024*/ 	.byte	0x00, 0xf4, 0x21, 0x00


	//----- nvinfo : EIATTR_KPARAM_INFO
	.align		4
.L_11:
        /*0028*/ 	.byte	0x04, 0x17
        /*002a*/ 	.short	(.L_13 - .L_12)
.L_12:
        /*002c*/ 	.word	0x00000000
        /*0030*/ 	.short	0x000b
        /*0032*/ 	.short	0x0038
        /*0034*/ 	.byte	0x00, 0xf0, 0x11, 0x00


	//----- nvinfo : EIATTR_KPARAM_INFO
	.align		4
.L_13:
        /*0038*/ 	.byte	0x04, 0x17
        /*003a*/ 	.short	(.L_15 - .L_14)
.L_14:
        /*003c*/ 	.word	0x00000000
        /*0040*/ 	.short	0x000a
        /*0042*/ 	.short	0x0034
        /*0044*/ 	.byte	0x00, 0xf0, 0x11, 0x00


	//----- nvinfo : EIATTR_KPARAM_INFO
	.align		4
.L_15:
        /*0048*/ 	.byte	0x04, 0x17
        /*004a*/ 	.short	(.L_17 - .L_16)
.L_16:
        /*004c*/ 	.word	0x00000000
        /*0050*/ 	.short	0x0009
        /*0052*/ 	.short	0x0030
        /*0054*/ 	.byte	0x00, 0xf0, 0x11, 0x00


	//----- nvinfo : EIATTR_KPARAM_INFO
	.align		4
.L_17:
        /*0058*/ 	.byte	0x04, 0x17
        /*005a*/ 	.short	(.L_19 - .L_18)
.L_18:
        /*005c*/ 	.word	0x00000000
        /*0060*/ 	.short	0x0008
        /*0062*/ 	.short	0x002c
        /*0064*/ 	.byte	0x00, 0xf0, 0x11, 0x00


	//----- nvinfo : EIATTR_KPARAM_INFO
	.align		4
.L_19:
        /*0068*/ 	.byte	0x04, 0x17
        /*006a*/ 	.short	(.L_21 - .L_20)
.L_20:
        /*006c*/ 	.word	0x00000000
        /*0070*/ 	.short	0x0007
        /*0072*/ 	.short	0x0028
        /*0074*/ 	.byte	0x00, 0xf0, 0x11, 0x00


	//----- nvinfo : EIATTR_KPARAM_INFO
	.align		4
.L_21:
        /*0078*/ 	.byte	0x04, 0x17
        /*007a*/ 	.short	(.L_23 - .L_22)
.L_22:
        /*007c*/ 	.word	0x00000000
        /*0080*/ 	.short	0x0006
        /*0082*/ 	.short	0x0024
        /*0084*/ 	.byte	0x00, 0xf0, 0x11, 0x00


	//----- nvinfo : EIATTR_KPARAM_INFO
	.align		4
.L_23:
        /*0088*/ 	.byte	0x04, 0x17
        /*008a*/ 	.short	(.L_25 - .L_24)
.L_24:
        /*008c*/ 	.word	0x00000000
        /*0090*/ 	.short	0x0005
        /*0092*/ 	.short	0x0020
        /*0094*/ 	.byte	0x00, 0xf0, 0x11, 0x00


	//----- nvinfo : EIATTR_KPARAM_INFO
	.align		4
.L_25:
        /*0098*/ 	.byte	0x04, 0x17
        /*009a*/ 	.short	(.L_27 - .L_26)
.L_26:
        /*009c*/ 	.word	0x00000000
        /*00a0*/ 	.short	0x0004
        /*00a2*/ 	.short	0x001c
        /*00a4*/ 	.byte	0x00, 0xf0, 0x11, 0x00


	//----- nvinfo : EIATTR_KPARAM_INFO
	.align		4
.L_27:
        /*00a8*/ 	.byte	0x04, 0x17
        /*00aa*/ 	.short	(.L_29 - .L_28)
.L_28:
        /*00ac*/ 	.word	0x00000000
        /*00b0*/ 	.short	0x0003
        /*00b2*/ 	.short	0x0018
        /*00b4*/ 	.byte	0x00, 0xf0, 0x11, 0x00


	//----- nvinfo : EIATTR_KPARAM_INFO
	.align		4
.L_29:
        /*00b8*/ 	.byte	0x04, 0x17
        /*00ba*/ 	.short	(.L_31 - .L_30)
.L_30:
        /*00bc*/ 	.word	0x00000000
        /*00c0*/ 	.short	0x0002
        /*00c2*/ 	.short	0x0010
        /*00c4*/ 	.byte	0x00, 0xf4, 0x21, 0x00


	//----- nvinfo : EIATTR_KPARAM_INFO
	.align		4
.L_31:
        /*00c8*/ 	.byte	0x04, 0x17
        /*00ca*/ 	.short	(.L_33 - .L_32)
.L_32:
        /*00cc*/ 	.word	0x00000000
        /*00d0*/ 	.short	0x0001
        /*00d2*/ 	.short	0x0008
        /*00d4*/ 	.byte	0x00, 0xf4, 0x21, 0x00


	//----- nvinfo : EIATTR_KPARAM_INFO
	.align		4
.L_33:
        /*00d8*/ 	.byte	0x04, 0x17
        /*00da*/ 	.short	(.L_35 - .L_34)
.L_34:
        /*00dc*/ 	.word	0x00000000
        /*00e0*/ 	.short	0x0000
        /*00e2*/ 	.short	0x0000
        /*00e4*/ 	.byte	0x00, 0xf4, 0x21, 0x00


	//----- nvinfo : EIATTR_SPARSE_MMA_MASK
	.align		4
.L_35:
        /*00e8*/ 	.byte	0x03, 0x50
        /*00ea*/ 	.short	0x0000


	//----- nvinfo : EIATTR_MAXREG_COUNT
	.align		4
        /*00ec*/ 	.byte	0x03, 0x1b
        /*00ee*/ 	.short	0x00ff


	//----- nvinfo : EIATTR_NUM_BARRIERS
	.align		4
        /*00f0*/ 	.byte	0x02, 0x4c
        /*00f2*/ 	.byte	0x01
	.zero		1


	//----- nvinfo : EIATTR_ANNOTATIONS
	.align		4
        /*00f4*/ 	.byte	0x04, 0x55
        /*00f6*/ 	.short	(.L_37 - .L_36)


	//   ....[0]....
.L_36:
        /*00f8*/ 	.word	0x00000001
        /*00fc*/ 	.byte	0x60, 0x00, 0x00, 0x00, 0x01, 0x00, 0x00, 0x00, 0x80, 0x00, 0x00, 0x00, 0x01, 0x00, 0x00, 0x00
        /* <DEDUP_REMOVED lines=1553> */
        /*621c*/ 	.byte	0x70, 0xce, 0x01, 0x00


	//----- nvinfo : EIATTR_VRC_CTA_INIT_COUNT
	.align		4
.L_37:
        /*6220*/ 	.byte	0x02, 0x4a
	.zero		1
	.zero		1


	//----- nvinfo : EIATTR_EXIT_INSTR_OFFSETS
	.align		4
        /*6224*/ 	.byte	0x04, 0x1c
        /*6226*/ 	.short	(.L_39 - .L_38)


	//   ....[0]....
.L_38:
        /*6228*/ 	.word	0x0001d180


	//   ....[1]....
        /*622c*/ 	.word	0x0001d1a0


	//----- nvinfo : EIATTR_REQNTID
	.align		4
.L_39:
        /*6230*/ 	.byte	0x04, 0x10
        /*6232*/ 	.short	(.L_41 - .L_40)
.L_40:
        /*6234*/ 	.word	0x00000100
        /*6238*/ 	.word	0x00000001
        /*623c*/ 	.word	0x00000001


	//----- nvinfo : EIATTR_CBANK_PARAM_SIZE
	.align		4
.L_41:
        /*6240*/ 	.byte	0x03, 0x19
        /*6242*/ 	.short	0x0050


	//----- nvinfo : EIATTR_PARAM_CBANK
	.align		4
        /*6244*/ 	.byte	0x04, 0x0a
        /*6246*/ 	.short	(.L_43 - .L_42)
	.align		4
.L_42:
        /*6248*/ 	.word	index@(.nv.constant0.matmul_kernel)
        /*624c*/ 	.short	0x0380
        /*624e*/ 	.short	0x0050


	//----- nvinfo : EIATTR_SW_WAR
	.align		4
.L_43:
        /*6250*/ 	.byte	0x04, 0x36
        /*6252*/ 	.short	(.L_45 - .L_44)
.L_44:
        /*6254*/ 	.word	0x00000008
.L_45:


//--------------------- .nv.compat                --------------------------
	.section	.nv.compat,"",@"SHT_CUDA_COMPAT_INFO"
	.align	4
        /*0000*/ 	.byte	0x02, 0x02, 0x02, 0x00, 0x02, 0x05, 0x05, 0x00, 0x02, 0x03, 0x00, 0x00, 0x02, 0x06, 0x01, 0x00


//--------------------- .nv.callgraph             --------------------------
	.section	.nv.callgraph,"",@"SHT_CUDA_CALLGRAPH"
	.align	4
	.sectionentsize	8
	.align		4
        /*0000*/ 	.word	0x00000000
	.align		4
        /*0004*/ 	.word	0xffffffff
	.align		4
        /*0008*/ 	.word	0x00000000
	.align		4
        /*000c*/ 	.word	0xfffffffe
	.align		4
        /*0010*/ 	.word	0x00000000
	.align		4
        /*0014*/ 	.word	0xfffffffd
	.align		4
        /*0018*/ 	.word	0x00000000
	.align		4
        /*001c*/ 	.word	0xfffffffc


//--------------------- .text.matmul_kernel       --------------------------
	.section	.text.matmul_kernel,"ax",@progbits
	.align	128
        .global         matmul_kernel
        .type           matmul_kernel,@function
        .size           matmul_kernel,(.L_x_3 - matmul_kernel)
        .other          matmul_kernel,@"STO_CUDA_ENTRY STV_DEFAULT"
matmul_kernel:
.text.matmul_kernel:
[----:B------:R-:W0:Y:S08]  /*0000*/  LDC R1, c[0x0][0x37c] ;  /* 0x0000df00ff017b82 */ /* 0x000e300000000800 */
[----:B------:R-:W1:Y:S01]  /*0010*/  LDC.64 R2, c[0x0][0x398] ;  /* 0x0000e600ff027b82 */ /* 0x000e620000000a00 */
[----:B------:R-:W2:Y:S01]  /*0020*/  S2R R17, SR_TID.X ;  /* 0x0000000000117919 */ /* 0x000ea20000002100 */
[----:B0-----:R-:W-:Y:S01]  /*0030*/  VIADD R1, R1, 0xfffff280 ;  /* 0xfffff28001017836 */ /* 0x001fe20000000000 */
[----:B------:R-:W0:Y:S01]  /*0040*/  LDCU UR4, c[0x0][0x3a0] ;  /* 0x00007400ff0477ac */ /* 0x000e220008000800 */
[----:B------:R-:W-:-:S03]  /*0050*/  CS2R R14, SRZ ;  /* 0x00000000000e7805 */ /* 0x000fc6000001ff00 */
[----:B------:R3:W-:Y:S01]  /*0060*/  STL [R1+0x100], RZ ;  /* 0x000100ff01007387 */ /* 0x0007e20000100800 */
[----:B------:R-:W4:Y:S03]  /*0070*/  LDCU.64 UR12, c[0x0][0x358] ;  /* 0x00006b00ff0c77ac */ /* 0x000f260008000a00 */
[----:B------:R3:W-:Y:S04]  /*0080*/  STL [R1+0x104], RZ ;  /* 0x000104ff01007387 */ /* 0x0007e80000100800 */
[----:B------:R3:W-:Y:S01]  /*0090*/  STL [R1+0x108], RZ ;  /* 0x000108ff01007387 */ /* 0x0007e20000100800 */
[----:B0-----:R-:W-:Y:S01]  /*00a0*/  UIADD3 UR4, UPT, UPT, UR4, 0x7f, URZ ;  /* 0x0000007f04047890 */ /* 0x001fe2000fffe0ff */
[----:B-1----:R-:W-:-:S03]  /*00b0*/  VIADD R0, R3, 0xff ;  /* 0x000000ff03007836 */ /* 0x002fc60000000000 */
[----:B------:R-:W-:Y:S02]  /*00c0*/  UISETP.GE.AND UP0, UPT, UR4, 0x80, UPT ;  /* 0x000000800400788c */ /* 0x000fe4000bf06270 */
[----:B------:R-:W-:-:S04]  /*00d0*/  SHF.R.S32.HI R5, RZ, 0x1f, R0 ;  /* 0x0000001fff057819 */ /* 0x000fc80000011400 */
[----:B------:R-:W-:-:S04]  /*00e0*/  LEA.HI R5, R5, R0, RZ, 0x8 ;  /* 0x0000000005057211 */ /* 0x000fc800078f40ff */
[----:B------:R-:W-:Y:S02]  /*00f0*/  SHF.R.S32.HI R0, RZ, 0x8, R5 ;  /* 0x00000008ff007819 */ /* 0x000fe40000011405 */
[----:B------:R-:W0:Y:S03]  /*0100*/  S2R R5, SR_CTAID.X ;  /* 0x0000000000057919 */ /* 0x000e260000002500 */
[----:B------:R-:W-:-:S05]  /*0110*/  IMAD.SHL.U32 R0, R0, 0x8, RZ ;  /* 0x0000000800007824 */ /* 0x000fca00078e00ff */
[-C--:B------:R-:W-:Y:S02]  /*0120*/  IABS R9, R0.reuse ;  /* 0x0000000000097213 */ /* 0x080fe40000000000 */
[----:B------:R-:W-:Y:S02]  /*0130*/  IABS R12, R0 ;  /* 0x00000000000c7213 */ /* 0x000fe40000000000 */
[----:B------:R-:W1:Y:S08]  /*0140*/  I2F.RP R4, R9 ;  /* 0x0000000900047306 */ /* 0x000e700000209400 */
[----:B-1----:R-:W1:Y:S01]  /*0150*/  MUFU.RCP R4, R4 ;  /* 0x0000000400047308 */ /* 0x002e620000001000 */
[----:B0-----:R-:W-:Y:S01]  /*0160*/  IABS R10, R5 ;  /* 0x00000005000a7213 */ /* 0x001fe20000000000 */
[----:B-1----:R-:W-:-:S02]  /*0170*/  VIADD R6, R4, 0xffffffe ;  /* 0x0ffffffe04067836 */ /* 0x002fc40000000000 */
[----:B------:R-:W-:-:S04]  /*0180*/  IMAD.MOV R4, RZ, RZ, -R12 ;  /* 0x000000ffff047224 */ /* 0x000fc800078e0a0c */
[----:B------:R0:W1:Y:S02]  /*0190*/  F2I.FTZ.U32.TRUNC.NTZ R7, R6 ;  /* 0x0000000600077305 */ /* 0x000064000021f000 */
[----:B0-----:R-:W-:Y:S02]  /*01a0*/  IMAD.MOV.U32 R6, RZ, RZ, RZ ;  /* 0x000000ffff067224 */ /* 0x001fe400078e00ff */
[----:B-1----:R-:W-:-:S04]  /*01b0*/  IMAD.MOV R8, RZ, RZ, -R7 ;  /* 0x000000ffff087224 */ /* 0x002fc800078e0a07 */
[----:B------:R-:W-:Y:S02]  /*01c0*/  IMAD R11, R8, R9, RZ ;  /* 0x00000009080b7224 */ /* 0x000fe400078e02ff */
[----:B------:R-:W-:Y:S02]  /*01d0*/  IMAD.MOV.U32 R8, RZ, RZ, R10 ;  /* 0x000000ffff087224 */ /* 0x000fe400078e000a */
[----:B------:R-:W-:-:S06]  /*01e0*/  IMAD.HI.U32 R7, R7, R11, R6 ;  /* 0x0000000b07077227 */ /* 0x000fcc00078e0006 */
[----:B------:R-:W-:-:S04]  /*01f0*/  IMAD.HI.U32 R7, R7, R8, RZ ;  /* 0x0000000807077227 */ /* 0x000fc800078e00ff */
[----:B------:R-:W-:-:S05]  /*0200*/  IMAD R4, R7, R4, R8 ;  /* 0x0000000407047224 */ /* 0x000fca00078e0208 */
[----:B------:R-:W-:-:S13]  /*0210*/  ISETP.GT.U32.AND P1, PT, R9, R4, PT ;  /* 0x000000040900720c */ /* 0x000fda0003f24070 */
[----:B------:R-:W-:Y:S02]  /*0220*/  @!P1 IMAD.IADD R4, R4, 0x1, -R9 ;  /* 0x0000000104049824 */ /* 0x000fe400078e0a09 */
[----:B------:R-:W-:Y:S01]  /*0230*/  @!P1 VIADD R7, R7, 0x1 ;  /* 0x0000000107079836 */ /* 0x000fe20000000000 */
[----:B------:R-:W-:Y:S02]  /*0240*/  ISETP.NE.AND P1, PT, R0, RZ, PT ;  /* 0x000000ff0000720c */ /* 0x000fe40003f25270 */
[----:B------:R-:W-:Y:S02]  /*0250*/  ISETP.GE.U32.AND P0, PT, R4, R9, PT ;  /* 0x000000090400720c */ /* 0x000fe40003f06070 */
[----:B------:R-:W-:-:S04]  /*0260*/  LOP3.LUT R4, R5, R0, RZ, 0x3c, !PT ;  /* 0x0000000005047212 */ /* 0x000fc800078e3cff */
[----:B------:R-:W-:Y:S01]  /*0270*/  ISETP.GE.AND P2, PT, R4, RZ, PT ;  /* 0x000000ff0400720c */ /* 0x000fe20003f46270 */
[----:B------:R-:W-:-:S06]  /*0280*/  VIADD R4, R2, 0x1f ;  /* 0x0000001f02047836 */ /* 0x000fcc0000000000 */
[----:B------:R-:W-:-:S04]  /*0290*/  @P0 VIADD R7, R7, 0x1 ;  /* 0x0000000107070836 */ /* 0x000fc80000000000 */
[----:B------:R-:W-:Y:S01]  /*02a0*/  IMAD.MOV.U32 R6, RZ, RZ, R7 ;  /* 0x000000ffff067224 */ /* 0x000fe200078e0007 */
[----:B------:R-:W-:-:S03]  /*02b0*/  SHF.R.S32.HI R7, RZ, 0x1f, R4 ;  /* 0x0000001fff077819 */ /* 0x000fc60000011404 */
[----:B------:R-:W-:Y:S01]  /*02c0*/  @!P2 IMAD.MOV R6, RZ, RZ, -R6 ;  /* 0x000000ffff06a224 */ /* 0x000fe200078e0a06 */
[----:B------:R-:W-:Y:S02]  /*02d0*/  @!P1 LOP3.LUT R6, RZ, R0, RZ, 0x33, !PT ;  /* 0x00000000ff069212 */ /* 0x000fe400078e33ff */
[----:B------:R-:W-:-:S03]  /*02e0*/  LEA.HI R7, R7, R4, RZ, 0x5 ;  /* 0x0000000407077211 */ /* 0x000fc600078f28ff */
[----:B------:R-:W-:Y:S02]  /*02f0*/  IMAD.SHL.U32 R4, R6, 0x8, RZ ;  /* 0x0000000806047824 */ /* 0x000fe400078e00ff */
[----:B------:R-:W-:-:S03]  /*0300*/  IMAD.MOV R6, RZ, RZ, -R6 ;  /* 0x000000ffff067224 */ /* 0x000fc600078e0a06 */
[----:B------:R-:W-:Y:S01]  /*0310*/  LEA.HI.SX32 R7, R7, -R4, 0x1b ;  /* 0x8000000407077211 */ /* 0x000fe200078fdaff */
[----:B------:R-:W-:Y:S02]  /*0320*/  IMAD R13, R0, R6, R5 ;  /* 0x00000006000d7224 */ /* 0x000fe400078e0205 */
[----:B------:R-:W-:Y:S01]  /*0330*/  IMAD.MOV.U32 R6, RZ, RZ, RZ ;  /* 0x000000ffff067224 */ /* 0x000fe200078e00ff */
[----:B------:R-:W-:-:S04]  /*0340*/  VIMNMX R8, PT, PT, R7, 0x8, PT ;  /* 0x0000000807087848 */ /* 0x000fc80003fe0100 */
[-C--:B------:R-:W-:Y:S02]  /*0350*/  IABS R10, R8.reuse ;  /* 0x00000008000a7213 */ /* 0x080fe40000000000 */
[----:B------:R-:W-:Y:S02]  /*0360*/  IABS R0, R8 ;  /* 0x0000000800007213 */ /* 0x000fe40000000000 */
[----:B------:R-:W0:Y:S08]  /*0370*/  I2F.RP R9, R10 ;  /* 0x0000000a00097306 */ /* 0x000e300000209400 */
[----:B0-----:R-:W0:Y:S02]  /*0380*/  MUFU.RCP R9, R9 ;  /* 0x0000000900097308 */ /* 0x001e240000001000 */
[----:B0-----:R-:W-:-:S06]  /*0390*/  VIADD R7, R9, 0xffffffe ;  /* 0x0ffffffe09077836 */ /* 0x001fcc0000000000 */
[----:B------:R-:W0:Y:S02]  /*03a0*/  F2I.FTZ.U32.TRUNC.NTZ R7, R7 ;  /* 0x0000000700077305 */ /* 0x000e24000021f000 */
[----:B0-----:R-:W-:-:S04]  /*03b0*/  IMAD.MOV R11, RZ, RZ, -R7 ;  /* 0x000000ffff0b7224 */ /* 0x001fc800078e0a07 */
[----:B------:R-:W-:Y:S01]  /*03c0*/  IMAD.MOV.U32 R5, RZ, RZ, R11 ;  /* 0x000000ffff057224 */ /* 0x000fe200078e000b */
[----:B------:R-:W-:-:S03]  /*03d0*/  IABS R11, R13 ;  /* 0x0000000d000b7213 */ /* 0x000fc60000000000 */
[----:B------:R-:W-:-:S04]  /*03e0*/  IMAD R5, R5, R10, RZ ;  /* 0x0000000a05057224 */ /* 0x000fc800078e02ff */
[----:B------:R-:W-:-:S04]  /*03f0*/  IMAD.HI.U32 R6, R7, R5, R6 ;  /* 0x0000000507067227 */ /* 0x000fc800078e0006 */
[----:B------:R-:W-:Y:S02]  /*0400*/  IMAD.MOV R5, RZ, RZ, -R0 ;  /* 0x000000ffff057224 */ /* 0x000fe400078e0a00 */
[----:B------:R-:W-:Y:S01]  /*0410*/  IMAD.HI.U32 R0, R6, R11, RZ ;  /* 0x0000000b06007227 */ /* 0x000fe200078e00ff */
[----:B--2---:R-:W-:-:S03]  /*0420*/  LOP3.LUT R6, R17, 0x1f, RZ, 0xc0, !PT ;  /* 0x0000001f11067812 */ /* 0x004fc600078ec0ff */
[----:B------:R-:W-:-:S05]  /*0430*/  IMAD R5, R0, R5, R11 ;  /* 0x0000000500057224 */ /* 0x000fca00078e020b */
[----:B------:R-:W-:-:S13]  /*0440*/  ISETP.GT.U32.AND P1, PT, R10, R5, PT ;  /* 0x000000050a00720c */ /* 0x000fda0003f24070 */
[----:B------:R-:W-:Y:S02]  /*0450*/  @!P1 IMAD.IADD R5, R5, 0x1, -R10 ;  /* 0x0000000105059824 */ /* 0x000fe400078e0a0a */
[----:B------:R-:W-:Y:S01]  /*0460*/  @!P1 VIADD R0, R0, 0x1 ;  /* 0x0000000100009836 */ /* 0x000fe20000000000 */
[----:B------:R-:W-:Y:S02]  /*0470*/  ISETP.NE.AND P1, PT, R8, RZ, PT ;  /* 0x000000ff0800720c */ /* 0x000fe40003f25270 */
[----:B------:R-:W-:Y:S02]  /*0480*/  ISETP.GE.U32.AND P0, PT, R5, R10, PT ;  /* 0x0000000a0500720c */ /* 0x000fe40003f06070 */
[----:B------:R-:W-:-:S04]  /*0490*/  LOP3.LUT R5, R13, R8, RZ, 0x3c, !PT ;  /* 0x000000080d057212 */ /* 0x000fc800078e3cff */
[----:B------:R-:W-:-:S07]  /*04a0*/  ISETP.GE.AND P2, PT, R5, RZ, PT ;  /* 0x000000ff0500720c */ /* 0x000fce0003f46270 */
[----:B------:R-:W-:-:S06]  /*04b0*/  @P0 VIADD R0, R0, 0x1 ;  /* 0x0000000100000836 */ /* 0x000fcc0000000000 */
[----:B------:R-:W-:Y:S01]  /*04c0*/  @!P2 IMAD.MOV R0, RZ, RZ, -R0 ;  /* 0x000000ffff00a224 */ /* 0x000fe200078e0a00 */
[----:B------:R-:W-:-:S05]  /*04d0*/  @!P1 LOP3.LUT R0, RZ, R8, RZ, 0x33, !PT ;  /* 0x00000008ff009212 */ /* 0x000fca00078e33ff */
[----:B------:R-:W-:Y:S02]  /*04e0*/  IMAD.MOV R5, RZ, RZ, -R0 ;  /* 0x000000ffff057224 */ /* 0x000fe400078e0a00 */
[----:B------:R-:W-:Y:S02]  /*04f0*/  IMAD.SHL.U32 R16, R0, 0x100, RZ ;  /* 0x0000010000107824 */ /* 0x000fe400078e00ff */
[----:B------:R-:W-:Y:S01]  /*0500*/  IMAD R5, R8, R5, R13 ;  /* 0x0000000508057224 */ /* 0x000fe200078e020d */
[----:B------:R-:W-:-:S03]  /*0510*/  CS2R R12, SRZ ;  /* 0x00000000000c7805 */ /* 0x000fc6000001ff00 */
[----:B------:R-:W-:-:S04]  /*0520*/  IMAD.IADD R5, R4, 0x1, R5 ;  /* 0x0000000104057824 */ /* 0x000fc800078e0205 */
[----:B------:R-:W-:-:S05]  /*0530*/  IMAD R18, R5, 0x20, R6 ;  /* 0x0000002005127824 */ /* 0x000fca00078e0206 */
[----:B------:R3:W-:Y:S04]  /*0540*/  STL [R1+0x858], R18 ;  /* 0x0008581201007387 */ /* 0x0007e80000100800 */
[----:B------:R3:W-:Y:S04]  /*0550*/  STL [R1+0x10c], RZ ;  /* 0x00010cff01007387 */ /* 0x0007e80000100800 */
        /* <DEDUP_REMOVED lines=20> */
[----:B------:R3:W-:Y:S04]  /*06a0*/  STL [R1], RZ ;  /* 0x000000ff01007387 */ /* 0x0007e80000100800 */
[----:B------:R3:W-:Y:S04]  /*06b0*/  STL [R1+0x4], RZ ;  /* 0x000004ff01007387 */ /* 0x0007e80000100800 */
[----:B------:R3:W-:Y:S04]  /*06c0*/  STL [R1+0x8], RZ ;  /* 0x000008ff01007387 */ /* 0x0007e80000100800 */
[----:B------:R3:W-:Y:S04]  /*06d0*/  STL [R1+0xc], RZ ;  /* 0x00000cff01007387 */ /* 0x0007e80000100800 */
[----:B------:R3:W-:Y:S01]  /*06e0*/  STL [R1+0x850], R16 ;  /* 0x0008501001007387 */ /* 0x0007e20000100800 */
[----:B----4-:R-:W-:Y:S05]  /*06f0*/  BRA.U !UP0, `(.L_x_0) ;  /* 0x000001ad08d47547 */ /* 0x010fea000b800000 */
[----:B------:R-:W-:Y:S01]  /*0700*/  IABS R6, R2 ;  /* 0x0000000200067213 */ /* 0x000fe20000000000 */
[----:B------:R-:W0:Y:S01]  /*0710*/  LDCU UR7, c[0x0][0x3b0] ;  /* 0x00007600ff0777ac */ /* 0x000e220008000800 */
[----:B------:R-:W-:Y:S02]  /*0720*/  IABS R4, R3 ;  /* 0x0000000300047213 */ /* 0x000fe40000000000 */
[----:B------:R-:W1:Y:S01]  /*0730*/  I2F.RP R7, R6 ;  /* 0x0000000600077306 */ /* 0x000e620000209400 */
[----:B------:R-:W-:Y:S01]  /*0740*/  SHF.R.U32.HI R5, RZ, 0x7, R17 ;  /* 0x00000007ff057819 */ /* 0x000fe20000011611 */
[----:B------:R-:W2:Y:S01]  /*0750*/  LDCU UR15, c[0x0][0x3a4] ;  /* 0x00007480ff0f77ac */ /* 0x000ea20008000800 */
[----:B------:R-:W-:Y:S02]  /*0760*/  ISETP.GE.AND P6, PT, R18, RZ, PT ;  /* 0x000000ff1200720c */ /* 0x000fe40003fc6270 */
[----:B------:R-:W-:Y:S01]  /*0770*/  SGXT.U32 R5, R5, 0x1 ;  /* 0x000000010505781a */ /* 0x000fe20000000000 */
[----:B------:R-:W4:Y:S02]  /*0780*/  LDCU.128 UR8, c[0x0][0x380] ;  /* 0x00007000ff0877ac */ /* 0x000f240008000c00 */
[----:B------:R-:W5:Y:S01]  /*0790*/  I2F.RP R0, R4 ;  /* 0x0000000400007306 */ /* 0x000f620000209400 */
[----:B------:R-:W-:Y:S01]  /*07a0*/  LOP3.LUT R5, R16, R5, RZ, 0xfc, !PT ;  /* 0x0000000510057212 */ /* 0x000fe200078efcff */
[----:B------:R-:W3:Y:S03]  /*07b0*/  LDCU UR26, c[0x0][0x3a8] ;  /* 0x00007500ff1a77ac */ /* 0x000ee60008000800 */
[C---:B------:R-:W-:Y:S01]  /*07c0*/  LOP3.LUT R12, R5.reuse, 0xfa, RZ, 0xfc, !PT ;  /* 0x000000fa050c7812 */ /* 0x040fe200078efcff */
[----:B------:R-:W0:Y:S01]  /*07d0*/  LDCU UR25, c[0x0][0x3a8] ;  /* 0x00007500ff1977ac */ /* 0x000e220008000800 */
[----:B------:R-:W-:Y:S01]  /*07e0*/  LOP3.LUT R14, R5, 0xfc, RZ, 0xfc, !PT ;  /* 0x000000fc050e7812 */ /* 0x000fe200078efcff */
[----:B-1----:R-:W1:Y:S01]  /*07f0*/  MUFU.RCP R7, R7 ;  /* 0x0000000700077308 */ /* 0x002e620000001000 */
[----:B------:R-:W-:Y:S01]  /*0800*/  IABS R19, R12 ;  /* 0x0000000c00137213 */ /* 0x000fe20000000000 */
[----:B------:R-:W0:Y:S01]  /*0810*/  LDCU UR22, c[0x0][0x3a8] ;  /* 0x00007500ff1677ac */ /* 0x000e220008000800 */
[----:B------:R-:W-:-:S02]  /*0820*/  IABS R17, R14 ;  /* 0x0000000e00117213 */ /* 0x000fc40000000000 */
[C---:B---3--:R-:W-:Y:S01]  /*0830*/  LOP3.LUT R16, R5.reuse, 0xf8, RZ, 0xfc, !PT ;  /* 0x000000f805107812 */ /* 0x048fe200078efcff */
[----:B------:R-:W3:Y:S01]  /*0840*/  LDCU UR23, c[0x0][0x3a8] ;  /* 0x00007500ff1777ac */ /* 0x000ee20008000800 */
[----:B------:R-:W-:Y:S01]  /*0850*/  ISETP.GE.AND P4, PT, R5, RZ, PT ;  /* 0x000000ff0500720c */ /* 0x000fe20003f86270 */
[----:B-----5:R-:W5:Y:S01]  /*0860*/  MUFU.RCP R0, R0 ;  /* 0x0000000000007308 */ /* 0x020f620000001000 */
[----:B------:R-:W0:Y:S01]  /*0870*/  LDCU UR24, c[0x0][0x3a8] ;  /* 0x00007500ff1877ac */ /* 0x000e220008000800 */
[----:B------:R-:W0:Y:S01]  /*0880*/  LDCU UR19, c[0x0][0x3a8] ;  /* 0x00007500ff1377ac */ /* 0x000e220008000800 */
[----:B-1----:R-:W-:Y:S01]  /*0890*/  VIADD R10, R7, 0xffffffe ;  /* 0x0ffffffe070a7836 */ /* 0x002fe20000000000 */
[----:B------:R-:W1:Y:S04]  /*08a0*/  LDCU UR20, c[0x0][0x3a8] ;  /* 0x00007500ff1477ac */ /* 0x000e680008000800 */
[----:B------:R0:W1:Y:S01]  /*08b0*/  F2I.FTZ.U32.TRUNC.NTZ R11, R10 ;  /* 0x0000000a000b7305 */ /* 0x000062000021f000 */
[----:B------:R-:W2:Y:S01]  /*08c0*/  LDCU UR21, c[0x0][0x3a8] ;  /* 0x00007500ff1577ac */ /* 0x000ea20008000800 */
[----:B-----5:R-:W-:Y:S01]  /*08d0*/  VIADD R8, R0, 0xffffffe ;  /* 0x0ffffffe00087836 */ /* 0x020fe20000000000 */
[----:B------:R-:W-:Y:S01]  /*08e0*/  IABS R0, R18 ;  /* 0x0000001200007213 */ /* 0x000fe20000000000 */
[----:B------:R-:W5:Y:S04]  /*08f0*/  LDCU UR16, c[0x0][0x3a8] ;  /* 0x00007500ff1077ac */ /* 0x000f680008000800 */
[----:B------:R3:W2:Y:S01]  /*0900*/  F2I.FTZ.U32.TRUNC.NTZ R9, R8 ;  /* 0x0000000800097305 */ /* 0x0006a2000021f000 */
[----:B0-----:R-:W-:Y:S01]  /*0910*/  IMAD.MOV.U32 R10, RZ, RZ, RZ ;  /* 0x000000ffff0a7224 */ /* 0x001fe200078e00ff */
[----:B------:R-:W0:Y:S01]  /*0920*/  LDCU UR17, c[0x0][0x3a8] ;  /* 0x00007500ff1177ac */ /* 0x000e220008000800 */
[----:B------:R-:W0:Y:S01]  /*0930*/  LDCU UR18, c[0x0][0x3a8] ;  /* 0x00007500ff1277ac */ /* 0x000e220008000800 */
[----:B-1----:R-:W-:-:S02]  /*0940*/  IMAD.MOV R15, RZ, RZ, -R11 ;  /* 0x000000ffff0f7224 */ /* 0x002fc400078e0a0b */
[----:B---3--:R-:W-:Y:S01]  /*0950*/  IMAD.MOV.U32 R8, RZ, RZ, RZ ;  /* 0x000000ffff087224 */ /* 0x008fe200078e00ff */
[----:B------:R-:W1:Y:S01]  /*0960*/  LDCU UR6, c[0x0][0x3ac] ;  /* 0x00007580ff0677ac */ /* 0x000e620008000800 */
[----:B------:R-:W-:Y:S01]  /*0970*/  IMAD R7, R15, R6, RZ ;  /* 0x000000060f077224 */ /* 0x000fe200078e02ff */
[----:B------:R-:W-:Y:S01]  /*0980*/  IABS R15, R5 ;  /* 0x00000005000f7213 */ /* 0x000fe20000000000 */
[----:B------:R-:W-:Y:S01]  /*0990*/  USHF.R.S32.HI UR5, URZ, 0x1f, UR4 ;  /* 0x0000001fff057899 */ /* 0x000fe20008011404 */
[----:B--2---:R-:W-:Y:S01]  /*09a0*/  IMAD.MOV R13, RZ, RZ, -R9 ;  /* 0x000000ffff0d7224 */ /* 0x004fe200078e0a09 */
[----:B------:R-:W2:Y:S01]  /*09b0*/  LDCU UR14, c[0x0][0x3a0] ;  /* 0x00007400ff0e77ac */ /* 0x000ea20008000800 */
[----:B------:R-:W-:Y:S01]  /*09c0*/  IMAD.HI.U32 R10, R11, R7, R10 ;  /* 0x000000070b0a7227 */ /* 0x000fe200078e000a */
[----:B------:R-:W3:Y:S03]  /*09d0*/  LDCU UR27, c[0x0][0x3a8] ;  /* 0x00007500ff1b77ac */ /* 0x000ee60008000800 */
[----:B------:R-:W-:-:S02]  /*09e0*/  IMAD R7, R13, R4, RZ ;  /* 0x000000040d077224 */ /* 0x000fc400078e02ff */
[----:B------:R-:W-:Y:S02]  /*09f0*/  IMAD.MOV.U32 R11, RZ, RZ, R0 ;  /* 0x000000ffff0b7224 */ /* 0x000fe400078e0000 */
[----:B------:R-:W-:-:S04]  /*0a00*/  IMAD.HI.U32 R0, R9, R7, R8 ;  /* 0x0000000709007227 */ /* 0x000fc800078e0008 */
[----:B------:R-:W-:-:S04]  /*0a10*/  IMAD.HI.U32 R10, R10, R11, RZ ;  /* 0x0000000b0a0a7227 */ /* 0x000fc800078e00ff */
[----:B------:R-:W-:-:S04]  /*0a20*/  IMAD.HI.U32 R7, R0, R15, RZ ;  /* 0x0000000f00077227 */ /* 0x000fc800078e00ff */
[----:B------:R-:W-:Y:S02]  /*0a30*/  IMAD.MOV R10, RZ, RZ, -R10 ;  /* 0x000000ffff0a7224 */ /* 0x000fe400078e0a0a */
[----:B------:R-:W-:Y:S02]  /*0a40*/  IMAD.MOV R7, RZ, RZ, -R7 ;  /* 0x000000ffff077224 */ /* 0x000fe400078e0a07 */
[----:B------:R-:W-:Y:S01]  /*0a50*/  IMAD R11, R6, R10, R11 ;  /* 0x0000000a060b7224 */ /* 0x000fe200078e020b */
[----:B------:R-:W-:Y:S01]  /*0a60*/  LOP3.LUT R10, R5, 0xfe, RZ, 0xfc, !PT ;  /* 0x000000fe050a7812 */ /* 0x000fe200078efcff */
[----:B------:R-:W-:Y:S02]  /*0a70*/  IMAD R15, R4, R7, R15 ;  /* 0x00000007040f7224 */ /* 0x000fe400078e020f */
[----:B------:R-:W-:Y:S01]  /*0a80*/  IMAD.HI.U32 R9, R0, R19, RZ ;  /* 0x0000001300097227 */ /* 0x000fe200078e00ff */
[----:B------:R-:W-:Y:S02]  /*0a90*/  ISETP.GT.U32.AND P1, PT, R6, R11, PT ;  /* 0x0000000b0600720c */ /* 0x000fe40003f24070 */
[----:B------:R-:W-:Y:S01]  /*0aa0*/  ISETP.GT.U32.AND P0, PT, R4, R15, PT ;  /* 0x0000000f0400720c */ /* 0x000fe20003f04070 */
[----:B------:R-:W-:Y:S01]  /*0ab0*/  IMAD.HI.U32 R8, R0, R17, RZ ;  /* 0x0000001100087227 */ /* 0x000fe200078e00ff */
[----:B------:R-:W-:-:S02]  /*0ac0*/  IABS R13, R10 ;  /* 0x0000000a000d7213 */ /* 0x000fc40000000000 */
[----:B------:R-:W-:Y:S01]  /*0ad0*/  ISETP.GE.AND P5, PT, R10, RZ, PT ;  /* 0x000000ff0a00720c */ /* 0x000fe20003fa6270 */
[----:B------:R-:W-:Y:S02]  /*0ae0*/  IMAD.MOV R10, RZ, RZ, -R9 ;  /* 0x000000ffff0a7224 */ /* 0x000fe400078e0a09 */
[----:B------:R-:W-:-:S04]  /*0af0*/  IMAD.HI.U32 R7, R0, R13, RZ ;  /* 0x0000000d00077227 */ /* 0x000fc800078e00ff */
[----:B------:R-:W-:Y:S01]  /*0b00*/  @!P1 IMAD.IADD R11, R11, 0x1, -R6 ;  /* 0x000000010b0b9824 */ /* 0x000fe200078e0a06 */
[----:B------:R-:W-:Y:S01]  /*0b10*/  ISETP.GE.AND P1, PT, R14, RZ, PT ;  /* 0x000000ff0e00720c */ /* 0x000fe20003f26270 */
[----:B------:R-:W-:Y:S02]  /*0b20*/  @!P0 IMAD.IADD R15, R15, 0x1, -R4 ;  /* 0x000000010f0f8824 */ /* 0x000fe400078e0a04 */
[----:B------:R-:W-:Y:S01]  /*0b30*/  IMAD.MOV R7, RZ, RZ, -R7 ;  /* 0x000000ffff077224 */ /* 0x000fe200078e0a07 */
[----:B------:R-:W-:Y:S01]  /*0b40*/  ISETP.GT.U32.AND P0, PT, R6, R11, PT ;  /* 0x0000000b0600720c */ /* 0x000fe20003f04070 */
[----:B------:R-:W-:Y:S01]  /*0b50*/  IMAD.MOV R8, RZ, RZ, -R8 ;  /* 0x000000ffff087224 */ /* 0x000fe200078e0a08 */
[C---:B------:R-:W-:Y:S01]  /*0b60*/  ISETP.GT.U32.AND P2, PT, R4.reuse, R15, PT ;  /* 0x0000000f0400720c */ /* 0x040fe20003f44070 */
[C---:B------:R-:W-:Y:S02]  /*0b70*/  IMAD R9, R4.reuse, R7, R13 ;  /* 0x0000000704097224 */ /* 0x040fe400078e020d */
[----:B------:R-:W-:-:S02]  /*0b80*/  IMAD R7, R4, R8, R17 ;  /* 0x0000000804077224 */ /* 0x000fc400078e0211 */
[----:B------:R-:W-:Y:S01]  /*0b90*/  IMAD R13, R4, R10, R19 ;  /* 0x0000000a040d7224 */ /* 0x000fe200078e0213 */
[----:B------:R-:W-:-:S04]  /*0ba0*/  LOP3.LUT R10, R5, 0xf6, RZ, 0xfc, !PT ;  /* 0x000000f6050a7812 */ /* 0x000fc800078efcff */
[C---:B------:R-:W-:Y:S01]  /*0bb0*/  ISETP.GT.U32.AND P3, PT, R4.reuse, R13, PT ;  /* 0x0000000d0400720c */ /* 0x040fe20003f64070 */
[----:B------:R-:W-:Y:S01]  /*0bc0*/  @!P0 IMAD.IADD R11, R11, 0x1, -R6 ;  /* 0x000000010b0b8824 */ /* 0x000fe200078e0a06 */
[C---:B------:R-:W-:Y:S01]  /*0bd0*/  ISETP.GT.U32.AND P0, PT, R4.reuse, R9, PT ;  /* 0x000000090400720c */ /* 0x040fe20003f04070 */
[----:B------:R-:W-:Y:S01]  /*0be0*/  @!P2 IMAD.IADD R15, R15, 0x1, -R4 ;  /* 0x000000010f0fa824 */ /* 0x000fe200078e0a04 */
[----:B------:R-:W-:Y:S01]  /*0bf0*/  IABS R6, R16 ;  /* 0x0000001000067213 */ /* 0x000fe20000000000 */
[----:B------:R-:W-:Y:S01]  /*0c00*/  IMAD.MOV.U32 R18, RZ, RZ, R11 ;  /* 0x000000ffff127224 */ /* 0x000fe200078e000b */
[----:B------:R-:W-:Y:S01]  /*0c10*/  ISETP.GT.U32.AND P2, PT, R4, R7, PT ;  /* 0x000000070400720c */ /* 0x000fe20003f44070 */
[----:B------:R-:W-:Y:S01]  /*0c20*/  IMAD.MOV.U32 R20, RZ, RZ, R15 ;  /* 0x000000ffff147224 */ /* 0x000fe200078e000f */
[----:B------:R-:W-:Y:S01]  /*0c30*/  IABS R17, R10 ;  /* 0x0000000a00117213 */ /* 0x000fe20000000000 */
[----:B------:R-:W-:Y:S02]  /*0c40*/  IMAD.MOV.U32 R15, RZ, RZ, R6 ;  /* 0x000000ffff0f7224 */ /* 0x000fe400078e0006 */
[----:B------:R-:W-:-:S02]  /*0c50*/  @!P6 IMAD.MOV R18, RZ, RZ, -R18 ;  /* 0x000000ffff12e224 */ /* 0x000fc400078e0a12 */
[----:B------:R-:W-:-:S04]  /*0c60*/  IMAD.HI.U32 R6, R0, R15, RZ ;  /* 0x0000000f00067227 */ /* 0x000fc800078e00ff */
[----:B------:R-:W-:Y:S01]  /*0c70*/  @!P0 IMAD.IADD R9, R9, 0x1, -R4 ;  /* 0x0000000109098824 */ /* 0x000fe200078e0a04 */
[----:B------:R-:W-:Y:S01]  /*0c80*/  ISETP.NE.AND P0, PT, R2, RZ, PT ;  /* 0x000000ff0200720c */ /* 0x000fe20003f05270 */
[----:B------:R-:W-:Y:S02]  /*0c90*/  IMAD.MOV R6, RZ, RZ, -R6 ;  /* 0x000000ffff067224 */ /* 0x000fe400078e0a06 */
[--C-:B------:R-:W-:Y:S01]  /*0ca0*/  @!P2 IMAD.IADD R7, R7, 0x1, -R4.reuse ;  /* 0x000000010707a824 */ /* 0x100fe200078e0a04 */
[C---:B------:R-:W-:Y:S01]  /*0cb0*/  ISETP.GT.U32.AND P2, PT, R4.reuse, R9, PT ;  /* 0x000000090400720c */ /* 0x040fe20003f44070 */
[----:B------:R-:W-:Y:S02]  /*0cc0*/  @!P3 IMAD.IADD R13, R13, 0x1, -R4 ;  /* 0x000000010d0db824 */ /* 0x000fe400078e0a04 */
[C---:B------:R-:W-:Y:S01]  /*0cd0*/  IMAD R14, R4.reuse, R6, R15 ;  /* 0x00000006040e7224 */ /* 0x040fe200078e020f */
[----:B------:R-:W-:Y:S01]  /*0ce0*/  ISETP.GT.U32.AND P6, PT, R4, R7, PT ;  /* 0x000000070400720c */ /* 0x000fe20003fc4070 */
[----:B------:R-:W-:Y:S01]  /*0cf0*/  IMAD.HI.U32 R8, R0, R17, RZ ;  /* 0x0000001100087227 */ /* 0x000fe200078e00ff */
[----:B------:R-:W-:-:S03]  /*0d00*/  ISETP.GT.U32.AND P3, PT, R4, R13, PT ;  /* 0x0000000d0400720c */ /* 0x000fc60003f64070 */
[----:B------:R-:W-:Y:S01]  /*0d10*/  @!P0 LOP3.LUT R18, RZ, R2, RZ, 0x33, !PT ;  /* 0x00000002ff128212 */ /* 0x000fe200078e33ff */
[----:B------:R-:W-:Y:S01]  /*0d20*/  @!P4 IMAD.MOV R20, RZ, RZ, -R20 ;  /* 0x000000ffff14c224 */ /* 0x000fe200078e0a14 */
[----:B------:R-:W-:Y:S01]  /*0d30*/  ISETP.GT.U32.AND P0, PT, R4, R14, PT ;  /* 0x0000000e0400720c */ /* 0x000fe20003f04070 */
[----:B------:R-:W-:Y:S01]  /*0d40*/  IMAD.MOV R8, RZ, RZ, -R8 ;  /* 0x000000ffff087224 */ /* 0x000fe200078e0a08 */
[----:B------:R-:W-:Y:S01]  /*0d50*/  ISETP.GE.AND P4, PT, R12, RZ, PT ;  /* 0x000000ff0c00720c */ /* 0x000fe20003f86270 */
[--C-:B------:R-:W-:Y:S01]  /*0d60*/  @!P2 IMAD.IADD R9, R9, 0x1, -R4.reuse ;  /* 0x000000010909a824 */ /* 0x100fe200078e0a04 */
[----:B------:R-:W-:Y:S01]  /*0d70*/  LOP3.LUT R12, R5, 0xf4, RZ, 0xfc, !PT ;  /* 0x000000f4050c7812 */ /* 0x000fe200078efcff */
[C---:B------:R-:W-:Y:S01]  /*0d80*/  IMAD R11, R4.reuse, R8, R17 ;  /* 0x00000008040b7224 */ /* 0x040fe200078e0211 */
[----:B------:R-:W-:Y:S01]  /*0d90*/  STL [R1+0x8], R20 ;  /* 0x0000081401007387 */ /* 0x000fe20000100800 */
[--C-:B------:R-:W-:Y:S01]  /*0da0*/  @!P6 IMAD.IADD R7, R7, 0x1, -R4.reuse ;  /* 0x000000010707e824 */ /* 0x100fe200078e0a04 */
[----:B------:R-:W-:Y:S01]  /*0db0*/  IABS R19, R12 ;  /* 0x0000000c00137213 */ /* 0x000fe20000000000 */
[----:B------:R-:W-:Y:S01]  /*0dc0*/  @!P3 IMAD.IADD R13, R13, 0x1, -R4 ;  /* 0x000000010d0db824 */ /* 0x000fe200078e0a04 */
[----:B------:R0:W-:Y:S01]  /*0dd0*/  STL [R1+0x1c4], R18 ;  /* 0x0001c41201007387 */ /* 0x0001e20000100800 */
[----:B------:R-:W-:-:S02]  /*0de0*/  ISETP.GT.U32.AND P6, PT, R4, R11, PT ;  /* 0x0000000b0400720c */ /* 0x000fc40003fc4070 */
[----:B------:R-:W-:Y:S01]  /*0df0*/  ISETP.GE.AND P3, PT, R10, RZ, PT ;  /* 0x000000ff0a00720c */ /* 0x000fe20003f66270 */
[----:B------:R-:W-:Y:S01]  /*0e00*/  @!P0 IMAD.IADD R14, R14, 0x1, -R4 ;  /* 0x000000010e0e8824 */ /* 0x000fe200078e0a04 */
[C---:B------:R-:W-:Y:S01]  /*0e10*/  LOP3.LUT R10, R5.reuse, 0xf0, RZ, 0xfc, !PT ;  /* 0x000000f0050a7812 */ /* 0x040fe200078efcff */
[----:B------:R-:W-:Y:S01]  /*0e20*/  IMAD.HI.U32 R2, R0, R19, RZ ;  /* 0x0000001300027227 */ /* 0x000fe200078e00ff */
[----:B------:R-:W-:Y:S02]  /*0e30*/  LOP3.LUT R8, R5, 0xf2, RZ, 0xfc, !PT ;  /* 0x000000f205087812 */ /* 0x000fe400078efcff */
[----:B------:R-:W-:Y:S01]  /*0e40*/  IABS R15, R10 ;  /* 0x0000000a000f7213 */ /* 0x000fe20000000000 */
[----:B0-----:R-:W-:Y:S01]  /*0e50*/  IMAD.MOV.U32 R18, RZ, RZ, R9 ;  /* 0x000000ffff127224 */ /* 0x001fe200078e0009 */
[----:B------:R-:W-:Y:S01]  /*0e60*/  ISETP.GE.AND P2, PT, R16, RZ, PT ;  /* 0x000000ff1000720c */ /* 0x000fe20003f46270 */
[----:B------:R-:W-:Y:S01]  /*0e70*/  IMAD.MOV R2, RZ, RZ, -R2 ;  /* 0x000000ffff027224 */ /* 0x000fe200078e0a02 */
[----:B------:R-:W-:Y:S01]  /*0e80*/  IABS R17, R8 ;  /* 0x0000000800117213 */ /* 0x000fe20000000000 */
[----:B------:R-:W-:Y:S01]  /*0e90*/  @!P5 IMAD.MOV R18, RZ, RZ, -R18 ;  /* 0x000000ffff12d224 */ /* 0x000fe200078e0a12 */
[C---:B------:R-:W-:Y:S01]  /*0ea0*/  ISETP.GT.U32.AND P5, PT, R4.reuse, R14, PT ;  /* 0x0000000e0400720c */ /* 0x040fe20003fa4070 */
[----:B------:R-:W-:Y:S01]  /*0eb0*/  IMAD R9, R4, R2, R19 ;  /* 0x0000000204097224 */ /* 0x000fe200078e0213 */
[----:B------:R-:W-:Y:S01]  /*0ec0*/  ISETP.GE.AND P0, PT, R12, RZ, PT ;  /* 0x000000ff0c00720c */ /* 0x000fe20003f06270 */
[----:B------:R-:W-:Y:S01]  /*0ed0*/  IMAD.HI.U32 R2, R0, R15, RZ ;  /* 0x0000000f00027227 */ /* 0x000fe200078e00ff */
[----:B------:R0:W-:Y:S03]  /*0ee0*/  STL [R1+0x4], R18 ;  /* 0x0000041201007387 */ /* 0x0001e60000100800 */
[----:B------:R-:W-:-:S02]  /*0ef0*/  @!P6 IMAD.IADD R11, R11, 0x1, -R4 ;  /* 0x000000010b0be824 */ /* 0x000fc400078e0a04 */
[----:B------:R-:W-:Y:S02]  /*0f00*/  IMAD.MOV R2, RZ, RZ, -R2 ;  /* 0x000000ffff027224 */ /* 0x000fe400078e0a02 */
[----:B------:R-:W-:Y:S01]  /*0f10*/  IMAD.HI.U32 R6, R0, R17, RZ ;  /* 0x0000001100067227 */ /* 0x000fe200078e00ff */
[----:B------:R-:W-:Y:S02]  /*0f20*/  ISETP.GT.U32.AND P6, PT, R4, R11, PT ;  /* 0x0000000b0400720c */ /* 0x000fe40003fc4070 */
[----:B0-----:R-:W-:Y:S01]  /*0f30*/  LOP3.LUT R18, R5, 0xda, RZ, 0xfc, !PT ;  /* 0x000000da05127812 */ /* 0x001fe200078efcff */
[----:B------:R-:W-:Y:S02]  /*0f40*/  IMAD.MOV.U32 R12, RZ, RZ, R7 ;  /* 0x000000ffff0c7224 */ /* 0x000fe400078e0007 */
[----:B------:R-:W-:Y:S02]  /*0f50*/  @!P5 IMAD.IADD R14, R14, 0x1, -R4 ;  /* 0x000000010e0ed824 */ /* 0x000fe400078e0a04 */
[----:B------:R-:W-:-:S02]  /*0f60*/  IMAD R16, R4, R2, R15 ;  /* 0x0000000204107224 */ /* 0x000fc400078e020f */
[----:B------:R-:W-:Y:S02]  /*0f70*/  IMAD.MOV R6, RZ, RZ, -R6 ;  /* 0x000000ffff067224 */ /* 0x000fe400078e0a06 */
[----:B------:R-:W-:Y:S01]  /*0f80*/  @!P1 IMAD.MOV R12, RZ, RZ, -R12 ;  /* 0x000000ffff0c9224 */ /* 0x000fe200078e0a0c */
[C---:B------:R-:W-:Y:S01]  /*0f90*/  ISETP.GT.U32.AND P1, PT, R4.reuse, R9, PT ;  /* 0x000000090400720c */ /* 0x040fe20003f24070 */
[----:B------:R-:W-:Y:S01]  /*0fa0*/  @!P2 IMAD.MOV R14, RZ, RZ, -R14 ;  /* 0x000000ffff0ea224 */ /* 0x000fe200078e0a0e */
[C---:B------:R-:W-:Y:S01]  /*0fb0*/  ISETP.GT.U32.AND P2, PT, R4.reuse, R16, PT ;  /* 0x000000100400720c */ /* 0x040fe20003f44070 */
[----:B------:R-:W-:Y:S01]  /*0fc0*/  IMAD R7, R4, R6, R17 ;  /* 0x0000000604077224 */ /* 0x000fe200078e0211 */
[----:B------:R-:W-:Y:S01]  /*0fd0*/  LOP3.LUT R6, R5, 0xee, RZ, 0xfc, !PT ;  /* 0x000000ee05067812 */ /* 0x000fe200078efcff */
[--C-:B------:R-:W-:Y:S01]  /*0fe0*/  @!P6 IMAD.IADD R11, R11, 0x1, -R4.reuse ;  /* 0x000000010b0be824 */ /* 0x100fe200078e0a04 */
[----:B------:R-:W-:Y:S01]  /*0ff0*/  ISETP.GE.AND P6, PT, R10, RZ, PT ;  /* 0x000000ff0a00720c */ /* 0x000fe20003fc6270 */
[----:B------:R0:W-:Y:S01]  /*1000*/  STL [R1], R12 ;  /* 0x0000000c01007387 */ /* 0x0001e20000100800 */
[----:B------:R-:W-:Y:S01]  /*1010*/  ISETP.GT.U32.AND P5, PT, R4, R7, PT ;  /* 0x000000070400720c */ /* 0x000fe20003fa4070 */
[----:B------:R-:W-:Y:S01]  /*1020*/  IMAD.MOV.U32 R17, RZ, RZ, R11 ;  /* 0x000000ffff117224 */ /* 0x000fe200078e000b */
[----:B------:R-:W-:Y:S01]  /*1030*/  LOP3.LUT R10, R5, 0xec, RZ, 0xfc, !PT ;  /* 0x000000ec050a7812 */ /* 0x000fe200078efcff */
[----:B------:R-:W-:Y:S01]  /*1040*/  @!P4 IMAD.MOV R13, RZ, RZ, -R13 ;  /* 0x000000ffff0dc224 */ /* 0x000fe200078e0a0d */
[----:B------:R-:W-:Y:S01]  /*1050*/  IABS R23, R6 ;  /* 0x0000000600177213 */ /* 0x000fe20000000000 */
[--C-:B------:R-:W-:Y:S01]  /*1060*/  @!P1 IMAD.IADD R9, R9, 0x1, -R4.reuse ;  /* 0x0000000109099824 */ /* 0x100fe200078e0a04 */
[----:B------:R-:W-:Y:S01]  /*1070*/  IABS R15, R10 ;  /* 0x0000000a000f7213 */ /* 0x000fe20000000000 */
[----:B------:R-:W-:Y:S01]  /*1080*/  @!P2 IMAD.IADD R16, R16, 0x1, -R4 ;  /* 0x000000011010a824 */ /* 0x000fe200078e0a04 */
[----:B------:R-:W-:Y:S01]  /*1090*/  ISETP.GE.AND P4, PT, R8, RZ, PT ;  /* 0x000000ff0800720c */ /* 0x000fe20003f86270 */
[----:B------:R-:W-:Y:S01]  /*10a0*/  @!P3 IMAD.MOV R17, RZ, RZ, -R17 ;  /* 0x000000ffff11b224 */ /* 0x000fe200078e0a11 */
[----:B------:R-:W-:Y:S01]  /*10b0*/  ISETP.GT.U32.AND P1, PT, R4, R9, PT ;  /* 0x000000090400720c */ /* 0x000fe20003f24070 */
[----:B------:R-:W-:Y:S01]  /*10c0*/  IMAD.HI.U32 R2, R0, R23, RZ ;  /* 0x0000001700027227 */ /* 0x000fe200078e00ff */
[----:B------:R-:W-:-:S02]  /*10d0*/  ISETP.GE.AND P3, PT, R6, RZ, PT ;  /* 0x000000ff0600720c */ /* 0x000fc40003f66270 */
[----:B------:R-:W-:Y:S01]  /*10e0*/  ISETP.GT.U32.AND P2, PT, R4, R16, PT ;  /* 0x000000100400720c */ /* 0x000fe20003f44070 */
[----:B------:R-:W-:Y:S01]  /*10f0*/  @!P5 IMAD.IADD R7, R7, 0x1, -R4 ;  /* 0x000000010707d824 */ /* 0x000fe200078e0a04 */
[----:B0-----:R-:W-:Y:S01]  /*1100*/  LOP3.LUT R12, R5, 0xea, RZ, 0xfc, !PT ;  /* 0x000000ea050c7812 */ /* 0x001fe200078efcff */
[----:B------:R-:W-:Y:S01]  /*1110*/  IMAD.HI.U32 R6, R0, R15, RZ ;  /* 0x0000000f00067227 */ /* 0x000fe200078e00ff */
[----:B------:R0:W-:Y:S02]  /*1120*/  STL [R1+0x58], R17 ;  /* 0x0000581101007387 */ /* 0x0001e40000100800 */
[----:B------:R-:W-:Y:S01]  /*1130*/  ISETP.GT.U32.AND P5, PT, R4, R7, PT ;  /* 0x000000070400720c */ /* 0x000fe20003fa4070 */
[----:B------:R-:W-:Y:S01]  /*1140*/  IMAD.MOV R6, RZ, RZ, -R6 ;  /* 0x000000ffff067224 */ /* 0x000fe200078e0a06 */
[----:B------:R-:W-:Y:S01]  /*1150*/  IABS R21, R12 ;  /* 0x0000000c00157213 */ /* 0x000fe20000000000 */
[--C-:B------:R-:W-:Y:S01]  /*1160*/  @!P1 IMAD.IADD R9, R9, 0x1, -R4.reuse ;  /* 0x0000000109099824 */ /* 0x100fe200078e0a04 */
[----:B------:R-:W-:Y:S01]  /*1170*/  ISETP.GE.AND P1, PT, R10, RZ, PT ;  /* 0x000000ff0a00720c */ /* 0x000fe20003f26270 */
[----:B------:R-:W-:Y:S01]  /*1180*/  IMAD R22, R4, R6, R15 ;  /* 0x0000000604167224 */ /* 0x000fe200078e020f */
[----:B------:R-:W-:Y:S01]  /*1190*/  LOP3.LUT R10, R5, 0xe6, RZ, 0xfc, !PT ;  /* 0x000000e6050a7812 */ /* 0x000fe200078efcff */
[----:B------:R-:W-:-:S02]  /*11a0*/  @!P2 IMAD.IADD R16, R16, 0x1, -R4 ;  /* 0x000000011010a824 */ /* 0x000fc400078e0a04 */
[----:B------:R-:W-:Y:S01]  /*11b0*/  IMAD.MOV R2, RZ, RZ, -R2 ;  /* 0x000000ffff027224 */ /* 0x000fe200078e0a02 */
[----:B------:R-:W-:Y:S01]  /*11c0*/  ISETP.GT.U32.AND P2, PT, R4, R22, PT ;  /* 0x000000160400720c */ /* 0x000fe20003f44070 */
[----:B0-----:R-:W-:Y:S01]  /*11d0*/  IMAD.MOV.U32 R17, RZ, RZ, R9 ;  /* 0x000000ffff117224 */ /* 0x001fe200078e0009 */
[----:B------:R-:W-:Y:S01]  /*11e0*/  IABS R19, R10 ;  /* 0x0000000a00137213 */ /* 0x000fe20000000000 */
[----:B------:R-:W-:-:S04]  /*11f0*/  IMAD.HI.U32 R8, R0, R21, RZ ;  /* 0x0000001500087227 */ /* 0x000fc800078e00ff */
[----:B------:R-:W-:Y:S01]  /*1200*/  @!P5 IMAD.IADD R7, R7, 0x1, -R4 ;  /* 0x000000010707d824 */ /* 0x000fe200078e0a04 */
[----:B------:R-:W-:Y:S01]  /*1210*/  ISETP.GE.AND P5, PT, R12, RZ, PT ;  /* 0x000000ff0c00720c */ /* 0x000fe20003fa6270 */
[C---:B------:R-:W-:Y:S01]  /*1220*/  IMAD R23, R4.reuse, R2, R23 ;  /* 0x0000000204177224 */ /* 0x040fe200078e0217 */
[C---:B------:R-:W-:Y:S01]  /*1230*/  LOP3.LUT R2, R5.reuse, 0xe8, RZ, 0xfc, !PT ;  /* 0x000000e805027812 */ /* 0x040fe200078efcff */
[----:B------:R-:W-:Y:S02]  /*1240*/  @!P0 IMAD.MOV R17, RZ, RZ, -R17 ;  /* 0x000000ffff118224 */ /* 0x000fe400078e0a11 */
[----:B------:R-:W-:Y:S01]  /*1250*/  IMAD.MOV R8, RZ, RZ, -R8 ;  /* 0x000000ffff087224 */ /* 0x000fe200078e0a08 */
[C---:B------:R-:W-:Y:S01]  /*1260*/  ISETP.GT.U32.AND P0, PT, R4.reuse, R23, PT ;  /* 0x000000170400720c */ /* 0x040fe20003f04070 */
[----:B------:R-:W-:Y:S01]  /*1270*/  IMAD.MOV.U32 R11, RZ, RZ, R7 ;  /* 0x000000ffff0b7224 */ /* 0x000fe200078e0007 */
[----:B------:R0:W-:Y:S01]  /*1280*/  STL [R1+0x1b4], R17 ;  /* 0x0001b41101007387 */ /* 0x0001e20000100800 */
[----:B------:R-:W-:Y:S01]  /*1290*/  IMAD R21, R4, R8, R21 ;  /* 0x0000000804157224 */ /* 0x000fe200078e0215 */
[----:B------:R-:W-:Y:S01]  /*12a0*/  IABS R20, R2 ;  /* 0x0000000200147213 */ /* 0x000fe20000000000 */
[----:B------:R-:W-:Y:S01]  /*12b0*/  @!P4 IMAD.MOV R11, RZ, RZ, -R11 ;  /* 0x000000ffff0bc224 */ /* 0x000fe200078e0a0b */
[C---:B------:R-:W-:Y:S01]  /*12c0*/  LOP3.LUT R8, R5.reuse, 0xe4, RZ, 0xfc, !PT ;  /* 0x000000e405087812 */ /* 0x040fe200078efcff */
[----:B------:R-:W-:Y:S01]  /*12d0*/  @!P2 IMAD.IADD R22, R22, 0x1, -R4 ;  /* 0x000000011616a824 */ /* 0x000fe200078e0a04 */
[----:B------:R-:W-:Y:S01]  /*12e0*/  LOP3.LUT R7, R5, 0xe2, RZ, 0xfc, !PT ;  /* 0x000000e205077812 */ /* 0x000fe200078efcff */
[----:B------:R-:W-:Y:S01]  /*12f0*/  IMAD.HI.U32 R9, R0, R19, RZ ;  /* 0x0000001300097227 */ /* 0x000fe200078e00ff */
[----:B------:R1:W-:Y:S01]  /*1300*/  STL [R1+0x1b8], R11 ;  /* 0x0001b80b01007387 */ /* 0x0003e20000100800 */
[----:B------:R-:W-:-:S02]  /*1310*/  IABS R15, R8 ;  /* 0x00000008000f7213 */ /* 0x000fc40000000000 */
[----:B0-----:R-:W-:Y:S01]  /*1320*/  IMAD.MOV.U32 R17, RZ, RZ, R16 ;  /* 0x000000ffff117224 */ /* 0x001fe200078e0010 */
[C---:B------:R-:W-:Y:S01]  /*1330*/  ISETP.GT.U32.AND P2, PT, R4.reuse, R22, PT ;  /* 0x000000160400720c */ /* 0x040fe20003f44070 */
[----:B------:R-:W-:Y:S01]  /*1340*/  IMAD.MOV R9, RZ, RZ, -R9 ;  /* 0x000000ffff097224 */ /* 0x000fe200078e0a09 */
[----:B------:R-:W-:Y:S01]  /*1350*/  IABS R12, R7 ;  /* 0x00000007000c7213 */ /* 0x000fe20000000000 */
[----:B------:R-:W-:Y:S01]  /*1360*/  @!P6 IMAD.MOV R17, RZ, RZ, -R17 ;  /* 0x000000ffff11e224 */ /* 0x000fe200078e0a11 */
[----:B------:R-:W-:Y:S01]  /*1370*/  ISETP.GT.U32.AND P6, PT, R4, R21, PT ;  /* 0x000000150400720c */ /* 0x000fe20003fc4070 */
[----:B------:R-:W-:Y:S01]  /*1380*/  @!P0 IMAD.IADD R23, R23, 0x1, -R4 ;  /* 0x0000000117178824 */ /* 0x000fe200078e0a04 */
[----:B------:R-:W-:Y:S01]  /*1390*/  LOP3.LUT R16, R5, 0xde, RZ, 0xfc, !PT ;  /* 0x000000de05107812 */ /* 0x000fe200078efcff */
[----:B-1----:R-:W-:Y:S01]  /*13a0*/  IMAD.HI.U32 R11, R0, R20, RZ ;  /* 0x00000014000b7227 */ /* 0x002fe200078e00ff */
[----:B------:R-:W-:Y:S01]  /*13b0*/  ISETP.GE.AND P4, PT, R2, RZ, PT ;  /* 0x000000ff0200720c */ /* 0x000fe20003f86270 */
[----:B------:R0:W-:Y:S01]  /*13c0*/  STL [R1+0x1bc], R17 ;  /* 0x0001bc1101007387 */ /* 0x0001e20000100800 */
[----:B------:R-:W-:Y:S01]  /*13d0*/  ISETP.GT.U32.AND P0, PT, R4, R23, PT ;  /* 0x000000170400720c */ /* 0x000fe20003f04070 */
[----:B------:R-:W-:-:S02]  /*13e0*/  IMAD.MOV R11, RZ, RZ, -R11 ;  /* 0x000000ffff0b7224 */ /* 0x000fc400078e0a0b */
[C---:B------:R-:W-:Y:S01]  /*13f0*/  IMAD R19, R4.reuse, R9, R19 ;  /* 0x0000000904137224 */ /* 0x040fe200078e0213 */
[----:B------:R-:W-:Y:S01]  /*1400*/  IABS R9, R16 ;  /* 0x0000001000097213 */ /* 0x000fe20000000000 */
[----:B------:R-:W-:Y:S02]  /*1410*/  IMAD R20, R4, R11, R20 ;  /* 0x0000000b04147224 */ /* 0x000fe400078e0214 */
[--C-:B------:R-:W-:Y:S02]  /*1420*/  @!P2 IMAD.IADD R22, R22, 0x1, -R4.reuse ;  /* 0x000000011616a824 */ /* 0x100fe400078e0a04 */
[----:B------:R-:W-:Y:S01]  /*1430*/  @!P6 IMAD.IADD R21, R21, 0x1, -R4 ;  /* 0x000000011515e824 */ /* 0x000fe200078e0a04 */
[----:B------:R-:W-:Y:S01]  /*1440*/  ISETP.GT.U32.AND P2, PT, R4, R20, PT ;  /* 0x000000140400720c */ /* 0x000fe20003f44070 */
[----:B------:R-:W-:Y:S01]  /*1450*/  IMAD.HI.U32 R6, R0, R15, RZ ;  /* 0x0000000f00067227 */ /* 0x000fe200078e00ff */
[----:B------:R-:W-:Y:S02]  /*1460*/  ISETP.GT.U32.AND P6, PT, R4, R19, PT ;  /* 0x000000130400720c */ /* 0x000fe40003fc4070 */
[----:B0-----:R-:W-:Y:S01]  /*1470*/  LOP3.LUT R17, R5, 0xdc, RZ, 0xfc, !PT ;  /* 0x000000dc05117812 */ /* 0x001fe200078efcff */
[----:B------:R-:W-:-:S02]  /*1480*/  IMAD.MOV R6, RZ, RZ, -R6 ;  /* 0x000000ffff067224 */ /* 0x000fc400078e0a06 */
[--C-:B------:R-:W-:Y:S01]  /*1490*/  @!P0 IMAD.IADD R23, R23, 0x1, -R4.reuse ;  /* 0x0000000117178824 */ /* 0x100fe200078e0a04 */
[----:B------:R-:W-:Y:S01]  /*14a0*/  ISETP.GE.AND P0, PT, R10, RZ, PT ;  /* 0x000000ff0a00720c */ /* 0x000fe20003f06270 */
[----:B------:R-:W-:Y:S01]  /*14b0*/  IMAD R15, R4, R6, R15 ;  /* 0x00000006040f7224 */ /* 0x000fe200078e020f */
[----:B------:R-:W-:Y:S01]  /*14c0*/  LOP3.LUT R6, R5, 0xe0, RZ, 0xfc, !PT ;  /* 0x000000e005067812 */ /* 0x000fe200078efcff */
[----:B------:R-:W-:Y:S01]  /*14d0*/  IMAD.HI.U32 R2, R0, R12, RZ ;  /* 0x0000000c00027227 */ /* 0x000fe200078e00ff */
[----:B------:R-:W-:Y:S02]  /*14e0*/  IABS R11, R17 ;  /* 0x00000011000b7213 */ /* 0x000fe40000000000 */
[----:B------:R-:W-:Y:S01]  /*14f0*/  IABS R10, R6 ;  /* 0x00000006000a7213 */ /* 0x000fe20000000000 */
[--C-:B------:R-:W-:Y:S01]  /*1500*/  @!P2 IMAD.IADD R20, R20, 0x1, -R4.reuse ;  /* 0x000000011414a824 */ /* 0x100fe200078e0a04 */
[----:B------:R-:W-:Y:S01]  /*1510*/  ISETP.GT.U32.AND P2, PT, R4, R21, PT ;  /* 0x000000150400720c */ /* 0x000fe20003f44070 */
[----:B------:R-:W-:-:S02]  /*1520*/  @!P6 IMAD.IADD R19, R19, 0x1, -R4 ;  /* 0x000000011313e824 */ /* 0x000fc400078e0a04 */
[----:B------:R-:W-:Y:S02]  /*1530*/  IMAD.MOV.U32 R25, RZ, RZ, R23 ;  /* 0x000000ffff197224 */ /* 0x000fe400078e0017 */
[----:B------:R-:W-:Y:S01]  /*1540*/  IMAD.MOV R2, RZ, RZ, -R2 ;  /* 0x000000ffff027224 */ /* 0x000fe200078e0a02 */
[----:B------:R-:W-:Y:S01]  /*1550*/  ISETP.GT.U32.AND P6, PT, R4, R19, PT ;  /* 0x000000130400720c */ /* 0x000fe20003fc4070 */
[----:B------:R-:W-:-:S04]  /*1560*/  IMAD.HI.U32 R24, R0, R9, RZ ;  /* 0x0000000900187227 */ /* 0x000fc800078e00ff */
[----:B------:R-:W-:Y:S01]  /*1570*/  @!P3 IMAD.MOV R25, RZ, RZ, -R25 ;  /* 0x000000ffff19b224 */ /* 0x000fe200078e0a19 */
[----:B------:R-:W-:Y:S01]  /*1580*/  ISETP.GT.U32.AND P3, PT, R4, R20, PT ;  /* 0x000000140400720c */ /* 0x000fe20003f64070 */
[----:B------:R-:W-:-:S03]  /*1590*/  IMAD.HI.U32 R23, R0, R10, RZ ;  /* 0x0000000a00177227 */ /* 0x000fc600078e00ff */
[----:B------:R-:W-:Y:S01]  /*15a0*/  STL [R1+0x184], R25 ;  /* 0x0001841901007387 */ /* 0x000fe20000100800 */
[C---:B------:R-:W-:Y:S01]  /*15b0*/  IMAD R12, R4.reuse, R2, R12 ;  /* 0x00000002040c7224 */ /* 0x040fe200078e020c */
[----:B------:R-:W-:Y:S01]  /*15c0*/  IABS R2, R18 ;  /* 0x0000001200027213 */ /* 0x000fe20000000000 */
[----:B------:R-:W-:Y:S02]  /*15d0*/  IMAD.MOV R24, RZ, RZ, -R24 ;  /* 0x000000ffff187224 */ /* 0x000fe400078e0a18 */
[----:B------:R-:W-:Y:S02]  /*15e0*/  IMAD.MOV R23, RZ, RZ, -R23 ;  /* 0x000000ffff177224 */ /* 0x000fe400078e0a17 */
[----:B------:R-:W-:Y:S01]  /*15f0*/  @!P2 IMAD.IADD R21, R21, 0x1, -R4 ;  /* 0x000000011515a824 */ /* 0x000fe200078e0a04 */
[C---:B------:R-:W-:Y:S01]  /*1600*/  ISETP.GT.U32.AND P2, PT, R4.reuse, R12, PT ;  /* 0x0000000c0400720c */ /* 0x040fe20003f44070 */
[C---:B------:R-:W-:Y:S02]  /*1610*/  IMAD R9, R4.reuse, R24, R9 ;  /* 0x0000001804097224 */ /* 0x040fe400078e0209 */
[----:B------:R-:W-:-:S02]  /*1620*/  IMAD R10, R4, R23, R10 ;  /* 0x00000017040a7224 */ /* 0x000fc400078e020a */
[----:B------:R-:W-:Y:S01]  /*1630*/  @!P6 IMAD.IADD R19, R19, 0x1, -R4 ;  /* 0x000000011313e824 */ /* 0x000fe200078e0a04 */
[C---:B------:R-:W-:Y:S01]  /*1640*/  ISETP.GT.U32.AND P6, PT, R4.reuse, R9, PT ;  /* 0x000000090400720c */ /* 0x040fe20003fc4070 */
[----:B------:R-:W-:Y:S01]  /*1650*/  @!P1 IMAD.MOV R22, RZ, RZ, -R22 ;  /* 0x000000ffff169224 */ /* 0x000fe200078e0a16 */
[----:B------:R-:W-:Y:S01]  /*1660*/  ISETP.GT.U32.AND P1, PT, R4, R15, PT ;  /* 0x0000000f0400720c */ /* 0x000fe20003f24070 */
[--C-:B------:R-:W-:Y:S01]  /*1670*/  @!P3 IMAD.IADD R20, R20, 0x1, -R4.reuse ;  /* 0x000000011414b824 */ /* 0x100fe200078e0a04 */
[----:B------:R-:W-:Y:S01]  /*1680*/  ISETP.GT.U32.AND P3, PT, R4, R10, PT ;  /* 0x0000000a0400720c */ /* 0x000fe20003f64070 */
[----:B------:R-:W-:Y:S01]  /*1690*/  IMAD.HI.U32 R23, R0, R2, RZ ;  /* 0x0000000200177227 */ /* 0x000fe200078e00ff */
[----:B------:R0:W-:Y:S03]  /*16a0*/  STL [R1+0x60], R22 ;  /* 0x0000601601007387 */ /* 0x0001e60000100800 */
[----:B------:R-:W-:Y:S01]  /*16b0*/  @!P2 IMAD.IADD R12, R12, 0x1, -R4 ;  /* 0x000000010c0ca824 */ /* 0x000fe200078e0a04 */
[----:B------:R-:W-:Y:S01]  /*16c0*/  ISETP.GE.AND P2, PT, R7, RZ, PT ;  /* 0x000000ff0700720c */ /* 0x000fe20003f46270 */
[----:B------:R-:W-:-:S02]  /*16d0*/  IMAD.MOV.U32 R26, RZ, RZ, R21 ;  /* 0x000000ffff1a7224 */ /* 0x000fc400078e0015 */
[--C-:B------:R-:W-:Y:S01]  /*16e0*/  @!P6 IMAD.IADD R9, R9, 0x1, -R4.reuse ;  /* 0x000000010909e824 */ /* 0x100fe200078e0a04 */
[----:B------:R-:W-:Y:S01]  /*16f0*/  ISETP.GT.U32.AND P6, PT, R4, R12, PT ;  /* 0x0000000c0400720c */ /* 0x000fe20003fc4070 */
[--C-:B------:R-:W-:Y:S01]  /*1700*/  @!P1 IMAD.IADD R15, R15, 0x1, -R4.reuse ;  /* 0x000000010f0f9824 */ /* 0x100fe200078e0a04 */
[----:B------:R-:W-:Y:S01]  /*1710*/  ISETP.GE.AND P1, PT, R8, RZ, PT ;  /* 0x000000ff0800720c */ /* 0x000fe20003f26270 */
[----:B------:R-:W-:Y:S01]  /*1720*/  @!P3 IMAD.IADD R10, R10, 0x1, -R4 ;  /* 0x000000010a0ab824 */ /* 0x000fe200078e0a04 */
[----:B------:R-:W-:Y:S01]  /*1730*/  LOP3.LUT R8, R5, 0xd6, RZ, 0xfc, !PT ;  /* 0x000000d605087812 */ /* 0x000fe200078efcff */
[----:B0-----:R-:W-:Y:S01]  /*1740*/  IMAD.HI.U32 R22, R0, R11, RZ ;  /* 0x0000000b00167227 */ /* 0x001fe200078e00ff */
[----:B------:R-:W-:-:S03]  /*1750*/  ISETP.GT.U32.AND P3, PT, R4, R15, PT ;  /* 0x0000000f0400720c */ /* 0x000fc60003f64070 */
[----:B------:R-:W-:Y:S02]  /*1760*/  IMAD.MOV R23, RZ, RZ, -R23 ;  /* 0x000000ffff177224 */ /* 0x000fe400078e0a17 */
[----:B------:R-:W-:Y:S01]  /*1770*/  IMAD.MOV.U32 R25, RZ, RZ, R20 ;  /* 0x000000ffff197224 */ /* 0x000fe200078e0014 */
[----:B------:R-:W-:Y:S01]  /*1780*/  IABS R20, R8 ;  /* 0x0000000800147213 */ /* 0x000fe20000000000 */
[----:B------:R-:W-:Y:S01]  /*1790*/  @!P5 IMAD.MOV R26, RZ, RZ, -R26 ;  /* 0x000000ffff1ad224 */ /* 0x000fe200078e0a1a */
[C---:B------:R-:W-:Y:S01]  /*17a0*/  ISETP.GT.U32.AND P5, PT, R4.reuse, R10, PT ;  /* 0x0000000a0400720c */ /* 0x040fe20003fa4070 */
[----:B------:R-:W-:Y:S02]  /*17b0*/  IMAD.MOV R22, RZ, RZ, -R22 ;  /* 0x000000ffff167224 */ /* 0x000fe400078e0a16 */
[C---:B------:R-:W-:Y:S01]  /*17c0*/  IMAD R2, R4.reuse, R23, R2 ;  /* 0x0000001704027224 */ /* 0x040fe200078e0202 */
[----:B------:R-:W-:Y:S01]  /*17d0*/  STL [R1+0x64], R26 ;  /* 0x0000641a01007387 */ /* 0x000fe20000100800 */
[----:B------:R-:W-:Y:S01]  /*17e0*/  @!P4 IMAD.MOV R25, RZ, RZ, -R25 ;  /* 0x000000ffff19c224 */ /* 0x000fe200078e0a19 */
[C---:B------:R-:W-:Y:S01]  /*17f0*/  ISETP.GT.U32.AND P4, PT, R4.reuse, R9, PT ;  /* 0x000000090400720c */ /* 0x040fe20003f84070 */
[----:B------:R-:W-:Y:S01]  /*1800*/  IMAD R7, R4, R22, R11 ;  /* 0x0000001604077224 */ /* 0x000fe200078e020b */
[----:B------:R-:W-:Y:S01]  /*1810*/  LOP3.LUT R11, R5, 0xd8, RZ, 0xfc, !PT ;  /* 0x000000d8050b7812 */ /* 0x000fe200078efcff */
[----:B------:R-:W-:Y:S01]  /*1820*/  IMAD.MOV.U32 R21, RZ, RZ, R19 ;  /* 0x000000ffff157224 */ /* 0x000fe200078e0013 */
[----:B------:R-:W-:Y:S01]  /*1830*/  STL [R1+0x68], R25 ;  /* 0x0000681901007387 */ /* 0x000fe20000100800 */
[--C-:B------:R-:W-:Y:S01]  /*1840*/  @!P6 IMAD.IADD R12, R12, 0x1, -R4.reuse ;  /* 0x000000010c0ce824 */ /* 0x100fe200078e0a04 */
[C---:B------:R-:W-:Y:S01]  /*1850*/  ISETP.GT.U32.AND P6, PT, R4.reuse, R2, PT ;  /* 0x000000020400720c */ /* 0x040fe20003fc4070 */
[----:B------:R-:W-:Y:S01]  /*1860*/  @!P0 IMAD.MOV R21, RZ, RZ, -R21 ;  /* 0x000000ffff158224 */ /* 0x000fe200078e0a15 */
[----:B------:R-:W-:Y:S01]  /*1870*/  ISETP.GT.U32.AND P0, PT, R4, R7, PT ;  /* 0x000000070400720c */ /* 0x000fe20003f04070 */
[--C-:B------:R-:W-:Y:S01]  /*1880*/  @!P3 IMAD.IADD R15, R15, 0x1, -R4.reuse ;  /* 0x000000010f0fb824 */ /* 0x100fe200078e0a04 */
[----:B------:R-:W-:Y:S01]  /*1890*/  IABS R19, R11 ;  /* 0x0000000b00137213 */ /* 0x000fe20000000000 */
[----:B------:R-:W-:Y:S01]  /*18a0*/  @!P5 IMAD.IADD R10, R10, 0x1, -R4 ;  /* 0x000000010a0ad824 */ /* 0x000fe200078e0a04 */
[----:B------:R-:W-:Y:S01]  /*18b0*/  ISETP.GE.AND P3, PT, R6, RZ, PT ;  /* 0x000000ff0600720c */ /* 0x000fe20003f66270 */
[----:B------:R-:W-:Y:S01]  /*18c0*/  IMAD.MOV.U32 R6, RZ, RZ, R20 ;  /* 0x000000ffff067224 */ /* 0x000fe200078e0014 */
[----:B------:R-:W-:Y:S01]  /*18d0*/  ISETP.GE.AND P5, PT, R16, RZ, PT ;  /* 0x000000ff1000720c */ /* 0x000fe20003fa6270 */
[C---:B------:R-:W-:Y:S01]  /*18e0*/  IMAD.HI.U32 R16, R0.reuse, R19, RZ ;  /* 0x0000001300107227 */ /* 0x040fe200078e00ff */
[----:B------:R0:W-:Y:S03]  /*18f0*/  STL [R1+0x7c], R21 ;  /* 0x00007c1501007387 */ /* 0x0001e60000100800 */
[----:B------:R-:W-:Y:S01]  /*1900*/  @!P4 IMAD.IADD R9, R9, 0x1, -R4 ;  /* 0x000000010909c824 */ /* 0x000fe200078e0a04 */
[----:B------:R-:W-:Y:S01]  /*1910*/  ISETP.GE.AND P4, PT, R17, RZ, PT ;  /* 0x000000ff1100720c */ /* 0x000fe20003f86270 */
[----:B------:R-:W-:-:S04]  /*1920*/  IMAD.HI.U32 R17, R0, R6, RZ ;  /* 0x0000000600117227 */ /* 0x000fc800078e00ff */
[----:B------:R-:W-:Y:S02]  /*1930*/  IMAD.MOV R16, RZ, RZ, -R16 ;  /* 0x000000ffff107224 */ /* 0x000fe400078e0a10 */
[--C-:B------:R-:W-:Y:S01]  /*1940*/  @!P6 IMAD.IADD R2, R2, 0x1, -R4.reuse ;  /* 0x000000010202e824 */ /* 0x100fe200078e0a04 */
[----:B------:R-:W-:Y:S01]  /*1950*/  ISETP.GE.AND P6, PT, R11, RZ, PT ;  /* 0x000000ff0b00720c */ /* 0x000fe20003fc6270 */
[----:B------:R-:W-:Y:S01]  /*1960*/  @!P0 IMAD.IADD R7, R7, 0x1, -R4 ;  /* 0x0000000107078824 */ /* 0x000fe200078e0a04 */
[----:B------:R-:W-:Y:S01]  /*1970*/  ISETP.GE.AND P0, PT, R18, RZ, PT ;  /* 0x000000ff1200720c */ /* 0x000fe20003f06270 */
[----:B------:R-:W-:Y:S01]  /*1980*/  IMAD.MOV.U32 R22, RZ, RZ, R15 ;  /* 0x000000ffff167224 */ /* 0x000fe200078e000f */
[----:B------:R-:W-:Y:S01]  /*1990*/  LOP3.LUT R18, R5, 0xc6, RZ, 0xfc, !PT ;  /* 0x000000c605127812 */ /* 0x000fe200078efcff */
[----:B------:R-:W-:Y:S02]  /*19a0*/  IMAD.MOV R15, RZ, RZ, -R17 ;  /* 0x000000ffff0f7224 */ /* 0x000fe400078e0a11 */
[----:B------:R-:W-:-:S02]  /*19b0*/  IMAD R11, R4, R16, R19 ;  /* 0x00000010040b7224 */ /* 0x000fc400078e0213 */
[----:B0-----:R-:W-:Y:S02]  /*19c0*/  IMAD.MOV.U32 R21, RZ, RZ, R12 ;  /* 0x000000ffff157224 */ /* 0x001fe400078e000c */
[----:B------:R-:W-:Y:S01]  /*19d0*/  @!P1 IMAD.MOV R22, RZ, RZ, -R22 ;  /* 0x000000ffff169224 */ /* 0x000fe200078e0a16 */
[C---:B------:R-:W-:Y:S01]  /*19e0*/  ISETP.GT.U32.AND P1, PT, R4.reuse, R7, PT ;  /* 0x000000070400720c */ /* 0x040fe20003f24070 */
[C---:B------:R-:W-:Y:S02]  /*19f0*/  IMAD R6, R4.reuse, R15, R6 ;  /* 0x0000000f04067224 */ /* 0x040fe400078e0206 */
[----:B------:R-:W-:Y:S01]  /*1a00*/  IMAD.MOV.U32 R12, RZ, RZ, R9 ;  /* 0x000000ffff0c7224 */ /* 0x000fe200078e0009 */
[----:B------:R-:W-:Y:S01]  /*1a10*/  STL [R1+0x80], R22 ;  /* 0x0000801601007387 */ /* 0x000fe20000100800 */
[----:B------:R-:W-:Y:S01]  /*1a20*/  @!P3 IMAD.MOV R10, RZ, RZ, -R10 ;  /* 0x000000ffff0ab224 */ /* 0x000fe200078e0a0a */
[C---:B------:R-:W-:Y:S01]  /*1a30*/  ISETP.GT.U32.AND P3, PT, R4.reuse, R11, PT ;  /* 0x0000000b0400720c */ /* 0x040fe20003f64070 */
[----:B------:R-:W-:Y:S01]  /*1a40*/  @!P5 IMAD.MOV R12, RZ, RZ, -R12 ;  /* 0x000000ffff0cd224 */ /* 0x000fe200078e0a0c */
[C---:B------:R-:W-:Y:S01]  /*1a50*/  ISETP.GT.U32.AND P5, PT, R4.reuse, R6, PT ;  /* 0x000000060400720c */ /* 0x040fe20003fa4070 */
[----:B------:R-:W-:Y:S01]  /*1a60*/  @!P2 IMAD.MOV R21, RZ, RZ, -R21 ;  /* 0x000000ffff15a224 */ /* 0x000fe200078e0a15 */
[----:B------:R-:W-:-:S02]  /*1a70*/  ISETP.GT.U32.AND P2, PT, R4, R2, PT ;  /* 0x000000020400720c */ /* 0x000fc40003f44070 */
[----:B------:R-:W-:Y:S01]  /*1a80*/  LOP3.LUT R9, R5, 0xd4, RZ, 0xfc, !PT ;  /* 0x000000d405097812 */ /* 0x000fe200078efcff */
[--C-:B------:R-:W-:Y:S01]  /*1a90*/  @!P1 IMAD.IADD R7, R7, 0x1, -R4.reuse ;  /* 0x0000000107079824 */ /* 0x100fe200078e0a04 */
[----:B------:R-:W-:Y:S01]  /*1aa0*/  STL [R1+0xb4], R21 ;  /* 0x0000b41501007387 */ /* 0x000fe20000100800 */
[----:B------:R-:W-:Y:S02]  /*1ab0*/  ISETP.GE.AND P1, PT, R8, RZ, PT ;  /* 0x000000ff0800720c */ /* 0x000fe40003f26270 */
[----:B------:R-:W-:Y:S01]  /*1ac0*/  IABS R8, R9 ;  /* 0x0000000900087213 */ /* 0x000fe20000000000 */
[----:B------:R0:W-:Y:S01]  /*1ad0*/  STL [R1+0xbc], R10 ;  /* 0x0000bc0a01007387 */ /* 0x0001e20000100800 */
[--C-:B------:R-:W-:Y:S02]  /*1ae0*/  @!P3 IMAD.IADD R11, R11, 0x1, -R4.reuse ;  /* 0x000000010b0bb824 */ /* 0x100fe400078e0a04 */
[--C-:B------:R-:W-:Y:S01]  /*1af0*/  @!P5 IMAD.IADD R6, R6, 0x1, -R4.reuse ;  /* 0x000000010606d824 */ /* 0x100fe200078e0a04 */
[----:B------:R1:W-:Y:S01]  /*1b00*/  STL [R1+0xc0], R12 ;  /* 0x0000c00c01007387 */ /* 0x0003e20000100800 */
[----:B------:R-:W-:Y:S01]  /*1b10*/  @!P2 IMAD.IADD R2, R2, 0x1, -R4 ;  /* 0x000000010202a824 */ /* 0x000fe200078e0a04 */
[----:B------:R-:W-:Y:S01]  /*1b20*/  ISETP.GT.U32.AND P5, PT, R4, R11, PT ;  /* 0x0000000b0400720c */ /* 0x000fe20003fa4070 */
[----:B------:R-:W-:Y:S01]  /*1b30*/  IMAD.MOV.U32 R15, RZ, RZ, R7 ;  /* 0x000000ffff0f7224 */ /* 0x000fe200078e0007 */
[----:B------:R-:W-:-:S02]  /*1b40*/  ISETP.GE.AND P2, PT, R9, RZ, PT ;  /* 0x000000ff0900720c */ /* 0x000fc40003f46270 */
[C---:B0-----:R-:W-:Y:S01]  /*1b50*/  LOP3.LUT R10, R5.reuse, 0xd2, RZ, 0xfc, !PT ;  /* 0x000000d2050a7812 */ /* 0x041fe200078efcff */
[----:B------:R-:W-:Y:S01]  /*1b60*/  @!P4 IMAD.MOV R15, RZ, RZ, -R15 ;  /* 0x000000ffff0fc224 */ /* 0x000fe200078e0a0f */
[----:B------:R-:W-:Y:S02]  /*1b70*/  ISETP.GT.U32.AND P4, PT, R4, R6, PT ;  /* 0x000000060400720c */ /* 0x000fe40003f84070 */
[----:B-1----:R-:W-:Y:S02]  /*1b80*/  IABS R12, R10 ;  /* 0x0000000a000c7213 */ /* 0x002fe40000000000 */
[----:B------:R-:W-:Y:S01]  /*1b90*/  ISETP.GE.AND P3, PT, R10, RZ, PT ;  /* 0x000000ff0a00720c */ /* 0x000fe20003f66270 */
[----:B------:R-:W-:Y:S01]  /*1ba0*/  IMAD.HI.U32 R10, R0, R8, RZ ;  /* 0x00000008000a7227 */ /* 0x000fe200078e00ff */
[----:B------:R0:W-:Y:S01]  /*1bb0*/  STL [R1+0xc4], R15 ;  /* 0x0000c40f01007387 */ /* 0x0001e20000100800 */
[----:B------:R-:W-:Y:S02]  /*1bc0*/  LOP3.LUT R21, R5, 0xc8, RZ, 0xfc, !PT ;  /* 0x000000c805157812 */ /* 0x000fe400078efcff */
[----:B------:R-:W-:-:S02]  /*1bd0*/  IMAD.MOV.U32 R9, RZ, RZ, R12 ;  /* 0x000000ffff097224 */ /* 0x000fc400078e000c */
[----:B------:R-:W-:Y:S02]  /*1be0*/  IMAD.MOV.U32 R12, RZ, RZ, R2 ;  /* 0x000000ffff0c7224 */ /* 0x000fe400078e0002 */
[----:B------:R-:W-:Y:S01]  /*1bf0*/  IMAD.MOV R2, RZ, RZ, -R10 ;  /* 0x000000ffff027224 */ /* 0x000fe200078e0a0a */
[C---:B------:R-:W-:Y:S01]  /*1c00*/  LOP3.LUT R10, R5.reuse, 0xce, RZ, 0xfc, !PT ;  /* 0x000000ce050a7812 */ /* 0x040fe200078efcff */
[----:B------:R-:W-:Y:S01]  /*1c10*/  IMAD.HI.U32 R7, R0, R9, RZ ;  /* 0x0000000900077227 */ /* 0x000fe200078e00ff */
[----:B0-----:R-:W-:-:S03]  /*1c20*/  LOP3.LUT R15, R5, 0xd0, RZ, 0xfc, !PT ;  /* 0x000000d0050f7812 */ /* 0x001fc600078efcff */
[C---:B------:R-:W-:Y:S01]  /*1c30*/  IMAD R8, R4.reuse, R2, R8 ;  /* 0x0000000204087224 */ /* 0x040fe200078e0208 */
[----:B------:R-:W-:Y:S01]  /*1c40*/  LOP3.LUT R2, R5, 0xca, RZ, 0xfc, !PT ;  /* 0x000000ca05027812 */ /* 0x000fe200078efcff */
[----:B------:R-:W-:Y:S02]  /*1c50*/  @!P5 IMAD.IADD R11, R11, 0x1, -R4 ;  /* 0x000000010b0bd824 */ /* 0x000fe400078e0a04 */
[----:B------:R-:W-:Y:S01]  /*1c60*/  IMAD.MOV R7, RZ, RZ, -R7 ;  /* 0x000000ffff077224 */ /* 0x000fe200078e0a07 */
[C---:B------:R-:W-:Y:S01]  /*1c70*/  ISETP.GT.U32.AND P5, PT, R4.reuse, R8, PT ;  /* 0x000000080400720c */ /* 0x040fe20003fa4070 */
[----:B------:R-:W-:Y:S01]  /*1c80*/  IMAD.MOV.U32 R17, RZ, RZ, R11 ;  /* 0x000000ffff117224 */ /* 0x000fe200078e000b */
[----:B------:R-:W-:Y:S01]  /*1c90*/  IABS R11, R2 ;  /* 0x00000002000b7213 */ /* 0x000fe20000000000 */
[----:B------:R-:W-:Y:S02]  /*1ca0*/  IMAD R7, R4, R7, R9 ;  /* 0x0000000704077224 */ /* 0x000fe400078e0209 */
[----:B------:R-:W-:-:S02]  /*1cb0*/  @!P6 IMAD.MOV R17, RZ, RZ, -R17 ;  /* 0x000000ffff11e224 */ /* 0x000fc400078e0a11 */
[----:B------:R-:W-:Y:S01]  /*1cc0*/  @!P0 IMAD.MOV R12, RZ, RZ, -R12 ;  /* 0x000000ffff0c8224 */ /* 0x000fe200078e0a0c */
[----:B------:R-:W-:Y:S01]  /*1cd0*/  ISETP.GT.U32.AND P6, PT, R4, R7, PT ;  /* 0x000000070400720c */ /* 0x000fe20003fc4070 */
[--C-:B------:R-:W-:Y:S01]  /*1ce0*/  @!P4 IMAD.IADD R6, R6, 0x1, -R4.reuse ;  /* 0x000000010606c824 */ /* 0x100fe200078e0a04 */
[----:B------:R-:W-:Y:S02]  /*1cf0*/  ISETP.GE.AND P0, PT, R15, RZ, PT ;  /* 0x000000ff0f00720c */ /* 0x000fe40003f06270 */
[----:B------:R-:W-:Y:S01]  /*1d00*/  IABS R15, R15 ;  /* 0x0000000f000f7213 */ /* 0x000fe20000000000 */
[----:B------:R-:W-:Y:S01]  /*1d10*/  @!P5 IMAD.IADD R8, R8, 0x1, -R4 ;  /* 0x000000010808d824 */ /* 0x000fe200078e0a04 */
[----:B------:R0:W-:Y:S01]  /*1d20*/  STL [R1+0xcc], R12 ;  /* 0x0000cc0c01007387 */ /* 0x0001e20000100800 */
[----:B------:R-:W-:Y:S01]  /*1d30*/  IMAD.MOV.U32 R16, RZ, RZ, R6 ;  /* 0x000000ffff107224 */ /* 0x000fe200078e0006 */
[----:B------:R-:W-:Y:S01]  /*1d40*/  ISETP.GE.AND P4, PT, R10, RZ, PT ;  /* 0x000000ff0a00720c */ /* 0x000fe20003f86270 */
[----:B------:R-:W-:Y:S01]  /*1d50*/  IMAD.HI.U32 R9, R0, R15, RZ ;  /* 0x0000000f00097227 */ /* 0x000fe200078e00ff */
[----:B------:R-:W-:Y:S01]  /*1d60*/  ISETP.GT.U32.AND P5, PT, R4, R8, PT ;  /* 0x000000080400720c */ /* 0x000fe20003fa4070 */
[----:B------:R-:W-:Y:S01]  /*1d70*/  STL [R1+0xd0], R17 ;  /* 0x0000d01101007387 */ /* 0x000fe20000100800 */
[----:B------:R-:W-:Y:S01]  /*1d80*/  IABS R10, R10 ;  /* 0x0000000a000a7213 */ /* 0x000fe20000000000 */
[----:B------:R-:W-:-:S02]  /*1d90*/  @!P1 IMAD.MOV R16, RZ, RZ, -R16 ;  /* 0x000000ffff109224 */ /* 0x000fc400078e0a10 */
[----:B------:R-:W-:Y:S01]  /*1da0*/  IMAD.MOV R9, RZ, RZ, -R9 ;  /* 0x000000ffff097224 */ /* 0x000fe200078e0a09 */
[----:B0-----:R-:W-:Y:S01]  /*1db0*/  LOP3.LUT R12, R5, 0xcc, RZ, 0xfc, !PT ;  /* 0x000000cc050c7812 */ /* 0x001fe200078efcff */
[--C-:B------:R-:W-:Y:S01]  /*1dc0*/  @!P6 IMAD.IADD R7, R7, 0x1, -R4.reuse ;  /* 0x000000010707e824 */ /* 0x100fe200078e0a04 */
[----:B------:R0:W-:Y:S01]  /*1dd0*/  STL [R1+0xd4], R16 ;  /* 0x0000d41001007387 */ /* 0x0001e20000100800 */
[----:B------:R-:W-:Y:S01]  /*1de0*/  IMAD R15, R4, R9, R15 ;  /* 0x00000009040f7224 */ /* 0x000fe200078e020f */
[----:B------:R-:W-:Y:S01]  /*1df0*/  ISETP.GE.AND P1, PT, R12, RZ, PT ;  /* 0x000000ff0c00720c */ /* 0x000fe20003f26270 */
[----:B------:R-:W-:Y:S01]  /*1e00*/  IMAD.HI.U32 R6, R0, R10, RZ ;  /* 0x0000000a00067227 */ /* 0x000fe200078e00ff */
[----:B------:R-:W-:Y:S02]  /*1e10*/  IABS R12, R12 ;  /* 0x0000000c000c7213 */ /* 0x000fe40000000000 */
[----:B------:R-:W-:Y:S01]  /*1e20*/  ISETP.GT.U32.AND P6, PT, R4, R7, PT ;  /* 0x000000070400720c */ /* 0x000fe20003fc4070 */
[----:B------:R-:W-:Y:S01]  /*1e30*/  @!P5 IMAD.IADD R8, R8, 0x1, -R4 ;  /* 0x000000010808d824 */ /* 0x000fe200078e0a04 */
[----:B------:R-:W-:Y:S01]  /*1e40*/  ISETP.GT.U32.AND P5, PT, R4, R15, PT ;  /* 0x0000000f0400720c */ /* 0x000fe20003fa4070 */
[----:B------:R-:W-:-:S04]  /*1e50*/  IMAD.HI.U32 R9, R0, R11, RZ ;  /* 0x0000000b00097227 */ /* 0x000fc800078e00ff */
[----:B0-----:R-:W-:-:S04]  /*1e60*/  IMAD.HI.U32 R16, R0, R12, RZ ;  /* 0x0000000c00107227 */ /* 0x001fc800078e00ff */
[----:B------:R-:W-:Y:S02]  /*1e70*/  IMAD.MOV R16, RZ, RZ, -R16 ;  /* 0x000000ffff107224 */ /* 0x000fe400078e0a10 */
[----:B------:R-:W-:Y:S02]  /*1e80*/  IMAD.MOV R6, RZ, RZ, -R6 ;  /* 0x000000ffff067224 */ /* 0x000fe400078e0a06 */
[----:B------:R-:W-:Y:S02]  /*1e90*/  IMAD.MOV R9, RZ, RZ, -R9 ;  /* 0x000000ffff097224 */ /* 0x000fe400078e0a09 */
[C---:B------:R-:W-:Y:S02]  /*1ea0*/  IMAD R12, R4.reuse, R16, R12 ;  /* 0x00000010040c7224 */ /* 0x040fe400078e020c */
[----:B------:R-:W-:Y:S01]  /*1eb0*/  IMAD R10, R4, R6, R10 ;  /* 0x00000006040a7224 */ /* 0x000fe200078e020a */
[----:B------:R-:W-:Y:S01]  /*1ec0*/  IABS R6, R21 ;  /* 0x0000001500067213 */ /* 0x000fe20000000000 */
[----:B------:R-:W-:-:S02]  /*1ed0*/  IMAD.MOV.U32 R17, RZ, RZ, R8 ;  /* 0x000000ffff117224 */ /* 0x000fc400078e0008 */
[C---:B------:R-:W-:Y:S01]  /*1ee0*/  IMAD R11, R4.reuse, R9, R11 ;  /* 0x00000009040b7224 */ /* 0x040fe200078e020b */
[----:B------:R-:W-:Y:S01]  /*1ef0*/  LOP3.LUT R9, R5, 0xc4, RZ, 0xfc, !PT ;  /* 0x000000c405097812 */ /* 0x000fe200078efcff */
[--C-:B------:R-:W-:Y:S01]  /*1f00*/  @!P6 IMAD.IADD R7, R7, 0x1, -R4.reuse ;  /* 0x000000010707e824 */ /* 0x100fe200078e0a04 */
[C---:B------:R-:W-:Y:S01]  /*1f10*/  ISETP.GT.U32.AND P6, PT, R4.reuse, R12, PT ;  /* 0x0000000c0400720c */ /* 0x040fe20003fc4070 */
[----:B------:R-:W-:Y:S01]  /*1f20*/  @!P2 IMAD.MOV R17, RZ, RZ, -R17 ;  /* 0x000000ffff11a224 */ /* 0x000fe200078e0a11 */
[C---:B------:R-:W-:Y:S01]  /*1f30*/  ISETP.GT.U32.AND P2, PT, R4.reuse, R10, PT ;  /* 0x0000000a0400720c */ /* 0x040fe20003f44070 */
[----:B------:R-:W-:Y:S01]  /*1f40*/  @!P5 IMAD.IADD R15, R15, 0x1, -R4 ;  /* 0x000000010f0fd824 */ /* 0x000fe200078e0a04 */
[----:B------:R-:W-:Y:S01]  /*1f50*/  ISETP.GT.U32.AND P5, PT, R4, R11, PT ;  /* 0x0000000b0400720c */ /* 0x000fe20003fa4070 */
[----:B------:R-:W-:Y:S01]  /*1f60*/  IMAD.MOV.U32 R16, RZ, RZ, R7 ;  /* 0x000000ffff107224 */ /* 0x000fe200078e0007 */
[----:B------:R0:W-:Y:S01]  /*1f70*/  STL [R1+0xd8], R17 ;  /* 0x0000d81101007387 */ /* 0x0001e20000100800 */
[----:B------:R-:W-:Y:S01]  /*1f80*/  IMAD.HI.U32 R8, R0, R6, RZ ;  /* 0x0000000600087227 */ /* 0x000fe200078e00ff */
[----:B------:R-:W-:-:S03]  /*1f90*/  IABS R20, R9 ;  /* 0x0000000900147213 */ /* 0x000fc60000000000 */
[----:B------:R-:W-:Y:S02]  /*1fa0*/  IMAD.MOV R8, RZ, RZ, -R8 ;  /* 0x000000ffff087224 */ /* 0x000fe400078e0a08 */
[--C-:B------:R-:W-:Y:S02]  /*1fb0*/  @!P6 IMAD.IADD R12, R12, 0x1, -R4.reuse ;  /* 0x000000010c0ce824 */ /* 0x100fe400078e0a04 */
[--C-:B------:R-:W-:Y:S01]  /*1fc0*/  @!P2 IMAD.IADD R10, R10, 0x1, -R4.reuse ;  /* 0x000000010a0aa824 */ /* 0x100fe200078e0a04 */
[----:B0-----:R-:W-:Y:S01]  /*1fd0*/  IABS R17, R18 ;  /* 0x0000001200117213 */ /* 0x001fe20000000000 */
[----:B------:R-:W-:Y:S01]  /*1fe0*/  @!P5 IMAD.IADD R11, R11, 0x1, -R4 ;  /* 0x000000010b0bd824 */ /* 0x000fe200078e0a04 */
[C---:B------:R-:W-:Y:S01]  /*1ff0*/  ISETP.GT.U32.AND P2, PT, R4.reuse, R15, PT ;  /* 0x0000000f0400720c */ /* 0x040fe20003f44070 */
[----:B------:R-:W-:Y:S01]  /*2000*/  @!P3 IMAD.MOV R16, RZ, RZ, -R16 ;  /* 0x000000ffff10b224 */ /* 0x000fe200078e0a10 */
[----:B------:R-:W-:Y:S01]  /*2010*/  ISETP.GT.U32.AND P5, PT, R4, R12, PT ;  /* 0x0000000c0400720c */ /* 0x000fe20003fa4070 */
[----:B------:R-:W-:Y:S01]  /*2020*/  IMAD.HI.U32 R7, R0, R17, RZ ;  /* 0x0000001100077227 */ /* 0x000fe200078e00ff */
[----:B------:R-:W-:-:S02]  /*2030*/  ISETP.GT.U32.AND P3, PT, R4, R11, PT ;  /* 0x0000000b0400720c */ /* 0x000fc40003f64070 */
[C---:B------:R-:W-:Y:S01]  /*2040*/  ISETP.GT.U32.AND P6, PT, R4.reuse, R10, PT ;  /* 0x0000000a0400720c */ /* 0x040fe20003fc4070 */
[----:B------:R-:W-:Y:S01]  /*2050*/  IMAD.MOV R7, RZ, RZ, -R7 ;  /* 0x000000ffff077224 */ /* 0x000fe200078e0a07 */
[----:B------:R0:W-:Y:S01]  /*2060*/  STL [R1+0x108], R16 ;  /* 0x0001081001007387 */ /* 0x0001e20000100800 */
[C---:B------:R-:W-:Y:S01]  /*2070*/  IMAD R6, R4.reuse, R8, R6 ;  /* 0x0000000804067224 */ /* 0x040fe200078e0206 */
[C---:B------:R-:W-:Y:S01]  /*2080*/  LOP3.LUT R8, R5.reuse, 0xc2, RZ, 0xfc, !PT ;  /* 0x000000c205087812 */ /* 0x040fe200078efcff */
[C---:B------:R-:W-:Y:S01]  /*2090*/  IMAD R17, R4.reuse, R7, R17 ;  /* 0x0000000704117224 */ /* 0x040fe200078e0211 */
[----:B------:R-:W-:Y:S01]  /*20a0*/  LOP3.LUT R7, R5, 0xc0, RZ, 0xfc, !PT ;  /* 0x000000c005077812 */ /* 0x000fe200078efcff */
[--C-:B------:R-:W-:Y:S01]  /*20b0*/  @!P2 IMAD.IADD R15, R15, 0x1, -R4.reuse ;  /* 0x000000010f0fa824 */ /* 0x100fe200078e0a04 */
[----:B------:R-:W-:Y:S01]  /*20c0*/  ISETP.GT.U32.AND P2, PT, R4, R6, PT ;  /* 0x000000060400720c */ /* 0x000fe20003f44070 */
[--C-:B------:R-:W-:Y:S01]  /*20d0*/  @!P5 IMAD.IADD R12, R12, 0x1, -R4.reuse ;  /* 0x000000010c0cd824 */ /* 0x100fe200078e0a04 */
[----:B------:R-:W-:Y:S01]  /*20e0*/  ISETP.GT.U32.AND P5, PT, R4, R17, PT ;  /* 0x000000110400720c */ /* 0x000fe20003fa4070 */
[--C-:B------:R-:W-:Y:S01]  /*20f0*/  @!P3 IMAD.IADD R11, R11, 0x1, -R4.reuse ;  /* 0x000000010b0bb824 */ /* 0x100fe200078e0a04 */
[----:B------:R-:W-:Y:S01]  /*2100*/  ISETP.GE.AND P3, PT, R21, RZ, PT ;  /* 0x000000ff1500720c */ /* 0x000fe20003f66270 */
[----:B------:R-:W-:Y:S01]  /*2110*/  @!P6 IMAD.IADD R10, R10, 0x1, -R4 ;  /* 0x000000010a0ae824 */ /* 0x000fe200078e0a04 */
[----:B------:R-:W-:Y:S01]  /*2120*/  IABS R21, R7 ;  /* 0x0000000700157213 */ /* 0x000fe20000000000 */
[----:B0-----:R-:W-:Y:S01]  /*2130*/  IMAD.HI.U32 R16, R0, R20, RZ ;  /* 0x0000001400107227 */ /* 0x001fe200078e00ff */
[----:B------:R-:W-:-:S02]  /*2140*/  IABS R19, R8 ;  /* 0x0000000800137213 */ /* 0x000fc40000000000 */
[----:B------:R-:W-:Y:S01]  /*2150*/  ISETP.GE.AND P6, PT, R2, RZ, PT ;  /* 0x000000ff0200720c */ /* 0x000fe20003fc6270 */
[----:B------:R-:W-:Y:S02]  /*2160*/  IMAD.MOV.U32 R22, RZ, RZ, R10 ;  /* 0x000000ffff167224 */ /* 0x000fe400078e000a */
[--C-:B------:R-:W-:Y:S01]  /*2170*/  @!P2 IMAD.IADD R6, R6, 0x1, -R4.reuse ;  /* 0x000000010606a824 */ /* 0x100fe200078e0a04 */
[----:B------:R-:W-:Y:S01]  /*2180*/  ISETP.GE.AND P2, PT, R18, RZ, PT ;  /* 0x000000ff1200720c */ /* 0x000fe20003f46270 */
[----:B------:R-:W-:Y:S02]  /*2190*/  @!P5 IMAD.IADD R17, R17, 0x1, -R4 ;  /* 0x000000011111d824 */ /* 0x000fe400078e0a04 */
[----:B------:R-:W-:Y:S02]  /*21a0*/  IMAD.MOV.U32 R18, RZ, RZ, R21 ;  /* 0x000000ffff127224 */ /* 0x000fe400078e0015 */
[----:B------:R-:W-:Y:S01]  /*21b0*/  @!P4 IMAD.MOV R22, RZ, RZ, -R22 ;  /* 0x000000ffff16c224 */ /* 0x000fe200078e0a16 */
[----:B------:R-:W-:Y:S01]  /*21c0*/  ISETP.GT.U32.AND P4, PT, R4, R17, PT ;  /* 0x000000110400720c */ /* 0x000fe20003f84070 */
[----:B------:R-:W-:-:S02]  /*21d0*/  IMAD.MOV.U32 R23, RZ, RZ, R15 ;  /* 0x000000ffff177224 */ /* 0x000fc400078e000f */
[----:B------:R-:W-:-:S04]  /*21e0*/  IMAD.HI.U32 R15, R0, R18, RZ ;  /* 0x00000012000f7227 */ /* 0x000fc800078e00ff */
[----:B------:R-:W-:Y:S02]  /*21f0*/  IMAD.MOV R16, RZ, RZ, -R16 ;  /* 0x000000ffff107224 */ /* 0x000fe400078e0a10 */
[----:B------:R-:W-:Y:S01]  /*2200*/  @!P0 IMAD.MOV R23, RZ, RZ, -R23 ;  /* 0x000000ffff178224 */ /* 0x000fe200078e0a17 */
[C---:B------:R-:W-:Y:S01]  /*2210*/  ISETP.GT.U32.AND P0, PT, R4.reuse, R6, PT ;  /* 0x000000060400720c */ /* 0x040fe20003f04070 */
[----:B------:R-:W-:Y:S02]  /*2220*/  IMAD.MOV R10, RZ, RZ, -R15 ;  /* 0x000000ffff0a7224 */ /* 0x000fe400078e0a0f */
[C---:B------:R-:W-:Y:S01]  /*2230*/  IMAD R20, R4.reuse, R16, R20 ;  /* 0x0000001004147224 */ /* 0x040fe200078e0214 */
[----:B------:R0:W-:Y:S01]  /*2240*/  STL [R1+0x13c], R23 ;  /* 0x00013c1701007387 */ /* 0x0001e20000100800 */
[----:B------:R-:W-:Y:S02]  /*2250*/  IMAD R18, R4, R10, R18 ;  /* 0x0000000a04127224 */ /* 0x000fe400078e0212 */
[----:B------:R-:W-:Y:S01]  /*2260*/  IMAD.HI.U32 R2, R0, R19, RZ ;  /* 0x0000001300027227 */ /* 0x000fe200078e00ff */
[C---:B------:R-:W-:Y:S01]  /*2270*/  ISETP.GT.U32.AND P5, PT, R4.reuse, R20, PT ;  /* 0x000000140400720c */ /* 0x040fe20003fa4070 */
[----:B------:R-:W-:Y:S02]  /*2280*/  STL [R1+0x140], R22 ;  /* 0x0001401601007387 */ /* 0x000fe40000100800 */
[----:B------:R-:W-:Y:S01]  /*2290*/  @!P4 IMAD.IADD R17, R17, 0x1, -R4 ;  /* 0x000000011111c824 */ /* 0x000fe200078e0a04 */
[----:B------:R-:W-:Y:S01]  /*22a0*/  ISETP.GT.U32.AND P4, PT, R4, R18, PT ;  /* 0x000000120400720c */ /* 0x000fe20003f84070 */
[----:B------:R-:W-:-:S02]  /*22b0*/  IMAD.MOV R2, RZ, RZ, -R2 ;  /* 0x000000ffff027224 */ /* 0x000fc400078e0a02 */
[----:B------:R-:W-:Y:S01]  /*22c0*/  @!P0 IMAD.IADD R6, R6, 0x1, -R4 ;  /* 0x0000000106068824 */ /* 0x000fe200078e0a04 */
[----:B------:R-:W-:Y:S01]  /*22d0*/  ISETP.GE.AND P0, PT, R8, RZ, PT ;  /* 0x000000ff0800720c */ /* 0x000fe20003f06270 */
[C---:B------:R-:W-:Y:S01]  /*22e0*/  IMAD R19, R4.reuse, R2, R19 ;  /* 0x0000000204137224 */ /* 0x040fe200078e0213 */
[----:B------:R-:W-:Y:S01]  /*22f0*/  LOP3.LUT R8, R5, 0xbc, RZ, 0xfc, !PT ;  /* 0x000000bc05087812 */ /* 0x000fe200078efcff */
[----:B------:R-:W-:Y:S01]  /*2300*/  @!P1 IMAD.MOV R12, RZ, RZ, -R12 ;  /* 0x000000ffff0c9224 */ /* 0x000fe200078e0a0c */
[----:B------:R-:W-:Y:S01]  /*2310*/  ISETP.GE.AND P1, PT, R9, RZ, PT ;  /* 0x000000ff0900720c */ /* 0x000fe20003f26270 */
[----:B------:R-:W-:Y:S01]  /*2320*/  @!P6 IMAD.MOV R11, RZ, RZ, -R11 ;  /* 0x000000ffff0be224 */ /* 0x000fe200078e0a0b */
[----:B------:R-:W-:Y:S01]  /*2330*/  ISETP.GT.U32.AND P6, PT, R4, R19, PT ;  /* 0x000000130400720c */ /* 0x000fe20003fc4070 */
[----:B------:R-:W-:Y:S01]  /*2340*/  IMAD.MOV.U32 R9, RZ, RZ, R6 ;  /* 0x000000ffff097224 */ /* 0x000fe200078e0006 */
[----:B------:R-:W-:Y:S01]  /*2350*/  LOP3.LUT R2, R5, 0xbe, RZ, 0xfc, !PT ;  /* 0x000000be05027812 */ /* 0x000fe200078efcff */
[--C-:B------:R-:W-:Y:S01]  /*2360*/  @!P5 IMAD.IADD R20, R20, 0x1, -R4.reuse ;  /* 0x000000011414d824 */ /* 0x100fe200078e0a04 */
[----:B------:R-:W-:Y:S01]  /*2370*/  ISETP.GE.AND P5, PT, R7, RZ, PT ;  /* 0x000000ff0700720c */ /* 0x000fe20003fa6270 */
[----:B------:R-:W-:Y:S01]  /*2380*/  @!P3 IMAD.MOV R9, RZ, RZ, -R9 ;  /* 0x000000ffff09b224 */ /* 0x000fe200078e0a09 */
[----:B------:R-:W-:Y:S01]  /*2390*/  IABS R7, R8 ;  /* 0x0000000800077213 */ /* 0x000fe20000000000 */
[--C-:B------:R-:W-:Y:S01]  /*23a0*/  @!P4 IMAD.IADD R18, R18, 0x1, -R4.reuse ;  /* 0x000000011212c824 */ /* 0x100fe200078e0a04 */
[----:B------:R-:W-:Y:S01]  /*23b0*/  STL [R1+0x180], R12 ;  /* 0x0001800c01007387 */ /* 0x000fe20000100800 */
[----:B------:R-:W-:Y:S01]  /*23c0*/  IABS R15, R2 ;  /* 0x00000002000f7213 */ /* 0x000fe20000000000 */
[----:B0-----:R-:W-:Y:S01]  /*23d0*/  IMAD.MOV.U32 R23, RZ, RZ, R17 ;  /* 0x000000ffff177224 */ /* 0x001fe200078e0011 */
[----:B------:R-:W-:Y:S01]  /*23e0*/  LOP3.LUT R6, R5, 0xb8, RZ, 0xfc, !PT ;  /* 0x000000b805067812 */ /* 0x000fe200078efcff */
[----:B------:R0:W-:Y:S01]  /*23f0*/  STL [R1+0x1ac], R11 ;  /* 0x0001ac0b01007387 */ /* 0x0001e20000100800 */
[C---:B------:R-:W-:Y:S01]  /*2400*/  ISETP.GT.U32.AND P4, PT, R4.reuse, R18, PT ;  /* 0x000000120400720c */ /* 0x040fe20003f84070 */
[----:B------:R-:W-:Y:S01]  /*2410*/  @!P6 IMAD.IADD R19, R19, 0x1, -R4 ;  /* 0x000000011313e824 */ /* 0x000fe200078e0a04 */
[----:B------:R-:W-:Y:S01]  /*2420*/  ISETP.GT.U32.AND P6, PT, R4, R20, PT ;  /* 0x000000140400720c */ /* 0x000fe20003fc4070 */
[----:B------:R1:W-:Y:S01]  /*2430*/  STL [R1+0x1b0], R9 ;  /* 0x0001b00901007387 */ /* 0x0003e20000100800 */
[----:B------:R-:W-:-:S02]  /*2440*/  IMAD.HI.U32 R10, R0, R15, RZ ;  /* 0x0000000f000a7227 */ /* 0x000fc400078e00ff */
[C---:B------:R-:W-:Y:S02]  /*2450*/  ISETP.GT.U32.AND P3, PT, R4.reuse, R19, PT ;  /* 0x000000130400720c */ /* 0x040fe40003f64070 */
[----:B------:R-:W-:Y:S01]  /*2460*/  IMAD.MOV R10, RZ, RZ, -R10 ;  /* 0x000000ffff0a7224 */ /* 0x000fe200078e0a0a */
[----:B0-----:R-:W-:Y:S01]  /*2470*/  LOP3.LUT R11, R5, 0xba, RZ, 0xfc, !PT ;  /* 0x000000ba050b7812 */ /* 0x001fe200078efcff */
[----:B------:R-:W-:Y:S02]  /*2480*/  @!P2 IMAD.MOV R23, RZ, RZ, -R23 ;  /* 0x000000ffff17a224 */ /* 0x000fe400078e0a17 */
[----:B------:R-:W-:Y:S01]  /*2490*/  IMAD R15, R4, R10, R15 ;  /* 0x0000000a040f7224 */ /* 0x000fe200078e020f */
[----:B------:R-:W-:Y:S01]  /*24a0*/  IABS R16, R11 ;  /* 0x0000000b00107213 */ /* 0x000fe20000000000 */
[----:B-1----:R-:W-:Y:S01]  /*24b0*/  IMAD.HI.U32 R9, R0, R7, RZ ;  /* 0x0000000700097227 */ /* 0x002fe200078e00ff */
[----:B------:R-:W-:Y:S01]  /*24c0*/  IABS R10, R6 ;  /* 0x00000006000a7213 */ /* 0x000fe20000000000 */
[----:B------:R-:W-:Y:S02]  /*24d0*/  STL [R1+0x134], R23 ;  /* 0x0001341701007387 */ /* 0x000fe40000100800 */
[----:B------:R-:W-:-:S02]  /*24e0*/  IMAD.MOV R9, RZ, RZ, -R9 ;  /* 0x000000ffff097224 */ /* 0x000fc400078e0a09 */
[--C-:B------:R-:W-:Y:S02]  /*24f0*/  @!P4 IMAD.IADD R18, R18, 0x1, -R4.reuse ;  /* 0x000000011212c824 */ /* 0x100fe400078e0a04 */
[----:B------:R-:W-:Y:S01]  /*2500*/  IMAD R7, R4, R9, R7 ;  /* 0x0000000904077224 */ /* 0x000fe200078e0207 */
[----:B------:R-:W-:Y:S01]  /*2510*/  LOP3.LUT R9, R5, 0xb6, RZ, 0xfc, !PT ;  /* 0x000000b605097812 */ /* 0x000fe200078efcff */
[--C-:B------:R-:W-:Y:S01]  /*2520*/  @!P6 IMAD.IADD R20, R20, 0x1, -R4.reuse ;  /* 0x000000011414e824 */ /* 0x100fe200078e0a04 */
[C---:B------:R-:W-:Y:S01]  /*2530*/  ISETP.GT.U32.AND P6, PT, R4.reuse, R15, PT ;  /* 0x0000000f0400720c */ /* 0x040fe20003fc4070 */
[----:B------:R-:W-:Y:S01]  /*2540*/  @!P3 IMAD.IADD R19, R19, 0x1, -R4 ;  /* 0x000000011313b824 */ /* 0x000fe200078e0a04 */
[----:B------:R-:W-:Y:S01]  /*2550*/  ISETP.GT.U32.AND P4, PT, R4, R7, PT ;  /* 0x000000070400720c */ /* 0x000fe20003f84070 */
[----:B------:R-:W-:Y:S01]  /*2560*/  IMAD.MOV.U32 R22, RZ, RZ, R20 ;  /* 0x000000ffff167224 */ /* 0x000fe200078e0014 */
[----:B------:R-:W-:Y:S01]  /*2570*/  IABS R12, R9 ;  /* 0x00000009000c7213 */ /* 0x000fe20000000000 */
[----:B------:R-:W-:Y:S01]  /*2580*/  IMAD.HI.U32 R21, R0, R16, RZ ;  /* 0x0000001000157227 */ /* 0x000fe200078e00ff */
[----:B------:R-:W-:-:S03]  /*2590*/  ISETP.GE.AND P3, PT, R2, RZ, PT ;  /* 0x000000ff0200720c */ /* 0x000fc60003f66270 */
[----:B------:R-:W-:Y:S02]  /*25a0*/  @!P1 IMAD.MOV R22, RZ, RZ, -R22 ;  /* 0x000000ffff169224 */ /* 0x000fe400078e0a16 */
[----:B------:R-:W-:-:S03]  /*25b0*/  IMAD.HI.U32 R17, R0, R12, RZ ;  /* 0x0000000c00117227 */ /* 0x000fc600078e00ff */
[----:B------:R-:W-:Y:S01]  /*25c0*/  STL [R1+0x138], R22 ;  /* 0x0001381601007387 */ /* 0x000fe20000100800 */
[--C-:B------:R-:W-:Y:S02]  /*25d0*/  @!P4 IMAD.IADD R7, R7, 0x1, -R4.reuse ;  /* 0x000000010707c824 */ /* 0x100fe400078e0a04 */
[----:B------:R-:W-:Y:S01]  /*25e0*/  @!P6 IMAD.IADD R15, R15, 0x1, -R4 ;  /* 0x000000010f0fe824 */ /* 0x000fe200078e0a04 */
[----:B------:R-:W-:Y:S01]  /*25f0*/  ISETP.GE.AND P6, PT, R8, RZ, PT ;  /* 0x000000ff0800720c */ /* 0x000fe20003fc6270 */
[----:B------:R-:W-:Y:S01]  /*2600*/  IMAD.MOV R17, RZ, RZ, -R17 ;  /* 0x000000ffff117224 */ /* 0x000fe200078e0a11 */
[C---:B------:R-:W-:Y:S01]  /*2610*/  ISETP.GT.U32.AND P1, PT, R4.reuse, R7, PT ;  /* 0x000000070400720c */ /* 0x040fe20003f24070 */
[----:B------:R-:W-:Y:S01]  /*2620*/  IMAD.MOV R21, RZ, RZ, -R21 ;  /* 0x000000ffff157224 */ /* 0x000fe200078e0a15 */
[C---:B------:R-:W-:Y:S01]  /*2630*/  ISETP.GT.U32.AND P2, PT, R4.reuse, R15, PT ;  /* 0x0000000f0400720c */ /* 0x040fe20003f44070 */
[----:B------:R-:W-:Y:S01]  /*2640*/  @!P0 IMAD.MOV R19, RZ, RZ, -R19 ;  /* 0x000000ffff138224 */ /* 0x000fe200078e0a13 */
[----:B------:R-:W-:Y:S01]  /*2650*/  ISETP.GE.AND P0, PT, R11, RZ, PT ;  /* 0x000000ff0b00720c */ /* 0x000fe20003f06270 */
[----:B------:R-:W-:Y:S01]  /*2660*/  IMAD R11, R4, R17, R12 ;  /* 0x00000011040b7224 */ /* 0x000fe200078e020c */
[----:B------:R-:W-:Y:S01]  /*2670*/  LOP3.LUT R8, R5, 0xb4, RZ, 0xfc, !PT ;  /* 0x000000b405087812 */ /* 0x000fe200078efcff */
[----:B------:R-:W-:Y:S01]  /*2680*/  IMAD.HI.U32 R2, R0, R10, RZ ;  /* 0x0000000a00027227 */ /* 0x000fe200078e00ff */
[----:B------:R-:W-:Y:S03]  /*2690*/  STL [R1+0x150], R19 ;  /* 0x0001501301007387 */ /* 0x000fe60000100800 */
[----:B------:R-:W-:-:S02]  /*26a0*/  IMAD R16, R4, R21, R16 ;  /* 0x0000001504107224 */ /* 0x000fc400078e0210 */
[----:B------:R-:W-:Y:S01]  /*26b0*/  @!P1 IMAD.IADD R7, R7, 0x1, -R4 ;  /* 0x0000000107079824 */ /* 0x000fe200078e0a04 */
[C---:B------:R-:W-:Y:S01]  /*26c0*/  ISETP.GT.U32.AND P1, PT, R4.reuse, R11, PT ;  /* 0x0000000b0400720c */ /* 0x040fe20003f24070 */
[----:B------:R-:W-:Y:S01]  /*26d0*/  IMAD.MOV R2, RZ, RZ, -R2 ;  /* 0x000000ffff027224 */ /* 0x000fe200078e0a02 */
[----:B------:R-:W-:Y:S01]  /*26e0*/  ISETP.GT.U32.AND P4, PT, R4, R16, PT ;  /* 0x000000100400720c */ /* 0x000fe20003f84070 */
[----:B------:R-:W-:Y:S01]  /*26f0*/  @!P2 IMAD.IADD R15, R15, 0x1, -R4 ;  /* 0x000000010f0fa824 */ /* 0x000fe200078e0a04 */
[----:B------:R-:W-:Y:S01]  /*2700*/  ISETP.GE.AND P2, PT, R6, RZ, PT ;  /* 0x000000ff0600720c */ /* 0x000fe20003f46270 */
[C---:B------:R-:W-:Y:S01]  /*2710*/  IMAD R10, R4.reuse, R2, R10 ;  /* 0x00000002040a7224 */ /* 0x040fe200078e020a */
[----:B------:R-:W-:Y:S01]  /*2720*/  LOP3.LUT R6, R5, 0xb2, RZ, 0xfc, !PT ;  /* 0x000000b205067812 */ /* 0x000fe200078efcff */
[----:B------:R-:W-:Y:S01]  /*2730*/  @!P5 IMAD.MOV R18, RZ, RZ, -R18 ;  /* 0x000000ffff12d224 */ /* 0x000fe200078e0a12 */
[----:B------:R-:W-:Y:S01]  /*2740*/  IABS R2, R8 ;  /* 0x0000000800027213 */ /* 0x000fe20000000000 */
[----:B------:R-:W-:Y:S01]  /*2750*/  IMAD.MOV.U32 R17, RZ, RZ, R15 ;  /* 0x000000ffff117224 */ /* 0x000fe200078e000f */
[----:B------:R-:W-:-:S02]  /*2760*/  ISETP.GT.U32.AND P5, PT, R4, R10, PT ;  /* 0x0000000a0400720c */ /* 0x000fc40003fa4070 */
[----:B------:R-:W-:Y:S01]  /*2770*/  IABS R15, R6 ;  /* 0x00000006000f7213 */ /* 0x000fe20000000000 */
[----:B------:R-:W-:Y:S01]  /*2780*/  @!P3 IMAD.MOV R17, RZ, RZ, -R17 ;  /* 0x000000ffff11b224 */ /* 0x000fe200078e0a11 */
[----:B------:R-:W-:Y:S01]  /*2790*/  STL [R1+0x19c], R18 ;  /* 0x00019c1201007387 */ /* 0x000fe20000100800 */
[--C-:B------:R-:W-:Y:S02]  /*27a0*/  @!P1 IMAD.IADD R11, R11, 0x1, -R4.reuse ;  /* 0x000000010b0b9824 */ /* 0x100fe400078e0a04 */
[--C-:B------:R-:W-:Y:S01]  /*27b0*/  @!P4 IMAD.IADD R16, R16, 0x1, -R4.reuse ;  /* 0x000000011010c824 */ /* 0x100fe200078e0a04 */
[----:B------:R0:W-:Y:S01]  /*27c0*/  STL [R1+0x1a0], R17 ;  /* 0x0001a01101007387 */ /* 0x0001e20000100800 */
[----:B------:R-:W-:Y:S01]  /*27d0*/  IMAD.HI.U32 R12, R0, R2, RZ ;  /* 0x00000002000c7227 */ /* 0x000fe200078e00ff */
[C---:B------:R-:W-:Y:S02]  /*27e0*/  ISETP.GT.U32.AND P1, PT, R4.reuse, R11, PT ;  /* 0x0000000b0400720c */ /* 0x040fe40003f24070 */
[----:B------:R-:W-:Y:S01]  /*27f0*/  ISETP.GT.U32.AND P3, PT, R4, R16, PT ;  /* 0x000000100400720c */ /* 0x000fe20003f64070 */
[----:B------:R-:W-:Y:S01]  /*2800*/  @!P5 IMAD.IADD R10, R10, 0x1, -R4 ;  /* 0x000000010a0ad824 */ /* 0x000fe200078e0a04 */
[----:B------:R-:W-:Y:S01]  /*2810*/  ISETP.GE.AND P4, PT, R9, RZ, PT ;  /* 0x000000ff0900720c */ /* 0x000fe20003f86270 */
[----:B------:R-:W-:Y:S01]  /*2820*/  IMAD.MOV R12, RZ, RZ, -R12 ;  /* 0x000000ffff0c7224 */ /* 0x000fe200078e0a0c */
[----:B------:R-:W-:Y:S01]  /*2830*/  LOP3.LUT R9, R5, 0xb0, RZ, 0xfc, !PT ;  /* 0x000000b005097812 */ /* 0x000fe200078efcff */
[----:B0-----:R-:W-:Y:S01]  /*2840*/  IMAD.MOV.U32 R17, RZ, RZ, R7 ;  /* 0x000000ffff117224 */ /* 0x001fe200078e0007 */
[----:B------:R-:W-:Y:S01]  /*2850*/  ISETP.GT.U32.AND P5, PT, R4, R10, PT ;  /* 0x0000000a0400720c */ /* 0x000fe20003fa4070 */
[----:B------:R-:W-:-:S04]  /*2860*/  IMAD.HI.U32 R7, R0, R15, RZ ;  /* 0x0000000f00077227 */ /* 0x000fc800078e00ff */
[----:B------:R-:W-:Y:S02]  /*2870*/  IMAD.MOV R7, RZ, RZ, -R7 ;  /* 0x000000ffff077224 */ /* 0x000fe400078e0a07 */
[C---:B------:R-:W-:Y:S01]  /*2880*/  IMAD R2, R4.reuse, R12, R2 ;  /* 0x0000000c04027224 */ /* 0x040fe200078e0202 */
[----:B------:R-:W-:Y:S01]  /*2890*/  IABS R12, R9 ;  /* 0x00000009000c7213 */ /* 0x000fe20000000000 */
[----:B------:R-:W-:Y:S01]  /*28a0*/  IMAD R15, R4, R7, R15 ;  /* 0x00000007040f7224 */ /* 0x000fe200078e020f */
[----:B------:R-:W-:Y:S01]  /*28b0*/  LOP3.LUT R7, R5, 0xac, RZ, 0xfc, !PT ;  /* 0x000000ac05077812 */ /* 0x000fe200078efcff */
[--C-:B------:R-:W-:Y:S02]  /*28c0*/  @!P1 IMAD.IADD R11, R11, 0x1, -R4.reuse ;  /* 0x000000010b0b9824 */ /* 0x100fe400078e0a04 */
[--C-:B------:R-:W-:Y:S01]  /*28d0*/  @!P3 IMAD.IADD R16, R16, 0x1, -R4.reuse ;  /* 0x000000011010b824 */ /* 0x100fe200078e0a04 */
[----:B------:R-:W-:Y:S01]  /*28e0*/  ISETP.GT.U32.AND P1, PT, R4, R15, PT ;  /* 0x0000000f0400720c */ /* 0x000fe20003f24070 */
[----:B------:R-:W-:Y:S01]  /*28f0*/  @!P5 IMAD.IADD R10, R10, 0x1, -R4 ;  /* 0x000000010a0ad824 */ /* 0x000fe200078e0a04 */
[----:B------:R-:W-:Y:S01]  /*2900*/  ISETP.GT.U32.AND P3, PT, R4, R2, PT ;  /* 0x000000020400720c */ /* 0x000fe20003f64070 */
[----:B------:R-:W-:Y:S01]  /*2910*/  @!P6 IMAD.MOV R17, RZ, RZ, -R17 ;  /* 0x000000ffff11e224 */ /* 0x000fe200078e0a11 */
[----:B------:R-:W-:Y:S01]  /*2920*/  ISETP.GE.AND P5, PT, R6, RZ, PT ;  /* 0x000000ff0600720c */ /* 0x000fe20003fa6270 */
[----:B------:R-:W-:Y:S01]  /*2930*/  IMAD.HI.U32 R18, R0, R12, RZ ;  /* 0x0000000c00127227 */ /* 0x000fe200078e00ff */
[----:B------:R-:W-:-:S02]  /*2940*/  LOP3.LUT R6, R5, 0xae, RZ, 0xfc, !PT ;  /* 0x000000ae05067812 */ /* 0x000fc400078efcff */
[----:B------:R-:W-:Y:S01]  /*2950*/  ISETP.GE.AND P6, PT, R8, RZ, PT ;  /* 0x000000ff0800720c */ /* 0x000fe20003fc6270 */
[----:B------:R-:W-:Y:S01]  /*2960*/  IMAD.MOV.U32 R19, RZ, RZ, R16 ;  /* 0x000000ffff137224 */ /* 0x000fe200078e0010 */
[----:B------:R-:W-:Y:S01]  /*2970*/  IABS R8, R6 ;  /* 0x0000000600087213 */ /* 0x000fe20000000000 */
[----:B------:R-:W-:Y:S01]  /*2980*/  IMAD.MOV R18, RZ, RZ, -R18 ;  /* 0x000000ffff127224 */ /* 0x000fe200078e0a12 */
[----:B------:R0:W-:Y:S01]  /*2990*/  STL [R1+0x1a8], R17 ;  /* 0x0001a81101007387 */ /* 0x0001e20000100800 */
[--C-:B------:R-:W-:Y:S02]  /*29a0*/  @!P1 IMAD.IADD R15, R15, 0x1, -R4.reuse ;  /* 0x000000010f0f9824 */ /* 0x100fe400078e0a04 */
[----:B------:R-:W-:Y:S01]  /*29b0*/  @!P3 IMAD.IADD R2, R2, 0x1, -R4 ;  /* 0x000000010202b824 */ /* 0x000fe200078e0a04 */
[----:B------:R-:W-:Y:S01]  /*29c0*/  ISETP.GE.AND P3, PT, R9, RZ, PT ;  /* 0x000000ff0900720c */ /* 0x000fe20003f66270 */
[----:B------:R-:W-:Y:S01]  /*29d0*/  @!P0 IMAD.MOV R19, RZ, RZ, -R19 ;  /* 0x000000ffff138224 */ /* 0x000fe200078e0a13 */
[----:B------:R-:W-:Y:S01]  /*29e0*/  ISETP.GT.U32.AND P1, PT, R4, R15, PT ;  /* 0x0000000f0400720c */ /* 0x000fe20003f24070 */
[----:B------:R-:W-:Y:S01]  /*29f0*/  IMAD.HI.U32 R9, R0, R8, RZ ;  /* 0x0000000800097227 */ /* 0x000fe200078e00ff */
[----:B------:R-:W-:-:S02]  /*2a00*/  ISETP.GT.U32.AND P0, PT, R4, R2, PT ;  /* 0x000000020400720c */ /* 0x000fc40003f04070 */
[----:B0-----:R-:W-:Y:S01]  /*2a10*/  IABS R17, R7 ;  /* 0x0000000700117213 */ /* 0x001fe20000000000 */
[C---:B------:R-:W-:Y:S01]  /*2a20*/  IMAD R12, R4.reuse, R18, R12 ;  /* 0x00000012040c7224 */ /* 0x040fe200078e020c */
[----:B------:R-:W-:Y:S01]  /*2a30*/  STL [R1+0x1a4], R19 ;  /* 0x0001a41301007387 */ /* 0x000fe20000100800 */
[----:B------:R-:W-:Y:S02]  /*2a40*/  IMAD.MOV.U32 R16, RZ, RZ, R10 ;  /* 0x000000ffff107224 */ /* 0x000fe400078e000a */
[----:B------:R-:W-:Y:S02]  /*2a50*/  IMAD.MOV R9, RZ, RZ, -R9 ;  /* 0x000000ffff097224 */ /* 0x000fe400078e0a09 */
[----:B------:R-:W-:Y:S01]  /*2a60*/  @!P2 IMAD.MOV R16, RZ, RZ, -R16 ;  /* 0x000000ffff10a224 */ /* 0x000fe200078e0a10 */
[C---:B------:R-:W-:Y:S01]  /*2a70*/  ISETP.GT.U32.AND P2, PT, R4.reuse, R12, PT ;  /* 0x0000000c0400720c */ /* 0x040fe20003f44070 */
[----:B------:R-:W-:Y:S02]  /*2a80*/  IMAD R8, R4, R9, R8 ;  /* 0x0000000904087224 */ /* 0x000fe400078e0208 */
[----:B------:R-:W-:Y:S01]  /*2a90*/  IMAD.HI.U32 R10, R0, R17, RZ ;  /* 0x00000011000a7227 */ /* 0x000fe200078e00ff */
[----:B------:R0:W-:Y:S03]  /*2aa0*/  STL [R1+0x178], R16 ;  /* 0x0001781001007387 */ /* 0x0001e60000100800 */
[----:B------:R-:W-:Y:S01]  /*2ab0*/  @!P1 IMAD.IADD R15, R15, 0x1, -R4 ;  /* 0x000000010f0f9824 */ /* 0x000fe200078e0a04 */
[----:B------:R-:W-:Y:S01]  /*2ac0*/  ISETP.GT.U32.AND P1, PT, R4, R8, PT ;  /* 0x000000080400720c */ /* 0x000fe20003f24070 */
[----:B------:R-:W-:-:S02]  /*2ad0*/  IMAD.MOV R10, RZ, RZ, -R10 ;  /* 0x000000ffff0a7224 */ /* 0x000fc400078e0a0a */
[----:B------:R-:W-:Y:S01]  /*2ae0*/  @!P0 IMAD.IADD R2, R2, 0x1, -R4 ;  /* 0x0000000102028824 */ /* 0x000fe200078e0a04 */
[----:B------:R-:W-:Y:S01]  /*2af0*/  ISETP.GE.AND P0, PT, R7, RZ, PT ;  /* 0x000000ff0700720c */ /* 0x000fe20003f06270 */
[----:B------:R-:W-:Y:S01]  /*2b00*/  IMAD R17, R4, R10, R17 ;  /* 0x0000000a04117224 */ /* 0x000fe200078e0211 */
[C---:B------:R-:W-:Y:S01]  /*2b10*/  LOP3.LUT R10, R5.reuse, 0xa8, RZ, 0xfc, !PT ;  /* 0x000000a8050a7812 */ /* 0x040fe200078efcff */
[----:B------:R-:W-:Y:S02]  /*2b20*/  IMAD.MOV.U32 R18, RZ, RZ, R2 ;  /* 0x000000ffff127224 */ /* 0x000fe400078e0002 */
[----:B------:R-:W-:Y:S01]  /*2b30*/  @!P2 IMAD.IADD R12, R12, 0x1, -R4 ;  /* 0x000000010c0ca824 */ /* 0x000fe200078e0a04 */
[----:B------:R-:W-:Y:S01]  /*2b40*/  IABS R9, R10 ;  /* 0x0000000a00097213 */ /* 0x000fe20000000000 */
[----:B------:R-:W-:Y:S01]  /*2b50*/  @!P6 IMAD.MOV R18, RZ, RZ, -R18 ;  /* 0x000000ffff12e224 */ /* 0x000fe200078e0a12 */
[C---:B------:R-:W-:Y:S01]  /*2b60*/  ISETP.GT.U32.AND P6, PT, R4.reuse, R17, PT ;  /* 0x000000110400720c */ /* 0x040fe20003fc4070 */
[----:B------:R-:W-:Y:S01]  /*2b70*/  @!P4 IMAD.MOV R11, RZ, RZ, -R11 ;  /* 0x000000ffff0bc224 */ /* 0x000fe200078e0a0b */
[----:B------:R-:W-:Y:S01]  /*2b80*/  ISETP.GT.U32.AND P2, PT, R4, R12, PT ;  /* 0x0000000c0400720c */ /* 0x000fe20003f44070 */
[----:B------:R-:W-:Y:S01]  /*2b90*/  @!P1 IMAD.IADD R8, R8, 0x1, -R4 ;  /* 0x0000000108089824 */ /* 0x000fe200078e0a04 */
[----:B------:R-:W-:Y:S01]  /*2ba0*/  ISETP.GE.AND P4, PT, R6, RZ, PT ;  /* 0x000000ff0600720c */ /* 0x000fe20003f86270 */
[----:B0-----:R-:W-:Y:S01]  /*2bb0*/  IMAD.MOV.U32 R16, RZ, RZ, R15 ;  /* 0x000000ffff107224 */ /* 0x001fe200078e000f */
[----:B------:R0:W-:Y:S01]  /*2bc0*/  STL [R1+0x17c], R11 ;  /* 0x00017c0b01007387 */ /* 0x0001e20000100800 */
[----:B------:R-:W-:-:S02]  /*2bd0*/  LOP3.LUT R6, R5, 0xa6, RZ, 0xfc, !PT ;  /* 0x000000a605067812 */ /* 0x000fc400078efcff */
[----:B------:R-:W-:Y:S01]  /*2be0*/  ISETP.GT.U32.AND P1, PT, R4, R8, PT ;  /* 0x000000080400720c */ /* 0x000fe20003f24070 */
[----:B------:R-:W-:Y:S01]  /*2bf0*/  @!P5 IMAD.MOV R16, RZ, RZ, -R16 ;  /* 0x000000ffff10d224 */ /* 0x000fe200078e0a10 */
[----:B------:R-:W-:Y:S01]  /*2c00*/  STL [R1+0x198], R18 ;  /* 0x0001981201007387 */ /* 0x000fe20000100800 */
[----:B------:R-:W-:Y:S01]  /*2c10*/  IABS R2, R6 ;  /* 0x0000000600027213 */ /* 0x000fe20000000000 */
[--C-:B------:R-:W-:Y:S02]  /*2c20*/  @!P6 IMAD.IADD R17, R17, 0x1, -R4.reuse ;  /* 0x000000011111e824 */ /* 0x100fe400078e0a04 */
[----:B------:R-:W-:Y:S01]  /*2c30*/  @!P2 IMAD.IADD R12, R12, 0x1, -R4 ;  /* 0x000000010c0ca824 */ /* 0x000fe200078e0a04 */
[----:B0-----:R-:W-:Y:S01]  /*2c40*/  LOP3.LUT R11, R5, 0xaa, RZ, 0xfc, !PT ;  /* 0x000000aa050b7812 */ /* 0x001fe200078efcff */
[----:B------:R0:W-:Y:S01]  /*2c50*/  STL [R1+0x194], R16 ;  /* 0x0001941001007387 */ /* 0x0001e20000100800 */
[----:B------:R-:W-:Y:S01]  /*2c60*/  ISETP.GE.AND P2, PT, R10, RZ, PT ;  /* 0x000000ff0a00720c */ /* 0x000fe20003f46270 */
[----:B------:R-:W-:Y:S01]  /*2c70*/  IMAD.HI.U32 R10, R0, R9, RZ ;  /* 0x00000009000a7227 */ /* 0x000fe200078e00ff */
[----:B------:R-:W-:-:S02]  /*2c80*/  IABS R7, R11 ;  /* 0x0000000b00077213 */ /* 0x000fc40000000000 */
[----:B------:R-:W-:Y:S01]  /*2c90*/  ISETP.GT.U32.AND P6, PT, R4, R17, PT ;  /* 0x000000110400720c */ /* 0x000fe20003fc4070 */
[----:B------:R-:W-:Y:S01]  /*2ca0*/  IMAD.MOV R10, RZ, RZ, -R10 ;  /* 0x000000ffff0a7224 */ /* 0x000fe200078e0a0a */
[----:B------:R-:W-:Y:S01]  /*2cb0*/  ISETP.GE.AND P5, PT, R11, RZ, PT ;  /* 0x000000ff0b00720c */ /* 0x000fe20003fa6270 */
[----:B------:R-:W-:-:S04]  /*2cc0*/  IMAD.HI.U32 R15, R0, R7, RZ ;  /* 0x00000007000f7227 */ /* 0x000fc800078e00ff */
[----:B0-----:R-:W-:Y:S02]  /*2cd0*/  IMAD.MOV.U32 R16, RZ, RZ, R12 ;  /* 0x000000ffff107224 */ /* 0x001fe400078e000c */
[----:B------:R-:W-:Y:S02]  /*2ce0*/  IMAD.MOV R15, RZ, RZ, -R15 ;  /* 0x000000ffff0f7224 */ /* 0x000fe400078e0a0f */
[----:B------:R-:W-:Y:S02]  /*2cf0*/  @!P1 IMAD.IADD R8, R8, 0x1, -R4 ;  /* 0x0000000108089824 */ /* 0x000fe400078e0a04 */
[----:B------:R-:W-:Y:S01]  /*2d00*/  @!P3 IMAD.MOV R16, RZ, RZ, -R16 ;  /* 0x000000ffff10b224 */ /* 0x000fe200078e0a10 */
[----:B------:R-:W-:Y:S01]  /*2d10*/  ISETP.GE.AND P3, PT, R6, RZ, PT ;  /* 0x000000ff0600720c */ /* 0x000fe20003f66270 */
[C---:B------:R-:W-:Y:S02]  /*2d20*/  IMAD R7, R4.reuse, R15, R7 ;  /* 0x0000000f04077224 */ /* 0x040fe400078e0207 */
[C---:B------:R-:W-:Y:S01]  /*2d30*/  IMAD R6, R4.reuse, R10, R9 ;  /* 0x0000000a04067224 */ /* 0x040fe200078e0209 */
[----:B------:R0:W-:Y:S01]  /*2d40*/  STL [R1+0x18c], R16 ;  /* 0x00018c1001007387 */ /* 0x0001e20000100800 */
[----:B------:R-:W-:Y:S01]  /*2d50*/  IMAD.MOV.U32 R12, RZ, RZ, R8 ;  /* 0x000000ffff0c7224 */ /* 0x000fe200078e0008 */
[----:B------:R-:W-:Y:S01]  /*2d60*/  ISETP.GT.U32.AND P1, PT, R4, R7, PT ;  /* 0x000000070400720c */ /* 0x000fe20003f24070 */
[----:B------:R-:W-:Y:S01]  /*2d70*/  IMAD.HI.U32 R11, R0, R2, RZ ;  /* 0x00000002000b7227 */ /* 0x000fe200078e00ff */
[----:B------:R-:W-:-:S02]  /*2d80*/  LOP3.LUT R8, R5, 0xa2, RZ, 0xfc, !PT ;  /* 0x000000a205087812 */ /* 0x000fc400078efcff */
[C---:B------:R-:W-:Y:S01]  /*2d90*/  LOP3.LUT R10, R5.reuse, 0x9e, RZ, 0xfc, !PT ;  /* 0x0000009e050a7812 */ /* 0x040fe200078efcff */
[----:B------:R-:W-:Y:S01]  /*2da0*/  @!P4 IMAD.MOV R12, RZ, RZ, -R12 ;  /* 0x000000ffff0cc224 */ /* 0x000fe200078e0a0c */
[C---:B------:R-:W-:Y:S01]  /*2db0*/  ISETP.GT.U32.AND P4, PT, R4.reuse, R6, PT ;  /* 0x000000060400720c */ /* 0x040fe20003f84070 */
[----:B------:R-:W-:Y:S01]  /*2dc0*/  IMAD.MOV R11, RZ, RZ, -R11 ;  /* 0x000000ffff0b7224 */ /* 0x000fe200078e0a0b */
[----:B------:R-:W-:Y:S01]  /*2dd0*/  LOP3.LUT R9, R5, 0xa0, RZ, 0xfc, !PT ;  /* 0x000000a005097812 */ /* 0x000fe200078efcff */
[----:B------:R-:W-:Y:S01]  /*2de0*/  @!P6 IMAD.IADD R17, R17, 0x1, -R4 ;  /* 0x000000011111e824 */ /* 0x000fe200078e0a04 */
[----:B------:R1:W-:Y:S01]  /*2df0*/  STL [R1+0x190], R12 ;  /* 0x0001900c01007387 */ /* 0x0003e20000100800 */
[C---:B------:R-:W-:Y:S01]  /*2e00*/  IMAD R2, R4.reuse, R11, R2 ;  /* 0x0000000b04027224 */ /* 0x040fe200078e0202 */
[----:B------:R-:W-:Y:S01]  /*2e10*/  LOP3.LUT R11, R5, 0xa4, RZ, 0xfc, !PT ;  /* 0x000000a4050b7812 */ /* 0x000fe200078efcff */
[----:B------:R-:W-:Y:S01]  /*2e20*/  IMAD.MOV.U32 R19, RZ, RZ, R17 ;  /* 0x000000ffff137224 */ /* 0x000fe200078e0011 */
[----:B0-----:R-:W-:Y:S01]  /*2e30*/  IABS R16, R10 ;  /* 0x0000000a00107213 */ /* 0x001fe20000000000 */
[--C-:B------:R-:W-:Y:S01]  /*2e40*/  @!P1 IMAD.IADD R7, R7, 0x1, -R4.reuse ;  /* 0x0000000107079824 */ /* 0x100fe200078e0a04 */
[----:B------:R-:W-:Y:S01]  /*2e50*/  ISETP.GE.AND P6, PT, R11, RZ, PT ;  /* 0x000000ff0b00720c */ /* 0x000fe20003fc6270 */
[----:B------:R-:W-:Y:S01]  /*2e60*/  @!P0 IMAD.MOV R19, RZ, RZ, -R19 ;  /* 0x000000ffff138224 */ /* 0x000fe200078e0a13 */
[----:B------:R-:W-:Y:S01]  /*2e70*/  ISETP.GT.U32.AND P0, PT, R4, R2, PT ;  /* 0x000000020400720c */ /* 0x000fe20003f04070 */
[----:B------:R-:W-:Y:S01]  /*2e80*/  @!P4 IMAD.IADD R6, R6, 0x1, -R4 ;  /* 0x000000010606c824 */ /* 0x000fe200078e0a04 */
[----:B------:R-:W-:-:S02]  /*2e90*/  ISETP.GT.U32.AND P1, PT, R4, R7, PT ;  /* 0x000000070400720c */ /* 0x000fc40003f24070 */
[----:B------:R-:W-:Y:S01]  /*2ea0*/  IABS R11, R11 ;  /* 0x0000000b000b7213 */ /* 0x000fe20000000000 */
[----:B------:R0:W-:Y:S01]  /*2eb0*/  STL [R1+0x188], R19 ;  /* 0x0001881301007387 */ /* 0x0001e20000100800 */
[----:B------:R-:W-:Y:S02]  /*2ec0*/  ISETP.GT.U32.AND P4, PT, R4, R6, PT ;  /* 0x000000060400720c */ /* 0x000fe40003f84070 */
[----:B-1----:R-:W-:Y:S01]  /*2ed0*/  IABS R12, R8 ;  /* 0x00000008000c7213 */ /* 0x002fe20000000000 */
[----:B------:R-:W-:Y:S01]  /*2ee0*/  IMAD.HI.U32 R17, R0, R11, RZ ;  /* 0x0000000b00117227 */ /* 0x000fe200078e00ff */
[----:B------:R-:W-:-:S03]  /*2ef0*/  IABS R15, R9 ;  /* 0x00000009000f7213 */ /* 0x000fc60000000000 */
[----:B------:R-:W-:Y:S02]  /*2f00*/  @!P0 IMAD.IADD R2, R2, 0x1, -R4 ;  /* 0x0000000102028824 */ /* 0x000fe400078e0a04 */
[----:B------:R-:W-:Y:S02]  /*2f10*/  IMAD.MOV R17, RZ, RZ, -R17 ;  /* 0x000000ffff117224 */ /* 0x000fe400078e0a11 */
[----:B------:R-:W-:Y:S01]  /*2f20*/  IMAD.HI.U32 R18, R0, R12, RZ ;  /* 0x0000000c00127227 */ /* 0x000fe200078e00ff */
[----:B------:R-:W-:-:S03]  /*2f30*/  ISETP.GT.U32.AND P0, PT, R4, R2, PT ;  /* 0x000000020400720c */ /* 0x000fc60003f04070 */
[--C-:B------:R-:W-:Y:S01]  /*2f40*/  @!P1 IMAD.IADD R7, R7, 0x1, -R4.reuse ;  /* 0x0000000107079824 */ /* 0x100fe200078e0a04 */
[----:B------:R-:W-:Y:S01]  /*2f50*/  ISETP.GE.AND P1, PT, R8, RZ, PT ;  /* 0x000000ff0800720c */ /* 0x000fe20003f26270 */
[----:B------:R-:W-:Y:S02]  /*2f60*/  IMAD R11, R4, R17, R11 ;  /* 0x00000011040b7224 */ /* 0x000fe400078e020b */
[----:B------:R-:W-:Y:S02]  /*2f70*/  @!P4 IMAD.IADD R6, R6, 0x1, -R4 ;  /* 0x000000010606c824 */ /* 0x000fe400078e0a04 */
[----:B------:R-:W-:Y:S01]  /*2f80*/  IMAD.MOV R18, RZ, RZ, -R18 ;  /* 0x000000ffff127224 */ /* 0x000fe200078e0a12 */
[----:B------:R-:W-:Y:S01]  /*2f90*/  ISETP.GT.U32.AND P4, PT, R4, R11, PT ;  /* 0x0000000b0400720c */ /* 0x000fe20003f84070 */
[----:B------:R-:W-:Y:S01]  /*2fa0*/  IMAD.MOV.U32 R21, RZ, RZ, R7 ;  /* 0x000000ffff157224 */ /* 0x000fe200078e0007 */
[----:B------:R-:W-:Y:S01]  /*2fb0*/  LOP3.LUT R7, R5, 0x9c, RZ, 0xfc, !PT ;  /* 0x0000009c05077812 */ /* 0x000fe200078efcff */
[----:B------:R-:W-:-:S02]  /*2fc0*/  IMAD.MOV.U32 R20, RZ, RZ, R6 ;  /* 0x000000ffff147224 */ /* 0x000fc400078e0006 */
[----:B------:R-:W-:Y:S02]  /*2fd0*/  IMAD R12, R4, R18, R12 ;  /* 0x00000012040c7224 */ /* 0x000fe400078e020c */
[----:B------:R-:W-:-:S04]  /*2fe0*/  IMAD.HI.U32 R8, R0, R16, RZ ;  /* 0x0000001000087227 */ /* 0x000fc800078e00ff */
[----:B------:R-:W-:Y:S01]  /*2ff0*/  @!P5 IMAD.MOV R21, RZ, RZ, -R21 ;  /* 0x000000ffff15d224 */ /* 0x000fe200078e0a15 */
[----:B------:R-:W-:Y:S01]  /*3000*/  ISETP.GT.U32.AND P5, PT, R4, R12, PT ;  /* 0x0000000c0400720c */ /* 0x000fe20003fa4070 */
[----:B------:R-:W-:Y:S01]  /*3010*/  @!P2 IMAD.MOV R20, RZ, RZ, -R20 ;  /* 0x000000ffff14a224 */ /* 0x000fe200078e0a14 */
[----:B------:R-:W-:Y:S01]  /*3020*/  ISETP.GE.AND P2, PT, R9, RZ, PT ;  /* 0x000000ff0900720c */ /* 0x000fe20003f46270 */
[----:B0-----:R-:W-:Y:S01]  /*3030*/  IMAD.HI.U32 R19, R0, R15, RZ ;  /* 0x0000000f00137227 */ /* 0x001fe200078e00ff */
[----:B------:R-:W-:Y:S01]  /*3040*/  STL [R1+0x174], R21 ;  /* 0x0001741501007387 */ /* 0x000fe20000100800 */
[----:B------:R-:W-:Y:S02]  /*3050*/  LOP3.LUT R9, R5, 0x98, RZ, 0xfc, !PT ;  /* 0x0000009805097812 */ /* 0x000fe400078efcff */
[----:B------:R-:W-:Y:S01]  /*3060*/  IMAD.MOV R8, RZ, RZ, -R8 ;  /* 0x000000ffff087224 */ /* 0x000fe200078e0a08 */
[----:B------:R0:W-:Y:S01]  /*3070*/  STL [R1+0x170], R20 ;  /* 0x0001701401007387 */ /* 0x0001e20000100800 */
[----:B------:R-:W-:-:S02]  /*3080*/  @!P0 IMAD.IADD R2, R2, 0x1, -R4 ;  /* 0x0000000102028824 */ /* 0x000fc400078e0a04 */
[----:B------:R-:W-:Y:S02]  /*3090*/  IMAD.MOV R19, RZ, RZ, -R19 ;  /* 0x000000ffff137224 */ /* 0x000fe400078e0a13 */
[C---:B------:R-:W-:Y:S01]  /*30a0*/  IMAD R16, R4.reuse, R8, R16 ;  /* 0x0000000804107224 */ /* 0x040fe200078e0210 */
[----:B------:R-:W-:Y:S01]  /*30b0*/  LOP3.LUT R8, R5, 0x9a, RZ, 0xfc, !PT ;  /* 0x0000009a05087812 */ /* 0x000fe200078efcff */
[C---:B------:R-:W-:Y:S01]  /*30c0*/  IMAD R6, R4.reuse, R19, R15 ;  /* 0x0000001304067224 */ /* 0x040fe200078e020f */
[----:B------:R-:W-:Y:S01]  /*30d0*/  IABS R15, R7 ;  /* 0x00000007000f7213 */ /* 0x000fe20000000000 */
[----:B------:R-:W-:Y:S01]  /*30e0*/  @!P4 IMAD.IADD R11, R11, 0x1, -R4 ;  /* 0x000000010b0bc824 */ /* 0x000fe200078e0a04 */
[----:B------:R-:W-:Y:S01]  /*30f0*/  IABS R17, R8 ;  /* 0x0000000800117213 */ /* 0x000fe20000000000 */
[----:B0-----:R-:W-:Y:S01]  /*3100*/  IMAD.MOV.U32 R20, RZ, RZ, R2 ;  /* 0x000000ffff147224 */ /* 0x001fe200078e0002 */
[----:B------:R-:W-:Y:S01]  /*3110*/  ISETP.GT.U32.AND P0, PT, R4, R6, PT ;  /* 0x000000060400720c */ /* 0x000fe20003f04070 */
[----:B------:R-:W-:Y:S01]  /*3120*/  @!P5 IMAD.IADD R12, R12, 0x1, -R4 ;  /* 0x000000010c0cd824 */ /* 0x000fe200078e0a04 */
[C---:B------:R-:W-:Y:S01]  /*3130*/  ISETP.GT.U32.AND P4, PT, R4.reuse, R11, PT ;  /* 0x0000000b0400720c */ /* 0x040fe20003f84070 */
[----:B------:R-:W-:Y:S01]  /*3140*/  @!P3 IMAD.MOV R20, RZ, RZ, -R20 ;  /* 0x000000ffff14b224 */ /* 0x000fe200078e0a14 */
[----:B------:R-:W-:Y:S01]  /*3150*/  ISETP.GT.U32.AND P3, PT, R4, R16, PT ;  /* 0x000000100400720c */ /* 0x000fe20003f64070 */
[----:B------:R-:W-:Y:S01]  /*3160*/  IMAD.HI.U32 R18, R0, R15, RZ ;  /* 0x0000000f00127227 */ /* 0x000fe200078e00ff */
[----:B------:R-:W-:-:S02]  /*3170*/  ISETP.GT.U32.AND P5, PT, R4, R12, PT ;  /* 0x0000000c0400720c */ /* 0x000fc40003fa4070 */
[----:B------:R0:W-:Y:S01]  /*3180*/  STL [R1+0x16c], R20 ;  /* 0x00016c1401007387 */ /* 0x0001e20000100800 */
[----:B------:R-:W-:Y:S01]  /*3190*/  IMAD.MOV R18, RZ, RZ, -R18 ;  /* 0x000000ffff127224 */ /* 0x000fe200078e0a12 */
[----:B------:R-:W-:Y:S02]  /*31a0*/  IABS R2, R9 ;  /* 0x0000000900027213 */ /* 0x000fe40000000000 */
[----:B------:R-:W-:Y:S01]  /*31b0*/  LOP3.LUT R21, R5, 0x8a, RZ, 0xfc, !PT ;  /* 0x0000008a05157812 */ /* 0x000fe200078efcff */
[--C-:B------:R-:W-:Y:S02]  /*31c0*/  @!P0 IMAD.IADD R6, R6, 0x1, -R4.reuse ;  /* 0x0000000106068824 */ /* 0x100fe400078e0a04 */
[--C-:B------:R-:W-:Y:S01]  /*31d0*/  @!P4 IMAD.IADD R11, R11, 0x1, -R4.reuse ;  /* 0x000000010b0bc824 */ /* 0x100fe200078e0a04 */
[----:B------:R-:W-:Y:S01]  /*31e0*/  ISETP.GE.AND P4, PT, R10, RZ, PT ;  /* 0x000000ff0a00720c */ /* 0x000fe20003f86270 */
[----:B------:R-:W-:Y:S01]  /*31f0*/  @!P3 IMAD.IADD R16, R16, 0x1, -R4 ;  /* 0x000000011010b824 */ /* 0x000fe200078e0a04 */
[----:B------:R-:W-:Y:S01]  /*3200*/  ISETP.GT.U32.AND P0, PT, R4, R6, PT ;  /* 0x000000060400720c */ /* 0x000fe20003f04070 */
[----:B------:R-:W-:Y:S01]  /*3210*/  IMAD.HI.U32 R10, R0, R17, RZ ;  /* 0x00000011000a7227 */ /* 0x000fe200078e00ff */
[----:B------:R-:W-:-:S02]  /*3220*/  IABS R22, R21 ;  /* 0x0000001500167213 */ /* 0x000fc40000000000 */
[C---:B------:R-:W-:Y:S01]  /*3230*/  ISETP.GT.U32.AND P3, PT, R4.reuse, R16, PT ;  /* 0x000000100400720c */ /* 0x040fe20003f64070 */
[----:B------:R-:W-:Y:S02]  /*3240*/  IMAD R15, R4, R18, R15 ;  /* 0x00000012040f7224 */ /* 0x000fe400078e020f */
[----:B------:R-:W-:Y:S02]  /*3250*/  @!P5 IMAD.IADD R12, R12, 0x1, -R4 ;  /* 0x000000010c0cd824 */ /* 0x000fe400078e0a04 */
[----:B------:R-:W-:Y:S01]  /*3260*/  IMAD.MOV R10, RZ, RZ, -R10 ;  /* 0x000000ffff0a7224 */ /* 0x000fe200078e0a0a */
[C---:B------:R-:W-:Y:S01]  /*3270*/  ISETP.GT.U32.AND P5, PT, R4.reuse, R15, PT ;  /* 0x0000000f0400720c */ /* 0x040fe20003fa4070 */
[----:B------:R-:W-:Y:S02]  /*3280*/  IMAD.MOV.U32 R19, RZ, RZ, R12 ;  /* 0x000000ffff137224 */ /* 0x000fe400078e000c */
[----:B------:R-:W-:Y:S01]  /*3290*/  IMAD R12, R4, R10, R17 ;  /* 0x0000000a040c7224 */ /* 0x000fe200078e0211 */
[----:B------:R-:W-:Y:S01]  /*32a0*/  LOP3.LUT R10, R5, 0x90, RZ, 0xfc, !PT ;  /* 0x00000090050a7812 */ /* 0x000fe200078efcff */
[----:B0-----:R-:W-:-:S02]  /*32b0*/  IMAD.MOV.U32 R20, RZ, RZ, R11 ;  /* 0x000000ffff147224 */ /* 0x001fc400078e000b */
[----:B------:R-:W-:Y:S01]  /*32c0*/  @!P3 IMAD.IADD R16, R16, 0x1, -R4 ;  /* 0x000000011010b824 */ /* 0x000fe200078e0a04 */
[----:B------:R-:W-:Y:S01]  /*32d0*/  ISETP.GT.U32.AND P3, PT, R4, R12, PT ;  /* 0x0000000c0400720c */ /* 0x000fe20003f64070 */
[----:B------:R-:W-:Y:S01]  /*32e0*/  @!P6 IMAD.MOV R20, RZ, RZ, -R20 ;  /* 0x000000ffff14e224 */ /* 0x000fe200078e0a14 */
[----:B------:R-:W-:Y:S01]  /*32f0*/  ISETP.GE.AND P6, PT, R7, RZ, PT ;  /* 0x000000ff0700720c */ /* 0x000fe20003fc6270 */
[----:B------:R-:W-:-:S03]  /*3300*/  IMAD.HI.U32 R11, R0, R2, RZ ;  /* 0x00000002000b7227 */ /* 0x000fc600078e00ff */
[----:B------:R-:W-:Y:S01]  /*3310*/  STL [R1+0x168], R20 ;  /* 0x0001681401007387 */ /* 0x000fe20000100800 */
[----:B------:R-:W-:Y:S01]  /*3320*/  @!P1 IMAD.MOV R19, RZ, RZ, -R19 ;  /* 0x000000ffff139224 */ /* 0x000fe200078e0a13 */
[----:B------:R-:W-:Y:S01]  /*3330*/  ISETP.GE.AND P1, PT, R8, RZ, PT ;  /* 0x000000ff0800720c */ /* 0x000fe20003f26270 */
[--C-:B------:R-:W-:Y:S01]  /*3340*/  @!P0 IMAD.IADD R6, R6, 0x1, -R4.reuse ;  /* 0x0000000106068824 */ /* 0x100fe200078e0a04 */
[----:B------:R-:W-:Y:S01]  /*3350*/  ISETP.GE.AND P0, PT, R9, RZ, PT ;  /* 0x000000ff0900720c */ /* 0x000fe20003f06270 */
[----:B------:R-:W-:Y:S01]  /*3360*/  IMAD.MOV R11, RZ, RZ, -R11 ;  /* 0x000000ffff0b7224 */ /* 0x000fe200078e0a0b */
[----:B------:R0:W-:Y:S01]  /*3370*/  STL [R1+0x154], R19 ;  /* 0x0001541301007387 */ /* 0x0001e20000100800 */
[----:B------:R-:W-:Y:S02]  /*3380*/  @!P5 IMAD.IADD R15, R15, 0x1, -R4 ;  /* 0x000000010f0fd824 */ /* 0x000fe400078e0a04 */
[----:B------:R-:W-:Y:S01]  /*3390*/  IMAD.MOV.U32 R18, RZ, RZ, R16 ;  /* 0x000000ffff127224 */ /* 0x000fe200078e0010 */
[----:B------:R-:W-:Y:S01]  /*33a0*/  IABS R16, R10 ;  /* 0x0000000a00107213 */ /* 0x000fe20000000000 */
[C---:B------:R-:W-:Y:S01]  /*33b0*/  IMAD R7, R4.reuse, R11, R2 ;  /* 0x0000000b04077224 */ /* 0x040fe200078e0202 */
[C---:B------:R-:W-:Y:S01]  /*33c0*/  LOP3.LUT R2, R5.reuse, 0x96, RZ, 0xfc, !PT ;  /* 0x0000009605027812 */ /* 0x040fe200078efcff */
[----:B------:R-:W-:Y:S01]  /*33d0*/  @!P4 IMAD.MOV R18, RZ, RZ, -R18 ;  /* 0x000000ffff12c224 */ /* 0x000fe200078e0a12 */
[----:B------:R-:W-:Y:S01]  /*33e0*/  ISETP.GT.U32.AND P5, PT, R4, R15, PT ;  /* 0x0000000f0400720c */ /* 0x000fe20003fa4070 */
[----:B------:R-:W-:Y:S01]  /*33f0*/  @!P3 IMAD.IADD R12, R12, 0x1, -R4 ;  /* 0x000000010c0cb824 */ /* 0x000fe200078e0a04 */
[----:B------:R-:W-:Y:S01]  /*3400*/  IABS R8, R2 ;  /* 0x0000000200087213 */ /* 0x000fe20000000000 */
[----:B0-----:R-:W-:Y:S01]  /*3410*/  IMAD.MOV.U32 R19, RZ, RZ, R6 ;  /* 0x000000ffff137224 */ /* 0x001fe200078e0006 */
[----:B------:R-:W-:Y:S01]  /*3420*/  LOP3.LUT R6, R5, 0x94, RZ, 0xfc, !PT ;  /* 0x0000009405067812 */ /* 0x000fe200078efcff */
[----:B------:R-:W-:Y:S01]  /*3430*/  IMAD.HI.U32 R25, R0, R22, RZ ;  /* 0x0000001600197227 */ /* 0x000fe200078e00ff */
[----:B------:R-:W-:-:S02]  /*3440*/  ISETP.GT.U32.AND P3, PT, R4, R12, PT ;  /* 0x0000000c0400720c */ /* 0x000fc40003f64070 */
[----:B------:R-:W-:Y:S01]  /*3450*/  ISETP.GE.AND P4, PT, R6, RZ, PT ;  /* 0x000000ff0600720c */ /* 0x000fe20003f86270 */
[----:B------:R-:W-:Y:S01]  /*3460*/  @!P2 IMAD.MOV R19, RZ, RZ, -R19 ;  /* 0x000000ffff13a224 */ /* 0x000fe200078e0a13 */
[----:B------:R-:W-:Y:S01]  /*3470*/  ISETP.GE.AND P2, PT, R2, RZ, PT ;  /* 0x000000ff0200720c */ /* 0x000fe20003f46270 */
[----:B------:R-:W-:Y:S01]  /*3480*/  IMAD.HI.U32 R11, R0, R8, RZ ;  /* 0x00000008000b7227 */ /* 0x000fe200078e00ff */
[----:B------:R-:W-:Y:S02]  /*3490*/  LOP3.LUT R2, R5, 0x92, RZ, 0xfc, !PT ;  /* 0x0000009205027812 */ /* 0x000fe400078efcff */
[----:B------:R0:W-:Y:S01]  /*34a0*/  STL [R1+0x160], R19 ;  /* 0x0001601301007387 */ /* 0x0001e20000100800 */
[----:B------:R-:W-:Y:S01]  /*34b0*/  IMAD.MOV R11, RZ, RZ, -R11 ;  /* 0x000000ffff0b7224 */ /* 0x000fe200078e0a0b */
[----:B------:R-:W-:Y:S01]  /*34c0*/  IABS R9, R2 ;  /* 0x0000000200097213 */ /* 0x000fe20000000000 */
[----:B------:R-:W-:Y:S01]  /*34d0*/  @!P5 IMAD.IADD R15, R15, 0x1, -R4 ;  /* 0x000000010f0fd824 */ /* 0x000fe200078e0a04 */
[----:B------:R1:W-:Y:S01]  /*34e0*/  STL [R1+0x164], R18 ;  /* 0x0001641201007387 */ /* 0x0003e20000100800 */
[C---:B------:R-:W-:Y:S01]  /*34f0*/  ISETP.GT.U32.AND P5, PT, R4.reuse, R7, PT ;  /* 0x000000070400720c */ /* 0x040fe20003fa4070 */
[----:B------:R-:W-:-:S02]  /*3500*/  IMAD R8, R4, R11, R8 ;  /* 0x0000000b04087224 */ /* 0x000fc400078e0208 */
[--C-:B------:R-:W-:Y:S02]  /*3510*/  @!P3 IMAD.IADD R12, R12, 0x1, -R4.reuse ;  /* 0x000000010c0cb824 */ /* 0x100fe400078e0a04 */
[----:B0-----:R-:W-:Y:S01]  /*3520*/  IMAD.MOV.U32 R19, RZ, RZ, R15 ;  /* 0x000000ffff137224 */ /* 0x001fe200078e000f */
[----:B------:R-:W-:Y:S01]  /*3530*/  ISETP.GT.U32.AND P3, PT, R4, R8, PT ;  /* 0x000000080400720c */ /* 0x000fe20003f64070 */
[----:B------:R-:W-:Y:S01]  /*3540*/  IMAD.HI.U32 R11, R0, R9, RZ ;  /* 0x00000009000b7227 */ /* 0x000fe200078e00ff */
[----:B------:R-:W-:Y:S02]  /*3550*/  LOP3.LUT R15, R5, 0x86, RZ, 0xfc, !PT ;  /* 0x00000086050f7812 */ /* 0x000fe400078efcff */
[----:B-1----:R-:W-:Y:S01]  /*3560*/  IABS R18, R6 ;  /* 0x0000000600127213 */ /* 0x002fe20000000000 */
[----:B------:R-:W-:Y:S02]  /*3570*/  @!P6 IMAD.MOV R19, RZ, RZ, -R19 ;  /* 0x000000ffff13e224 */ /* 0x000fe400078e0a13 */
[----:B------:R-:W-:-:S02]  /*3580*/  @!P5 IMAD.IADD R7, R7, 0x1, -R4 ;  /* 0x000000010707d824 */ /* 0x000fc400078e0a04 */
[----:B------:R-:W-:Y:S01]  /*3590*/  IMAD.HI.U32 R6, R0, R18, RZ ;  /* 0x0000001200067227 */ /* 0x000fe200078e00ff */
[----:B------:R0:W-:Y:S02]  /*35a0*/  STL [R1+0x158], R19 ;  /* 0x0001581301007387 */ /* 0x0001e40000100800 */
[----:B------:R-:W-:Y:S01]  /*35b0*/  ISETP.GT.U32.AND P5, PT, R4, R7, PT ;  /* 0x000000070400720c */ /* 0x000fe20003fa4070 */
[----:B------:R-:W-:Y:S02]  /*35c0*/  IMAD.MOV R6, RZ, RZ, -R6 ;  /* 0x000000ffff067224 */ /* 0x000fe400078e0a06 */
[----:B------:R-:W-:Y:S02]  /*35d0*/  @!P3 IMAD.IADD R8, R8, 0x1, -R4 ;  /* 0x000000010808b824 */ /* 0x000fe400078e0a04 */
[C---:B------:R-:W-:Y:S02]  /*35e0*/  IMAD R18, R4.reuse, R6, R18 ;  /* 0x0000000604127224 */ /* 0x040fe400078e0212 */
[----:B------:R-:W-:Y:S01]  /*35f0*/  IMAD.MOV.U32 R17, RZ, RZ, R12 ;  /* 0x000000ffff117224 */ /* 0x000fe200078e000c */
[----:B------:R-:W-:Y:S01]  /*3600*/  ISETP.GT.U32.AND P3, PT, R4, R8, PT ;  /* 0x000000080400720c */ /* 0x000fe20003f64070 */
[----:B------:R-:W-:Y:S01]  /*3610*/  IMAD.HI.U32 R6, R0, R16, RZ ;  /* 0x0000001000067227 */ /* 0x000fe200078e00ff */
[----:B------:R-:W-:-:S02]  /*3620*/  ISETP.GT.U32.AND P6, PT, R4, R18, PT ;  /* 0x000000120400720c */ /* 0x000fc40003fc4070 */
[----:B0-----:R-:W-:Y:S01]  /*3630*/  LOP3.LUT R19, R5, 0x8e, RZ, 0xfc, !PT ;  /* 0x0000008e05137812 */ /* 0x001fe200078efcff */
[----:B------:R-:W-:Y:S01]  /*3640*/  IMAD.MOV R11, RZ, RZ, -R11 ;  /* 0x000000ffff0b7224 */ /* 0x000fe200078e0a0b */
[----:B------:R-:W-:Y:S01]  /*3650*/  IABS R12, R15 ;  /* 0x0000000f000c7213 */ /* 0x000fe20000000000 */
[----:B------:R-:W-:Y:S01]  /*3660*/  @!P1 IMAD.MOV R17, RZ, RZ, -R17 ;  /* 0x000000ffff119224 */ /* 0x000fe200078e0a11 */
[----:B------:R-:W-:Y:S01]  /*3670*/  ISETP.GE.AND P1, PT, R2, RZ, PT ;  /* 0x000000ff0200720c */ /* 0x000fe20003f26270 */
[----:B------:R-:W-:Y:S01]  /*3680*/  @!P5 IMAD.IADD R7, R7, 0x1, -R4 ;  /* 0x000000010707d824 */ /* 0x000fe200078e0a04 */
[----:B------:R-:W-:Y:S01]  /*3690*/  ISETP.GE.AND P5, PT, R10, RZ, PT ;  /* 0x000000ff0a00720c */ /* 0x000fe20003fa6270 */
[----:B------:R-:W-:Y:S01]  /*36a0*/  IMAD.MOV R6, RZ, RZ, -R6 ;  /* 0x000000ffff067224 */ /* 0x000fe200078e0a06 */
[C---:B------:R-:W-:Y:S01]  /*36b0*/  LOP3.LUT R10, R5.reuse, 0x8c, RZ, 0xfc, !PT ;  /* 0x0000008c050a7812 */ /* 0x040fe200078efcff */
[----:B------:R-:W-:Y:S01]  /*36c0*/  IMAD R2, R4, R11, R9 ;  /* 0x0000000b04027224 */ /* 0x000fe200078e0209 */
[----:B------:R-:W-:Y:S01]  /*36d0*/  IABS R11, R19 ;  /* 0x00000013000b7213 */ /* 0x000fe20000000000 */
[----:B------:R-:W-:Y:S01]  /*36e0*/  @!P6 IMAD.IADD R18, R18, 0x1, -R4 ;  /* 0x000000011212e824 */ /* 0x000fe200078e0a04 */
[----:B------:R0:W-:Y:S01]  /*36f0*/  STL [R1+0x15c], R17 ;  /* 0x00015c1101007387 */ /* 0x0001e20000100800 */
[----:B------:R-:W-:Y:S01]  /*3700*/  IMAD R16, R4, R6, R16 ;  /* 0x0000000604107224 */ /* 0x000fe200078e0210 */
[----:B------:R-:W-:Y:S01]  /*3710*/  IABS R24, R10 ;  /* 0x0000000a00187213 */ /* 0x000fe20000000000 */
[----:B------:R-:W-:Y:S01]  /*3720*/  @!P3 IMAD.IADD R8, R8, 0x1, -R4 ;  /* 0x000000010808b824 */ /* 0x000fe200078e0a04 */
[C---:B------:R-:W-:Y:S01]  /*3730*/  ISETP.GT.U32.AND P6, PT, R4.reuse, R18, PT ;  /* 0x000000120400720c */ /* 0x040fe20003fc4070 */
[----:B------:R-:W-:Y:S01]  /*3740*/  IMAD.MOV R25, RZ, RZ, -R25 ;  /* 0x000000ffff197224 */ /* 0x000fe200078e0a19 */
[----:B------:R-:W-:Y:S01]  /*3750*/  ISETP.GT.U32.AND P3, PT, R4, R2, PT ;  /* 0x000000020400720c */ /* 0x000fe20003f64070 */
[----:B------:R-:W-:Y:S01]  /*3760*/  IMAD.HI.U32 R23, R0, R24, RZ ;  /* 0x0000001800177227 */ /* 0x000fe200078e00ff */
[----:B------:R-:W-:-:S03]  /*3770*/  LOP3.LUT R6, R5, 0x88, RZ, 0xfc, !PT ;  /* 0x0000008805067812 */ /* 0x000fc600078efcff */
[----:B0-----:R-:W-:Y:S01]  /*3780*/  IMAD.HI.U32 R17, R0, R11, RZ ;  /* 0x0000000b00117227 */ /* 0x001fe200078e00ff */
[----:B------:R-:W-:-:S03]  /*3790*/  IABS R9, R6 ;  /* 0x0000000600097213 */ /* 0x000fc60000000000 */
[----:B------:R-:W-:Y:S02]  /*37a0*/  IMAD.MOV R17, RZ, RZ, -R17 ;  /* 0x000000ffff117224 */ /* 0x000fe400078e0a11 */
[--C-:B------:R-:W-:Y:S01]  /*37b0*/  @!P6 IMAD.IADD R18, R18, 0x1, -R4.reuse ;  /* 0x000000011212e824 */ /* 0x100fe200078e0a04 */
[C---:B------:R-:W-:Y:S01]  /*37c0*/  ISETP.GT.U32.AND P6, PT, R4.reuse, R16, PT ;  /* 0x000000100400720c */ /* 0x040fe20003fc4070 */
[----:B------:R-:W-:Y:S02]  /*37d0*/  IMAD R11, R4, R17, R11 ;  /* 0x00000011040b7224 */ /* 0x000fe400078e020b */
[----:B------:R-:W-:Y:S02]  /*37e0*/  IMAD.MOV R23, RZ, RZ, -R23 ;  /* 0x000000ffff177224 */ /* 0x000fe400078e0a17 */
[----:B------:R-:W-:Y:S01]  /*37f0*/  @!P3 IMAD.IADD R2, R2, 0x1, -R4 ;  /* 0x000000010202b824 */ /* 0x000fe200078e0a04 */
[C---:B------:R-:W-:Y:S01]  /*3800*/  ISETP.GT.U32.AND P3, PT, R4.reuse, R11, PT ;  /* 0x0000000b0400720c */ /* 0x040fe20003f64070 */
[----:B------:R-:W-:-:S02]  /*3810*/  IMAD R23, R4, R23, R24 ;  /* 0x0000001704177224 */ /* 0x000fc400078e0218 */
[----:B------:R-:W-:-:S04]  /*3820*/  IMAD.HI.U32 R20, R0, R9, RZ ;  /* 0x0000000900147227 */ /* 0x000fc800078e00ff */
[----:B------:R-:W-:Y:S01]  /*3830*/  @!P6 IMAD.IADD R16, R16, 0x1, -R4 ;  /* 0x000000011010e824 */ /* 0x000fe200078e0a04 */
[----:B------:R-:W-:Y:S01]  /*3840*/  ISETP.GT.U32.AND P6, PT, R4, R23, PT ;  /* 0x000000170400720c */ /* 0x000fe20003fc4070 */
[----:B------:R-:W-:-:S04]  /*3850*/  IMAD.HI.U32 R17, R0, R12, RZ ;  /* 0x0000000c00117227 */ /* 0x000fc800078e00ff */
[----:B------:R-:W-:Y:S01]  /*3860*/  @!P3 IMAD.IADD R11, R11, 0x1, -R4 ;  /* 0x000000010b0bb824 */ /* 0x000fe200078e0a04 */
[C---:B------:R-:W-:Y:S01]  /*3870*/  ISETP.GT.U32.AND P3, PT, R4.reuse, R2, PT ;  /* 0x000000020400720c */ /* 0x040fe20003f64070 */
[----:B------:R-:W-:Y:S02]  /*3880*/  IMAD.MOV R20, RZ, RZ, -R20 ;  /* 0x000000ffff147224 */ /* 0x000fe400078e0a14 */
[C---:B------:R-:W-:Y:S02]  /*3890*/  IMAD R22, R4.reuse, R25, R22 ;  /* 0x0000001904167224 */ /* 0x040fe400078e0216 */
[----:B------:R-:W-:Y:S02]  /*38a0*/  IMAD.MOV.U32 R26, RZ, RZ, R7 ;  /* 0x000000ffff1a7224 */ /* 0x000fe400078e0007 */
[----:B------:R-:W-:Y:S01]  /*38b0*/  @!P6 IMAD.IADD R23, R23, 0x1, -R4 ;  /* 0x000000011717e824 */ /* 0x000fe200078e0a04 */
[----:B------:R-:W-:Y:S01]  /*38c0*/  ISETP.GT.U32.AND P6, PT, R4, R11, PT ;  /* 0x0000000b0400720c */ /* 0x000fe20003fc4070 */
[----:B------:R-:W-:-:S02]  /*38d0*/  IMAD.MOV R17, RZ, RZ, -R17 ;  /* 0x000000ffff117224 */ /* 0x000fc400078e0a11 */
[C---:B------:R-:W-:Y:S01]  /*38e0*/  IMAD R9, R4.reuse, R20, R9 ;  /* 0x0000001404097224 */ /* 0x040fe200078e0209 */
[C---:B------:R-:W-:Y:S01]  /*38f0*/  LOP3.LUT R20, R5.reuse, 0x84, RZ, 0xfc, !PT ;  /* 0x0000008405147812 */ /* 0x040fe200078efcff */
[----:B------:R-:W-:Y:S01]  /*3900*/  @!P0 IMAD.MOV R26, RZ, RZ, -R26 ;  /* 0x000000ffff1a8224 */ /* 0x000fe200078e0a1a */
[C---:B------:R-:W-:Y:S01]  /*3910*/  ISETP.GT.U32.AND P0, PT, R4.reuse, R16, PT ;  /* 0x000000100400720c */ /* 0x040fe20003f04070 */
[----:B------:R-:W-:Y:S01]  /*3920*/  @!P4 IMAD.MOV R18, RZ, RZ, -R18 ;  /* 0x000000ffff12c224 */ /* 0x000fe200078e0a12 */
[C---:B------:R-:W-:Y:S01]  /*3930*/  ISETP.GT.U32.AND P4, PT, R4.reuse, R22, PT ;  /* 0x000000160400720c */ /* 0x040fe20003f84070 */
[----:B------:R-:W-:Y:S01]  /*3940*/  IMAD R12, R4, R17, R12 ;  /* 0x00000011040c7224 */ /* 0x000fe200078e020c */
[----:B------:R-:W-:Y:S01]  /*3950*/  LOP3.LUT R17, R5, 0x82, RZ, 0xfc, !PT ;  /* 0x0000008205117812 */ /* 0x000fe200078efcff */
[----:B------:R-:W-:Y:S01]  /*3960*/  IMAD.MOV.U32 R24, RZ, RZ, R8 ;  /* 0x000000ffff187224 */ /* 0x000fe200078e0008 */
[----:B------:R-:W-:Y:S01]  /*3970*/  IABS R7, R20 ;  /* 0x0000001400077213 */ /* 0x000fe20000000000 */
[----:B------:R-:W-:Y:S01]  /*3980*/  @!P3 IMAD.IADD R2, R2, 0x1, -R4 ;  /* 0x000000010202b824 */ /* 0x000fe200078e0a04 */
[C---:B------:R-:W-:Y:S01]  /*3990*/  ISETP.GT.U32.AND P3, PT, R4.reuse, R9, PT ;  /* 0x000000090400720c */ /* 0x040fe20003f64070 */
[----:B------:R-:W-:Y:S01]  /*39a0*/  @!P2 IMAD.MOV R24, RZ, RZ, -R24 ;  /* 0x000000ffff18a224 */ /* 0x000fe200078e0a18 */
[C---:B------:R-:W-:Y:S01]  /*39b0*/  ISETP.GT.U32.AND P2, PT, R4.reuse, R23, PT ;  /* 0x000000170400720c */ /* 0x040fe20003f44070 */
[--C-:B------:R-:W-:Y:S01]  /*39c0*/  @!P6 IMAD.IADD R11, R11, 0x1, -R4.reuse ;  /* 0x000000010b0be824 */ /* 0x100fe200078e0a04 */
[----:B------:R-:W-:Y:S01]  /*39d0*/  ISETP.GT.U32.AND P6, PT, R4, R12, PT ;  /* 0x0000000c0400720c */ /* 0x000fe20003fc4070 */
[----:B------:R-:W-:Y:S01]  /*39e0*/  STL [R1+0x14c], R26 ;  /* 0x00014c1a01007387 */ /* 0x000fe20000100800 */
[--C-:B------:R-:W-:Y:S01]  /*39f0*/  @!P0 IMAD.IADD R16, R16, 0x1, -R4.reuse ;  /* 0x0000000110108824 */ /* 0x100fe200078e0a04 */
[----:B------:R-:W-:Y:S01]  /*3a00*/  IABS R8, R17 ;  /* 0x0000001100087213 */ /* 0x000fe20000000000 */
[----:B------:R-:W-:Y:S01]  /*3a10*/  @!P4 IMAD.IADD R22, R22, 0x1, -R4 ;  /* 0x000000011616c824 */ /* 0x000fe200078e0a04 */
[----:B------:R-:W-:Y:S01]  /*3a20*/  STL [R1+0x148], R24 ;  /* 0x0001481801007387 */ /* 0x000fe20000100800 */
[----:B------:R-:W-:Y:S01]  /*3a30*/  IMAD.MOV.U32 R25, RZ, RZ, R2 ;  /* 0x000000ffff197224 */ /* 0x000fe200078e0002 */
[----:B------:R-:W-:Y:S01]  /*3a40*/  ISETP.GE.AND P0, PT, R19, RZ, PT ;  /* 0x000000ff1300720c */ /* 0x000fe20003f06270 */
[----:B------:R-:W-:Y:S01]  /*3a50*/  IMAD.HI.U32 R19, R0, R8, RZ ;  /* 0x0000000800137227 */ /* 0x000fe200078e00ff */
[----:B------:R0:W-:Y:S01]  /*3a60*/  STL [R1+0x144], R18 ;  /* 0x0001441201007387 */ /* 0x0001e20000100800 */
[----:B------:R-:W-:-:S02]  /*3a70*/  ISETP.GE.AND P4, PT, R21, RZ, PT ;  /* 0x000000ff1500720c */ /* 0x000fc40003f86270 */
[--C-:B------:R-:W-:Y:S01]  /*3a80*/  @!P3 IMAD.IADD R9, R9, 0x1, -R4.reuse ;  /* 0x000000010909b824 */ /* 0x100fe200078e0a04 */
[----:B------:R-:W-:Y:S01]  /*3a90*/  ISETP.GE.AND P3, PT, R6, RZ, PT ;  /* 0x000000ff0600720c */ /* 0x000fe20003f66270 */
[----:B------:R-:W-:Y:S01]  /*3aa0*/  @!P1 IMAD.MOV R25, RZ, RZ, -R25 ;  /* 0x000000ffff199224 */ /* 0x000fe200078e0a19 */
[----:B------:R-:W-:Y:S01]  /*3ab0*/  ISETP.GT.U32.AND P1, PT, R4, R22, PT ;  /* 0x000000160400720c */ /* 0x000fe20003f24070 */
[--C-:B------:R-:W-:Y:S01]  /*3ac0*/  @!P2 IMAD.IADD R23, R23, 0x1, -R4.reuse ;  /* 0x000000011717a824 */ /* 0x100fe200078e0a04 */
[----:B------:R-:W-:Y:S01]  /*3ad0*/  ISETP.GE.AND P2, PT, R10, RZ, PT ;  /* 0x000000ff0a00720c */ /* 0x000fe20003f46270 */
[----:B------:R-:W-:Y:S01]  /*3ae0*/  @!P6 IMAD.IADD R12, R12, 0x1, -R4 ;  /* 0x000000010c0ce824 */ /* 0x000fe200078e0a04 */
[----:B------:R-:W-:Y:S01]  /*3af0*/  ISETP.GT.U32.AND P6, PT, R4, R9, PT ;  /* 0x000000090400720c */ /* 0x000fe20003fc4070 */
[----:B0-----:R-:W-:Y:S01]  /*3b00*/  IMAD.HI.U32 R18, R0, R7, RZ ;  /* 0x0000000700127227 */ /* 0x001fe200078e00ff */
[C---:B------:R-:W-:Y:S01]  /*3b10*/  LOP3.LUT R2, R5.reuse, 0x80, RZ, 0xfc, !PT ;  /* 0x0000008005027812 */ /* 0x040fe200078efcff */
[----:B------:R-:W-:Y:S01]  /*3b20*/  STL [R1+0x130], R25 ;  /* 0x0001301901007387 */ /* 0x000fe20000100800 */
[----:B------:R-:W-:Y:S01]  /*3b30*/  LOP3.LUT R6, R5, 0x7e, RZ, 0xfc, !PT ;  /* 0x0000007e05067812 */ /* 0x000fe200078efcff */
[----:B------:R-:W-:-:S02]  /*3b40*/  IMAD.MOV R18, RZ, RZ, -R18 ;  /* 0x000000ffff127224 */ /* 0x000fc400078e0a12 */
[----:B------:R-:W-:Y:S02]  /*3b50*/  IMAD.MOV R19, RZ, RZ, -R19 ;  /* 0x000000ffff137224 */ /* 0x000fe400078e0a13 */
[C---:B------:R-:W-:Y:S02]  /*3b60*/  IMAD R7, R4.reuse, R18, R7 ;  /* 0x0000001204077224 */ /* 0x040fe400078e0207 */
[C---:B------:R-:W-:Y:S01]  /*3b70*/  IMAD R8, R4.reuse, R19, R8 ;  /* 0x0000001304087224 */ /* 0x040fe200078e0208 */
[----:B------:R-:W-:Y:S01]  /*3b80*/  IABS R19, R6 ;  /* 0x0000000600137213 */ /* 0x000fe20000000000 */
[----:B------:R-:W-:Y:S01]  /*3b90*/  IMAD.MOV.U32 R24, RZ, RZ, R16 ;  /* 0x000000ffff187224 */ /* 0x000fe200078e0010 */
[----:B------:R-:W-:Y:S01]  /*3ba0*/  IABS R16, R2 ;  /* 0x0000000200107213 */ /* 0x000fe20000000000 */
[----:B------:R-:W-:Y:S01]  /*3bb0*/  @!P0 IMAD.MOV R11, RZ, RZ, -R11 ;  /* 0x000000ffff0b8224 */ /* 0x000fe200078e0a0b */
[C---:B------:R-:W-:Y:S01]  /*3bc0*/  ISETP.GT.U32.AND P0, PT, R4.reuse, R7, PT ;  /* 0x000000070400720c */ /* 0x040fe20003f04070 */
[----:B------:R-:W-:Y:S01]  /*3bd0*/  @!P5 IMAD.MOV R24, RZ, RZ, -R24 ;  /* 0x000000ffff18d224 */ /* 0x000fe200078e0a18 */
[----:B------:R-:W-:Y:S01]  /*3be0*/  ISETP.GT.U32.AND P5, PT, R4, R12, PT ;  /* 0x0000000c0400720c */ /* 0x000fe20003fa4070 */
[----:B------:R-:W-:-:S02]  /*3bf0*/  IMAD.MOV.U32 R10, RZ, RZ, R23 ;  /* 0x000000ffff0a7224 */ /* 0x000fc400078e0017 */
[----:B------:R-:W-:Y:S01]  /*3c00*/  @!P1 IMAD.IADD R22, R22, 0x1, -R4 ;  /* 0x0000000116169824 */ /* 0x000fe200078e0a04 */
[----:B------:R-:W-:Y:S01]  /*3c10*/  ISETP.GT.U32.AND P1, PT, R4, R8, PT ;  /* 0x000000080400720c */ /* 0x000fe20003f24070 */
[----:B------:R-:W-:Y:S01]  /*3c20*/  @!P2 IMAD.MOV R10, RZ, RZ, -R10 ;  /* 0x000000ffff0aa224 */ /* 0x000fe200078e0a0a */
[----:B------:R-:W-:Y:S01]  /*3c30*/  STL [R1+0x12c], R24 ;  /* 0x00012c1801007387 */ /* 0x000fe20000100800 */
[----:B------:R-:W-:Y:S01]  /*3c40*/  @!P6 IMAD.IADD R9, R9, 0x1, -R4 ;  /* 0x000000010909e824 */ /* 0x000fe200078e0a04 */
[----:B------:R-:W-:Y:S01]  /*3c50*/  ISETP.GE.AND P2, PT, R15, RZ, PT ;  /* 0x000000ff0f00720c */ /* 0x000fe20003f46270 */
[----:B------:R-:W-:Y:S01]  /*3c60*/  IMAD.MOV.U32 R18, RZ, RZ, R22 ;  /* 0x000000ffff127224 */ /* 0x000fe200078e0016 */
[----:B------:R0:W-:Y:S01]  /*3c70*/  STL [R1+0x128], R11 ;  /* 0x0001280b01007387 */ /* 0x0001e20000100800 */
[----:B------:R-:W-:Y:S01]  /*3c80*/  @!P0 IMAD.IADD R7, R7, 0x1, -R4 ;  /* 0x0000000107078824 */ /* 0x000fe200078e0a04 */
[----:B------:R-:W-:Y:S01]  /*3c90*/  ISETP.GE.AND P6, PT, R20, RZ, PT ;  /* 0x000000ff1400720c */ /* 0x000fe20003fc6270 */
[----:B------:R-:W-:Y:S01]  /*3ca0*/  @!P4 IMAD.MOV R18, RZ, RZ, -R18 ;  /* 0x000000ffff12c224 */ /* 0x000fe200078e0a12 */
[----:B------:R1:W-:Y:S01]  /*3cb0*/  STL [R1+0x124], R10 ;  /* 0x0001240a01007387 */ /* 0x0003e20000100800 */
[--C-:B------:R-:W-:Y:S01]  /*3cc0*/  @!P5 IMAD.IADD R12, R12, 0x1, -R4.reuse ;  /* 0x000000010c0cd824 */ /* 0x100fe200078e0a04 */
[----:B------:R-:W-:Y:S01]  /*3cd0*/  ISETP.GE.AND P0, PT, R2, RZ, PT ;  /* 0x000000ff0200720c */ /* 0x000fe20003f06270 */
[----:B------:R-:W-:Y:S01]  /*3ce0*/  @!P1 IMAD.IADD R8, R8, 0x1, -R4 ;  /* 0x0000000108089824 */ /* 0x000fe200078e0a04 */
[----:B------:R-:W-:Y:S01]  /*3cf0*/  ISETP.GT.U32.AND P1, PT, R4, R7, PT ;  /* 0x000000070400720c */ /* 0x000fe20003f24070 */
[----:B------:R-:W-:Y:S01]  /*3d00*/  STL [R1+0x120], R18 ;  /* 0x0001201201007387 */ /* 0x000fe20000100800 */
[----:B0-----:R-:W-:Y:S01]  /*3d10*/  IMAD.MOV.U32 R11, RZ, RZ, R9 ;  /* 0x000000ffff0b7224 */ /* 0x001fe200078e0009 */
[----:B------:R-:W-:Y:S01]  /*3d20*/  ISETP.GE.AND P5, PT, R17, RZ, PT ;  /* 0x000000ff1100720c */ /* 0x000fe20003fa6270 */
[----:B------:R-:W-:Y:S01]  /*3d30*/  IMAD.HI.U32 R2, R0, R19, RZ ;  /* 0x0000001300027227 */ /* 0x000fe200078e00ff */
[----:B------:R-:W-:-:S02]  /*3d40*/  ISETP.GT.U32.AND P4, PT, R4, R8, PT ;  /* 0x000000080400720c */ /* 0x000fc40003f84070 */
[C---:B------:R-:W-:Y:S01]  /*3d50*/  LOP3.LUT R17, R5.reuse, 0x7c, RZ, 0xfc, !PT ;  /* 0x0000007c05117812 */ /* 0x040fe200078efcff */
[----:B-1----:R-:W-:Y:S01]  /*3d60*/  IMAD.HI.U32 R10, R0, R16, RZ ;  /* 0x00000010000a7227 */ /* 0x002fe200078e00ff */
[----:B------:R-:W-:-:S03]  /*3d70*/  LOP3.LUT R9, R5, 0x7a, RZ, 0xfc, !PT ;  /* 0x0000007a05097812 */ /* 0x000fc600078efcff */
[----:B------:R-:W-:Y:S01]  /*3d80*/  @!P3 IMAD.MOV R11, RZ, RZ, -R11 ;  /* 0x000000ffff0bb224 */ /* 0x000fe200078e0a0b */
[----:B------:R-:W-:Y:S01]  /*3d90*/  ISETP.GE.AND P3, PT, R6, RZ, PT ;  /* 0x000000ff0600720c */ /* 0x000fe20003f66270 */
[----:B------:R-:W-:Y:S01]  /*3da0*/  IMAD.MOV R10, RZ, RZ, -R10 ;  /* 0x000000ffff0a7224 */ /* 0x000fe200078e0a0a */
[----:B------:R-:W-:Y:S01]  /*3db0*/  IABS R6, R9 ;  /* 0x0000000900067213 */ /* 0x000fe20000000000 */
[----:B------:R-:W-:Y:S01]  /*3dc0*/  @!P1 IMAD.IADD R7, R7, 0x1, -R4 ;  /* 0x0000000107079824 */ /* 0x000fe200078e0a04 */
[----:B------:R0:W-:Y:S01]  /*3dd0*/  STL [R1+0x11c], R11 ;  /* 0x00011c0b01007387 */ /* 0x0001e20000100800 */
[----:B------:R-:W-:Y:S01]  /*3de0*/  IMAD R16, R4, R10, R16 ;  /* 0x0000000a04107224 */ /* 0x000fe200078e0210 */
[----:B------:R-:W-:Y:S01]  /*3df0*/  ISETP.GE.AND P1, PT, R17, RZ, PT ;  /* 0x000000ff1100720c */ /* 0x000fe20003f26270 */
[----:B------:R-:W-:Y:S01]  /*3e00*/  IMAD.MOV.U32 R10, RZ, RZ, R7 ;  /* 0x000000ffff0a7224 */ /* 0x000fe200078e0007 */
[----:B------:R-:W-:Y:S01]  /*3e10*/  IABS R17, R17 ;  /* 0x0000001100117213 */ /* 0x000fe20000000000 */
[----:B------:R-:W-:-:S02]  /*3e20*/  IMAD.MOV R2, RZ, RZ, -R2 ;  /* 0x000000ffff027224 */ /* 0x000fc400078e0a02 */
[----:B------:R-:W-:Y:S02]  /*3e30*/  @!P6 IMAD.MOV R10, RZ, RZ, -R10 ;  /* 0x000000ffff0ae224 */ /* 0x000fe400078e0a0a */
[----:B------:R-:W-:Y:S01]  /*3e40*/  IMAD R19, R4, R2, R19 ;  /* 0x0000000204137224 */ /* 0x000fe200078e0213 */
[----:B------:R-:W-:Y:S01]  /*3e50*/  LOP3.LUT R2, R5, 0x78, RZ, 0xfc, !PT ;  /* 0x0000007805027812 */ /* 0x000fe200078efcff */
[----:B0-----:R-:W-:Y:S02]  /*3e60*/  IMAD.MOV.U32 R11, RZ, RZ, R12 ;  /* 0x000000ffff0b7224 */ /* 0x001fe400078e000c */
[----:B------:R-:W-:Y:S01]  /*3e70*/  @!P4 IMAD.IADD R8, R8, 0x1, -R4 ;  /* 0x000000010808c824 */ /* 0x000fe200078e0a04 */
[C---:B------:R-:W-:Y:S01]  /*3e80*/  ISETP.GT.U32.AND P4, PT, R4.reuse, R19, PT ;  /* 0x000000130400720c */ /* 0x040fe20003f84070 */
[----:B------:R-:W-:Y:S01]  /*3e90*/  @!P2 IMAD.MOV R11, RZ, RZ, -R11 ;  /* 0x000000ffff0ba224 */ /* 0x000fe200078e0a0b */
[----:B------:R-:W-:Y:S01]  /*3ea0*/  ISETP.GT.U32.AND P2, PT, R4, R16, PT ;  /* 0x000000100400720c */ /* 0x000fe20003f44070 */
[----:B------:R-:W-:Y:S01]  /*3eb0*/  @!P5 IMAD.MOV R8, RZ, RZ, -R8 ;  /* 0x000000ffff08d224 */ /* 0x000fe200078e0a08 */
[----:B------:R-:W-:-:S02]  /*3ec0*/  IABS R12, R2 ;  /* 0x00000002000c7213 */ /* 0x000fc40000000000 */
[----:B------:R0:W-:Y:S01]  /*3ed0*/  STL [R1+0x118], R11 ;  /* 0x0001180b01007387 */ /* 0x0001e20000100800 */
[----:B------:R-:W-:Y:S02]  /*3ee0*/  ISETP.GE.AND P5, PT, R2, RZ, PT ;  /* 0x000000ff0200720c */ /* 0x000fe40003fa6270 */
[----:B------:R-:W-:Y:S01]  /*3ef0*/  IMAD.HI.U32 R7, R0, R12, RZ ;  /* 0x0000000c00077227 */ /* 0x000fe200078e00ff */
[----:B------:R1:W-:Y:S01]  /*3f00*/  STL [R1+0x54], R10 ;  /* 0x0000540a01007387 */ /* 0x0003e20000100800 */
[----:B------:R-:W-:Y:S02]  /*3f10*/  LOP3.LUT R2, R5, 0x76, RZ, 0xfc, !PT ;  /* 0x0000007605027812 */ /* 0x000fe400078efcff */
[--C-:B------:R-:W-:Y:S01]  /*3f20*/  @!P4 IMAD.IADD R19, R19, 0x1, -R4.reuse ;  /* 0x000000011313c824 */ /* 0x100fe200078e0a04 */
[----:B------:R2:W-:Y:S01]  /*3f30*/  STL [R1+0x110], R8 ;  /* 0x0001100801007387 */ /* 0x0005e20000100800 */
[----:B------:R-:W-:Y:S01]  /*3f40*/  @!P2 IMAD.IADD R16, R16, 0x1, -R4 ;  /* 0x000000011010a824 */ /* 0x000fe200078e0a04 */
[----:B------:R-:W-:Y:S01]  /*3f50*/  ISETP.GE.AND P2, PT, R9, RZ, PT ;  /* 0x000000ff0900720c */ /* 0x000fe20003f46270 */
[----:B------:R-:W-:Y:S01]  /*3f60*/  IMAD.MOV R7, RZ, RZ, -R7 ;  /* 0x000000ffff077224 */ /* 0x000fe200078e0a07 */
[----:B------:R-:W-:Y:S01]  /*3f70*/  ISETP.GT.U32.AND P4, PT, R4, R19, PT ;  /* 0x000000130400720c */ /* 0x000fe20003f84070 */
[----:B------:R-:W-:Y:S01]  /*3f80*/  IMAD.HI.U32 R9, R0, R6, RZ ;  /* 0x0000000600097227 */ /* 0x000fe200078e00ff */
[----:B------:R-:W-:-:S02]  /*3f90*/  ISETP.GT.U32.AND P6, PT, R4, R16, PT ;  /* 0x000000100400720c */ /* 0x000fc40003fc4070 */
[C---:B0-----:R-:W-:Y:S01]  /*3fa0*/  LOP3.LUT R11, R5.reuse, 0x72, RZ, 0xfc, !PT ;  /* 0x00000072050b7812 */ /* 0x041fe200078efcff */
[----:B-1----:R-:W-:Y:S01]  /*3fb0*/  IMAD.HI.U32 R10, R0, R17, RZ ;  /* 0x00000011000a7227 */ /* 0x002fe200078e00ff */
[----:B--2---:R-:W-:Y:S02]  /*3fc0*/  IABS R8, R2 ;  /* 0x0000000200087213 */ /* 0x004fe40000000000 */
[----:B------:R-:W-:Y:S01]  /*3fd0*/  IABS R15, R11 ;  /* 0x0000000b000f7213 */ /* 0x000fe20000000000 */
[----:B------:R-:W-:Y:S02]  /*3fe0*/  IMAD.MOV R10, RZ, RZ, -R10 ;  /* 0x000000ffff0a7224 */ /* 0x000fe400078e0a0a */
[C---:B------:R-:W-:Y:S01]  /*3ff0*/  IMAD R12, R4.reuse, R7, R12 ;  /* 0x00000007040c7224 */ /* 0x040fe200078e020c */
[C---:B------:R-:W-:Y:S01]  /*4000*/  LOP3.LUT R7, R5.reuse, 0x70, RZ, 0xfc, !PT ;  /* 0x0000007005077812 */ /* 0x040fe200078efcff */
[----:B------:R-:W-:Y:S01]  /*4010*/  IMAD R17, R4, R10, R17 ;  /* 0x0000000a04117224 */ /* 0x000fe200078e0211 */
[----:B------:R-:W-:Y:S01]  /*4020*/  LOP3.LUT R10, R5, 0x74, RZ, 0xfc, !PT ;  /* 0x00000074050a7812 */ /* 0x000fe200078efcff */
[----:B------:R-:W-:-:S02]  /*4030*/  @!P6 IMAD.IADD R16, R16, 0x1, -R4 ;  /* 0x000000011010e824 */ /* 0x000fc400078e0a04 */
[----:B------:R-:W-:Y:S01]  /*4040*/  IMAD.MOV R9, RZ, RZ, -R9 ;  /* 0x000000ffff097224 */ /* 0x000fe200078e0a09 */
[C---:B------:R-:W-:Y:S01]  /*4050*/  ISETP.GT.U32.AND P6, PT, R4.reuse, R17, PT ;  /* 0x000000110400720c */ /* 0x040fe20003fc4070 */
[----:B------:R-:W-:Y:S01]  /*4060*/  IMAD.MOV.U32 R20, RZ, RZ, R16 ;  /* 0x000000ffff147224 */ /* 0x000fe200078e0010 */
[----:B------:R-:W-:Y:S01]  /*4070*/  IABS R18, R10 ;  /* 0x0000000a00127213 */ /* 0x000fe20000000000 */
[C---:B------:R-:W-:Y:S01]  /*4080*/  IMAD R6, R4.reuse, R9, R6 ;  /* 0x0000000904067224 */ /* 0x040fe200078e0206 */
[----:B------:R-:W-:Y:S01]  /*4090*/  IABS R9, R7 ;  /* 0x0000000700097213 */ /* 0x000fe20000000000 */
[----:B------:R-:W-:Y:S01]  /*40a0*/  @!P0 IMAD.MOV R20, RZ, RZ, -R20 ;  /* 0x000000ffff148224 */ /* 0x000fe200078e0a14 */
[----:B------:R-:W-:Y:S01]  /*40b0*/  ISETP.GT.U32.AND P0, PT, R4, R12, PT ;  /* 0x0000000c0400720c */ /* 0x000fe20003f04070 */
[----:B------:R-:W-:-:S03]  /*40c0*/  IMAD.HI.U32 R16, R0, R8, RZ ;  /* 0x0000000800107227 */ /* 0x000fc600078e00ff */
[----:B------:R-:W-:Y:S01]  /*40d0*/  STL [R1+0xac], R20 ;  /* 0x0000ac1401007387 */ /* 0x000fe20000100800 */
[--C-:B------:R-:W-:Y:S01]  /*40e0*/  @!P4 IMAD.IADD R19, R19, 0x1, -R4.reuse ;  /* 0x000000011313c824 */ /* 0x100fe200078e0a04 */
[C---:B------:R-:W-:Y:S01]  /*40f0*/  ISETP.GT.U32.AND P4, PT, R4.reuse, R6, PT ;  /* 0x000000060400720c */ /* 0x040fe20003f84070 */
[----:B------:R-:W-:Y:S02]  /*4100*/  @!P6 IMAD.IADD R17, R17, 0x1, -R4 ;  /* 0x000000011111e824 */ /* 0x000fe400078e0a04 */
[----:B------:R-:W-:Y:S02]  /*4110*/  IMAD.MOV R16, RZ, RZ, -R16 ;  /* 0x000000ffff107224 */ /* 0x000fe400078e0a10 */
[----:B------:R-:W-:Y:S01]  /*4120*/  @!P3 IMAD.MOV R19, RZ, RZ, -R19 ;  /* 0x000000ffff13b224 */ /* 0x000fe200078e0a13 */
[----:B------:R-:W-:Y:S01]  /*4130*/  ISETP.GT.U32.AND P6, PT, R4, R17, PT ;  /* 0x000000110400720c */ /* 0x000fe20003fc4070 */
[----:B------:R-:W-:Y:S01]  /*4140*/  @!P0 IMAD.IADD R12, R12, 0x1, -R4 ;  /* 0x000000010c0c8824 */ /* 0x000fe200078e0a04 */
[----:B------:R-:W-:Y:S01]  /*4150*/  ISETP.GE.AND P3, PT, R2, RZ, PT ;  /* 0x000000ff0200720c */ /* 0x000fe20003f66270 */
[----:B------:R-:W-:Y:S01]  /*4160*/  IMAD R2, R4, R16, R8 ;  /* 0x0000001004027224 */ /* 0x000fe200078e0208 */
[----:B------:R0:W-:Y:S01]  /*4170*/  STL [R1+0x10c], R19 ;  /* 0x00010c1301007387 */ /* 0x0001e20000100800 */
[----:B------:R-:W-:Y:S01]  /*4180*/  IMAD.HI.U32 R16, R0, R9, RZ ;  /* 0x0000000900107227 */ /* 0x000fe200078e00ff */
[----:B------:R-:W-:-:S03]  /*4190*/  ISETP.GT.U32.AND P0, PT, R4, R12, PT ;  /* 0x0000000c0400720c */ /* 0x000fc60003f04070 */
[----:B------:R-:W-:Y:S02]  /*41a0*/  @!P4 IMAD.IADD R6, R6, 0x1, -R4 ;  /* 0x000000010606c824 */ /* 0x000fe400078e0a04 */
[----:B------:R-:W-:-:S03]  /*41b0*/  IMAD.HI.U32 R8, R0, R15, RZ ;  /* 0x0000000f00087227 */ /* 0x000fc600078e00ff */
[C---:B------:R-:W-:Y:S01]  /*41c0*/  ISETP.GT.U32.AND P4, PT, R4.reuse, R6, PT ;  /* 0x000000060400720c */ /* 0x040fe20003f84070 */
[----:B------:R-:W-:Y:S01]  /*41d0*/  @!P6 IMAD.IADD R17, R17, 0x1, -R4 ;  /* 0x000000011111e824 */ /* 0x000fe200078e0a04 */
[----:B------:R-:W-:Y:S01]  /*41e0*/  ISETP.GT.U32.AND P6, PT, R4, R2, PT ;  /* 0x000000020400720c */ /* 0x000fe20003fc4070 */
[----:B------:R-:W-:Y:S02]  /*41f0*/  IMAD.MOV R16, RZ, RZ, -R16 ;  /* 0x000000ffff107224 */ /* 0x000fe400078e0a10 */
[----:B------:R-:W-:Y:S02]  /*4200*/  @!P0 IMAD.IADD R12, R12, 0x1, -R4 ;  /* 0x000000010c0c8824 */ /* 0x000fe400078e0a04 */
[----:B0-----:R-:W-:-:S04]  /*4210*/  IMAD.HI.U32 R19, R0, R18, RZ ;  /* 0x0000001200137227 */ /* 0x001fc800078e00ff */
[----:B------:R-:W-:Y:S02]  /*4220*/  IMAD.MOV R8, RZ, RZ, -R8 ;  /* 0x000000ffff087224 */ /* 0x000fe400078e0a08 */
[----:B------:R-:W-:Y:S02]  /*4230*/  IMAD.MOV.U32 R20, RZ, RZ, R17 ;  /* 0x000000ffff147224 */ /* 0x000fe400078e0011 */
[----:B------:R-:W-:Y:S02]  /*4240*/  @!P6 IMAD.IADD R2, R2, 0x1, -R4 ;  /* 0x000000010202e824 */ /* 0x000fe400078e0a04 */
[C---:B------:R-:W-:Y:S02]  /*4250*/  IMAD R9, R4.reuse, R16, R9 ;  /* 0x0000001004097224 */ /* 0x040fe400078e0209 */
[----:B------:R-:W-:Y:S01]  /*4260*/  IMAD.MOV.U32 R17, RZ, RZ, R12 ;  /* 0x000000ffff117224 */ /* 0x000fe200078e000c */
[----:B------:R-:W-:Y:S01]  /*4270*/  ISETP.GT.U32.AND P6, PT, R4, R2, PT ;  /* 0x000000020400720c */ /* 0x000fe20003fc4070 */
[----:B------:R-:W-:-:S02]  /*4280*/  IMAD.MOV R19, RZ, RZ, -R19 ;  /* 0x000000ffff137224 */ /* 0x000fc400078e0a13 */
[----:B------:R-:W-:Y:S01]  /*4290*/  IMAD R15, R4, R8, R15 ;  /* 0x00000008040f7224 */ /* 0x000fe200078e020f */
[----:B------:R-:W-:Y:S01]  /*42a0*/  LOP3.LUT R8, R5, 0x6e, RZ, 0xfc, !PT ;  /* 0x0000006e05087812 */ /* 0x000fe200078efcff */
[----:B------:R-:W-:Y:S01]  /*42b0*/  @!P4 IMAD.IADD R6, R6, 0x1, -R4 ;  /* 0x000000010606c824 */ /* 0x000fe200078e0a04 */
[----:B------:R-:W-:Y:S01]  /*42c0*/  ISETP.GE.AND P4, PT, R10, RZ, PT ;  /* 0x000000ff0a00720c */ /* 0x000fe20003f86270 */
[----:B------:R-:W-:Y:S01]  /*42d0*/  @!P5 IMAD.MOV R17, RZ, RZ, -R17 ;  /* 0x000000ffff11d224 */ /* 0x000fe200078e0a11 */
[C---:B------:R-:W-:Y:S01]  /*42e0*/  ISETP.GT.U32.AND P5, PT, R4.reuse, R9, PT ;  /* 0x000000090400720c */ /* 0x040fe20003fa4070 */
[C---:B------:R-:W-:Y:S01]  /*42f0*/  IMAD R10, R4.reuse, R19, R18 ;  /* 0x00000013040a7224 */ /* 0x040fe200078e0212 */
[C---:B------:R-:W-:Y:S01]  /*4300*/  ISETP.GT.U32.AND P0, PT, R4.reuse, R15, PT ;  /* 0x0000000f0400720c */ /* 0x040fe20003f04070 */
[----:B------:R-:W-:Y:S01]  /*4310*/  IMAD.MOV.U32 R18, RZ, RZ, R6 ;  /* 0x000000ffff127224 */ /* 0x000fe200078e0006 */
[----:B------:R-:W-:Y:S01]  /*4320*/  IABS R16, R8 ;  /* 0x0000000800107213 */ /* 0x000fe20000000000 */
[----:B------:R-:W-:Y:S01]  /*4330*/  @!P1 IMAD.MOV R20, RZ, RZ, -R20 ;  /* 0x000000ffff149224 */ /* 0x000fe200078e0a14 */
[----:B------:R-:W-:Y:S01]  /*4340*/  ISETP.GT.U32.AND P1, PT, R4, R10, PT ;  /* 0x0000000a0400720c */ /* 0x000fe20003f24070 */
[----:B------:R-:W-:Y:S01]  /*4350*/  @!P2 IMAD.MOV R18, RZ, RZ, -R18 ;  /* 0x000000ffff12a224 */ /* 0x000fe200078e0a12 */
[----:B------:R-:W-:Y:S01]  /*4360*/  ISETP.GE.AND P2, PT, R11, RZ, PT ;  /* 0x000000ff0b00720c */ /* 0x000fe20003f46270 */
[----:B------:R-:W-:Y:S01]  /*4370*/  IMAD.MOV.U32 R6, RZ, RZ, R16 ;  /* 0x000000ffff067224 */ /* 0x000fe200078e0010 */
[----:B------:R-:W-:Y:S01]  /*4380*/  STL [R1+0xf4], R20 ;  /* 0x0000f41401007387 */ /* 0x000fe20000100800 */
[----:B------:R-:W-:Y:S01]  /*4390*/  @!P6 IMAD.IADD R2, R2, 0x1, -R4 ;  /* 0x000000010202e824 */ /* 0x000fe200078e0a04 */
[----:B------:R-:W-:Y:S01]  /*43a0*/  LOP3.LUT R11, R5, 0x6c, RZ, 0xfc, !PT ;  /* 0x0000006c050b7812 */ /* 0x000fe200078efcff */
[----:B------:R-:W-:Y:S01]  /*43b0*/  IMAD.HI.U32 R12, R0, R6, RZ ;  /* 0x00000006000c7227 */ /* 0x000fe200078e00ff */
[----:B------:R-:W-:Y:S01]  /*43c0*/  STL [R1+0xfc], R18 ;  /* 0x0000fc1201007387 */ /* 0x000fe20000100800 */
[----:B------:R-:W-:-:S02]  /*43d0*/  ISETP.GE.AND P6, PT, R7, RZ, PT ;  /* 0x000000ff0700720c */ /* 0x000fc40003fc6270 */
[--C-:B------:R-:W-:Y:S01]  /*43e0*/  @!P5 IMAD.IADD R9, R9, 0x1, -R4.reuse ;  /* 0x000000010909d824 */ /* 0x100fe200078e0a04 */
[----:B------:R0:W-:Y:S01]  /*43f0*/  STL [R1+0x100], R17 ;  /* 0x0001001101007387 */ /* 0x0001e20000100800 */
[----:B------:R-:W-:Y:S01]  /*4400*/  @!P0 IMAD.IADD R15, R15, 0x1, -R4 ;  /* 0x000000010f0f8824 */ /* 0x000fe200078e0a04 */
[----:B------:R-:W-:Y:S01]  /*4410*/  IABS R16, R11 ;  /* 0x0000000b00107213 */ /* 0x000fe20000000000 */
[----:B------:R-:W-:Y:S01]  /*4420*/  IMAD.MOV R12, RZ, RZ, -R12 ;  /* 0x000000ffff0c7224 */ /* 0x000fe200078e0a0c */
[----:B------:R-:W-:Y:S01]  /*4430*/  LOP3.LUT R7, R5, 0x68, RZ, 0xfc, !PT ;  /* 0x0000006805077812 */ /* 0x000fe200078efcff */
[----:B------:R-:W-:Y:S01]  /*4440*/  @!P1 IMAD.IADD R10, R10, 0x1, -R4 ;  /* 0x000000010a0a9824 */ /* 0x000fe200078e0a04 */
[C---:B------:R-:W-:Y:S01]  /*4450*/  ISETP.GT.U32.AND P5, PT, R4.reuse, R15, PT ;  /* 0x0000000f0400720c */ /* 0x040fe20003fa4070 */
[----:B------:R-:W-:Y:S01]  /*4460*/  IMAD R6, R4, R12, R6 ;  /* 0x0000000c04067224 */ /* 0x000fe200078e0206 */
[----:B------:R-:W-:Y:S01]  /*4470*/  ISETP.GE.AND P1, PT, R8, RZ, PT ;  /* 0x000000ff0800720c */ /* 0x000fe20003f26270 */
[----:B------:R-:W-:Y:S01]  /*4480*/  IMAD.HI.U32 R12, R0, R16, RZ ;  /* 0x00000010000c7227 */ /* 0x000fe200078e00ff */
[----:B------:R-:W-:-:S02]  /*4490*/  ISETP.GT.U32.AND P0, PT, R4, R10, PT ;  /* 0x0000000a0400720c */ /* 0x000fc40003f04070 */
[C---:B------:R-:W-:Y:S01]  /*44a0*/  LOP3.LUT R8, R5.reuse, 0x6a, RZ, 0xfc, !PT ;  /* 0x0000006a05087812 */ /* 0x040fe200078efcff */
[----:B0-----:R-:W-:Y:S01]  /*44b0*/  IMAD.MOV.U32 R17, RZ, RZ, R2 ;  /* 0x000000ffff117224 */ /* 0x001fe200078e0002 */
[----:B------:R-:W-:Y:S01]  /*44c0*/  LOP3.LUT R2, R5, 0x66, RZ, 0xfc, !PT ;  /* 0x0000006605027812 */ /* 0x000fe200078efcff */
[----:B------:R-:W-:Y:S02]  /*44d0*/  IMAD.MOV R12, RZ, RZ, -R12 ;  /* 0x000000ffff0c7224 */ /* 0x000fe400078e0a0c */
[----:B------:R-:W-:Y:S01]  /*44e0*/  @!P3 IMAD.MOV R17, RZ, RZ, -R17 ;  /* 0x000000ffff11b224 */ /* 0x000fe200078e0a11 */
[C---:B------:R-:W-:Y:S01]  /*44f0*/  ISETP.GT.U32.AND P3, PT, R4.reuse, R9, PT ;  /* 0x000000090400720c */ /* 0x040fe20003f64070 */
[----:B------:R-:W-:Y:S01]  /*4500*/  IMAD R16, R4, R12, R16 ;  /* 0x0000000c04107224 */ /* 0x000fe200078e0210 */
[----:B------:R-:W-:Y:S01]  /*4510*/  IABS R18, R2 ;  /* 0x0000000200127213 */ /* 0x000fe20000000000 */
[--C-:B------:R-:W-:Y:S01]  /*4520*/  @!P5 IMAD.IADD R15, R15, 0x1, -R4.reuse ;  /* 0x000000010f0fd824 */ /* 0x100fe200078e0a04 */
[----:B------:R0:W-:Y:S01]  /*4530*/  STL [R1+0x104], R17 ;  /* 0x0001041101007387 */ /* 0x0001e20000100800 */
[----:B------:R-:W-:Y:S01]  /*4540*/  IABS R12, R7 ;  /* 0x00000007000c7213 */ /* 0x000fe20000000000 */
[----:B------:R-:W-:Y:S01]  /*4550*/  @!P0 IMAD.IADD R10, R10, 0x1, -R4 ;  /* 0x000000010a0a8824 */ /* 0x000fe200078e0a04 */
[C---:B------:R-:W-:Y:S01]  /*4560*/  ISETP.GT.U32.AND P5, PT, R4.reuse, R16, PT ;  /* 0x000000100400720c */ /* 0x040fe20003fa4070 */
[----:B------:R-:W-:Y:S01]  /*4570*/  @!P2 IMAD.MOV R15, RZ, RZ, -R15 ;  /* 0x000000ffff0fa224 */ /* 0x000fe200078e0a0f */
[----:B------:R-:W-:Y:S01]  /*4580*/  ISETP.GT.U32.AND P0, PT, R4, R6, PT ;  /* 0x000000060400720c */ /* 0x000fe20003f04070 */
[----:B------:R-:W-:Y:S01]  /*4590*/  IMAD.HI.U32 R19, R0, R12, RZ ;  /* 0x0000000c00137227 */ /* 0x000fe200078e00ff */
[----:B0-----:R-:W-:-:S03]  /*45a0*/  IABS R17, R8 ;  /* 0x0000000800117213 */ /* 0x001fc60000000000 */
[----:B------:R-:W-:Y:S01]  /*45b0*/  @!P3 IMAD.IADD R9, R9, 0x1, -R4 ;  /* 0x000000010909b824 */ /* 0x000fe200078e0a04 */
[----:B------:R-:W-:Y:S01]  /*45c0*/  ISETP.GE.AND P3, PT, R11, RZ, PT ;  /* 0x000000ff0b00720c */ /* 0x000fe20003f66270 */
[----:B------:R-:W-:Y:S02]  /*45d0*/  IMAD.MOV.U32 R11, RZ, RZ, R18 ;  /* 0x000000ffff0b7224 */ /* 0x000fe400078e0012 */
[----:B------:R-:W-:-:S04]  /*45e0*/  IMAD.HI.U32 R18, R0, R17, RZ ;  /* 0x0000001100127227 */ /* 0x000fc800078e00ff */
[----:B------:R-:W-:Y:S02]  /*45f0*/  IMAD.MOV R18, RZ, RZ, -R18 ;  /* 0x000000ffff127224 */ /* 0x000fe400078e0a12 */
[----:B------:R-:W-:Y:S02]  /*4600*/  IMAD.MOV.U32 R20, RZ, RZ, R10 ;  /* 0x000000ffff147224 */ /* 0x000fe400078e000a */
[----:B------:R-:W-:Y:S02]  /*4610*/  IMAD.MOV R10, RZ, RZ, -R19 ;  /* 0x000000ffff0a7224 */ /* 0x000fe400078e0a13 */
[----:B------:R-:W-:Y:S01]  /*4620*/  IMAD R17, R4, R18, R17 ;  /* 0x0000001204117224 */ /* 0x000fe200078e0211 */
[----:B------:R-:W-:Y:S01]  /*4630*/  LOP3.LUT R18, R5, 0x64, RZ, 0xfc, !PT ;  /* 0x0000006405127812 */ /* 0x000fe200078efcff */
[----:B------:R-:W-:Y:S02]  /*4640*/  @!P5 IMAD.IADD R16, R16, 0x1, -R4 ;  /* 0x000000011010d824 */ /* 0x000fe400078e0a04 */
[C---:B------:R-:W-:Y:S01]  /*4650*/  IMAD R12, R4.reuse, R10, R12 ;  /* 0x0000000a040c7224 */ /* 0x040fe200078e020c */
[----:B------:R-:W-:Y:S01]  /*4660*/  ISETP.GT.U32.AND P2, PT, R4, R17, PT ;  /* 0x000000110400720c */ /* 0x000fe20003f44070 */
[----:B------:R-:W-:Y:S01]  /*4670*/  @!P0 IMAD.IADD R6, R6, 0x1, -R4 ;  /* 0x0000000106068824 */ /* 0x000fe200078e0a04 */
[----:B------:R-:W-:Y:S01]  /*4680*/  ISETP.GE.AND P0, PT, R8, RZ, PT ;  /* 0x000000ff0800720c */ /* 0x000fe20003f06270 */
[----:B------:R-:W-:Y:S01]  /*4690*/  @!P6 IMAD.MOV R9, RZ, RZ, -R9 ;  /* 0x000000ffff09e224 */ /* 0x000fe200078e0a09 */
[----:B------:R-:W-:Y:S01]  /*46a0*/  ISETP.GT.U32.AND P5, PT, R4, R16, PT ;  /* 0x000000100400720c */ /* 0x000fe20003fa4070 */
[----:B------:R-:W-:Y:S01]  /*46b0*/  IMAD.HI.U32 R8, R0, R11, RZ ;  /* 0x0000000b00087227 */ /* 0x000fe200078e00ff */
[----:B------:R-:W-:-:S03]  /*46c0*/  ISETP.GT.U32.AND P6, PT, R4, R12, PT ;  /* 0x0000000c0400720c */ /* 0x000fc60003fc4070 */
[----:B------:R-:W-:Y:S01]  /*46d0*/  @!P4 IMAD.MOV R20, RZ, RZ, -R20 ;  /* 0x000000ffff14c224 */ /* 0x000fe200078e0a14 */
[C---:B------:R-:W-:Y:S01]  /*46e0*/  ISETP.GT.U32.AND P4, PT, R4.reuse, R6, PT ;  /* 0x000000060400720c */ /* 0x040fe20003f84070 */
[----:B------:R-:W-:Y:S02]  /*46f0*/  IMAD.MOV R8, RZ, RZ, -R8 ;  /* 0x000000ffff087224 */ /* 0x000fe400078e0a08 */
[--C-:B------:R-:W-:Y:S01]  /*4700*/  @!P2 IMAD.IADD R17, R17, 0x1, -R4.reuse ;  /* 0x000000011111a824 */ /* 0x100fe200078e0a04 */
[----:B------:R-:W-:Y:S01]  /*4710*/  STL [R1+0xf8], R20 ;  /* 0x0000f81401007387 */ /* 0x000fe20000100800 */
[----:B------:R-:W-:Y:S01]  /*4720*/  IMAD R11, R4, R8, R11 ;  /* 0x00000008040b7224 */ /* 0x000fe200078e020b */
[----:B------:R-:W-:Y:S01]  /*4730*/  ISETP.GE.AND P2, PT, R2, RZ, PT ;  /* 0x000000ff0200720c */ /* 0x000fe20003f46270 */
[--C-:B------:R-:W-:Y:S01]  /*4740*/  @!P5 IMAD.IADD R16, R16, 0x1, -R4.reuse ;  /* 0x000000011010d824 */ /* 0x100fe200078e0a04 */
[----:B------:R0:W-:Y:S01]  /*4750*/  STL [R1+0xe8], R15 ;  /* 0x0000e80f01007387 */ /* 0x0001e20000100800 */
[----:B------:R-:W-:Y:S01]  /*4760*/  @!P6 IMAD.IADD R12, R12, 0x1, -R4 ;  /* 0x000000010c0ce824 */ /* 0x000fe200078e0a04 */
[C---:B------:R-:W-:Y:S01]  /*4770*/  ISETP.GT.U32.AND P5, PT, R4.reuse, R11, PT ;  /* 0x0000000b0400720c */ /* 0x040fe20003fa4070 */
[----:B------:R-:W-:Y:S01]  /*4780*/  @!P3 IMAD.MOV R16, RZ, RZ, -R16 ;  /* 0x000000ffff10b224 */ /* 0x000fe200078e0a10 */
[----:B------:R1:W-:Y:S01]  /*4790*/  STL [R1+0xec], R9 ;  /* 0x0000ec0901007387 */ /* 0x0003e20000100800 */
[----:B------:R-:W-:Y:S01]  /*47a0*/  ISETP.GT.U32.AND P6, PT, R4, R17, PT ;  /* 0x000000110400720c */ /* 0x000fe20003fc4070 */
[----:B------:R-:W-:Y:S01]  /*47b0*/  @!P4 IMAD.IADD R6, R6, 0x1, -R4 ;  /* 0x000000010606c824 */ /* 0x000fe200078e0a04 */
[----:B------:R-:W-:-:S02]  /*47c0*/  ISETP.GE.AND P4, PT, R7, RZ, PT ;  /* 0x000000ff0700720c */ /* 0x000fc40003f86270 */
[C---:B------:R-:W-:Y:S01]  /*47d0*/  LOP3.LUT R7, R5.reuse, 0x62, RZ, 0xfc, !PT ;  /* 0x0000006205077812 */ /* 0x040fe200078efcff */
[----:B------:R-:W-:Y:S01]  /*47e0*/  IMAD.MOV.U32 R10, RZ, RZ, R6 ;  /* 0x000000ffff0a7224 */ /* 0x000fe200078e0006 */
[----:B0-----:R-:W-:Y:S02]  /*47f0*/  LOP3.LUT R15, R5, 0x60, RZ, 0xfc, !PT ;  /* 0x00000060050f7812 */ /* 0x001fe400078efcff */
[----:B------:R-:W-:Y:S01]  /*4800*/  IABS R8, R7 ;  /* 0x0000000700087213 */ /* 0x000fe20000000000 */
[----:B------:R-:W-:Y:S01]  /*4810*/  @!P1 IMAD.MOV R10, RZ, RZ, -R10 ;  /* 0x000000ffff0a9224 */ /* 0x000fe200078e0a0a */
[----:B-1----:R-:W-:Y:S01]  /*4820*/  IABS R9, R18 ;  /* 0x0000001200097213 */ /* 0x002fe20000000000 */
[--C-:B------:R-:W-:Y:S01]  /*4830*/  @!P5 IMAD.IADD R11, R11, 0x1, -R4.reuse ;  /* 0x000000010b0bd824 */ /* 0x100fe200078e0a04 */
[----:B------:R-:W-:Y:S01]  /*4840*/  ISETP.GT.U32.AND P5, PT, R4, R12, PT ;  /* 0x0000000c0400720c */ /* 0x000fe20003fa4070 */
[----:B------:R-:W-:Y:S01]  /*4850*/  @!P6 IMAD.IADD R17, R17, 0x1, -R4 ;  /* 0x000000011111e824 */ /* 0x000fe200078e0a04 */
[----:B------:R-:W-:Y:S01]  /*4860*/  IABS R20, R15 ;  /* 0x0000000f00147213 */ /* 0x000fe20000000000 */
[----:B------:R-:W-:Y:S01]  /*4870*/  IMAD.HI.U32 R2, R0, R9, RZ ;  /* 0x0000000900027227 */ /* 0x000fe200078e00ff */
[----:B------:R-:W-:Y:S01]  /*4880*/  ISETP.GT.U32.AND P1, PT, R4, R11, PT ;  /* 0x0000000b0400720c */ /* 0x000fe20003f24070 */
[----:B------:R0:W-:Y:S02]  /*4890*/  STL [R1+0xf0], R10 ;  /* 0x0000f00a01007387 */ /* 0x0001e40000100800 */
[----:B------:R-:W-:-:S02]  /*48a0*/  IMAD.MOV R2, RZ, RZ, -R2 ;  /* 0x000000ffff027224 */ /* 0x000fc400078e0a02 */
[----:B------:R-:W-:Y:S01]  /*48b0*/  IMAD.HI.U32 R6, R0, R8, RZ ;  /* 0x0000000800067227 */ /* 0x000fe200078e00ff */
[----:B------:R1:W-:Y:S03]  /*48c0*/  STL [R1+0xdc], R16 ;  /* 0x0000dc1001007387 */ /* 0x0003e60000100800 */
[----:B------:R-:W-:Y:S01]  /*48d0*/  IMAD R9, R4, R2, R9 ;  /* 0x0000000204097224 */ /* 0x000fe200078e0209 */
[C---:B------:R-:W-:Y:S01]  /*48e0*/  LOP3.LUT R2, R5.reuse, 0x5e, RZ, 0xfc, !PT ;  /* 0x0000005e05027812 */ /* 0x040fe200078efcff */
[----:B------:R-:W-:Y:S01]  /*48f0*/  IMAD.MOV R6, RZ, RZ, -R6 ;  /* 0x000000ffff067224 */ /* 0x000fe200078e0a06 */
[----:B0-----:R-:W-:Y:S01]  /*4900*/  LOP3.LUT R10, R5, 0x5c, RZ, 0xfc, !PT ;  /* 0x0000005c050a7812 */ /* 0x001fe200078efcff */
[----:B------:R-:W-:Y:S01]  /*4910*/  @!P5 IMAD.IADD R12, R12, 0x1, -R4 ;  /* 0x000000010c0cd824 */ /* 0x000fe200078e0a04 */
[C---:B------:R-:W-:Y:S01]  /*4920*/  ISETP.GT.U32.AND P6, PT, R4.reuse, R9, PT ;  /* 0x000000090400720c */ /* 0x040fe20003fc4070 */
[----:B------:R-:W-:Y:S01]  /*4930*/  IMAD R8, R4, R6, R8 ;  /* 0x0000000604087224 */ /* 0x000fe200078e0208 */
[----:B------:R-:W-:Y:S01]  /*4940*/  IABS R6, R2 ;  /* 0x0000000200067213 */ /* 0x000fe20000000000 */
[----:B------:R-:W-:-:S03]  /*4950*/  IMAD.HI.U32 R21, R0, R20, RZ ;  /* 0x0000001400157227 */ /* 0x000fc600078e00ff */
[----:B------:R-:W-:Y:S01]  /*4960*/  ISETP.GT.U32.AND P5, PT, R4, R8, PT ;  /* 0x000000080400720c */ /* 0x000fe20003fa4070 */
[----:B------:R-:W-:Y:S02]  /*4970*/  IMAD.MOV R21, RZ, RZ, -R21 ;  /* 0x000000ffff157224 */ /* 0x000fe400078e0a15 */
[----:B------:R-:W-:-:S04]  /*4980*/  IMAD.HI.U32 R19, R0, R6, RZ ;  /* 0x0000000600137227 */ /* 0x000fc800078e00ff */
[----:B------:R-:W-:Y:S01]  /*4990*/  @!P6 IMAD.IADD R9, R9, 0x1, -R4 ;  /* 0x000000010909e824 */ /* 0x000fe200078e0a04 */
[----:B------:R-:W-:Y:S01]  /*49a0*/  ISETP.GE.AND P6, PT, R7, RZ, PT ;  /* 0x000000ff0700720c */ /* 0x000fe20003fc6270 */
[C---:B------:R-:W-:Y:S02]  /*49b0*/  IMAD R7, R4.reuse, R21, R20 ;  /* 0x0000001504077224 */ /* 0x040fe400078e0214 */
[----:B------:R-:W-:Y:S01]  /*49c0*/  IMAD.MOV R19, RZ, RZ, -R19 ;  /* 0x000000ffff137224 */ /* 0x000fe200078e0a13 */
[----:B------:R-:W-:Y:S01]  /*49d0*/  ISETP.GT.U32.AND P3, PT, R4, R9, PT ;  /* 0x000000090400720c */ /* 0x000fe20003f64070 */
[--C-:B------:R-:W-:Y:S01]  /*49e0*/  @!P1 IMAD.IADD R11, R11, 0x1, -R4.reuse ;  /* 0x000000010b0b9824 */ /* 0x100fe200078e0a04 */
[----:B------:R-:W-:Y:S01]  /*49f0*/  ISETP.GE.AND P1, PT, R18, RZ, PT ;  /* 0x000000ff1200720c */ /* 0x000fe20003f26270 */
[----:B------:R-:W-:Y:S01]  /*4a00*/  @!P5 IMAD.IADD R8, R8, 0x1, -R4 ;  /* 0x000000010808d824 */ /* 0x000fe200078e0a04 */
[C---:B------:R-:W-:Y:S01]  /*4a10*/  ISETP.GT.U32.AND P5, PT, R4.reuse, R7, PT ;  /* 0x000000070400720c */ /* 0x040fe20003fa4070 */
[----:B------:R-:W-:Y:S01]  /*4a20*/  IMAD R6, R4, R19, R6 ;  /* 0x0000001304067224 */ /* 0x000fe200078e0206 */
[----:B------:R-:W-:Y:S01]  /*4a30*/  IABS R18, R10 ;  /* 0x0000000a00127213 */ /* 0x000fe20000000000 */
[----:B------:R-:W-:-:S02]  /*4a40*/  IMAD.MOV.U32 R22, RZ, RZ, R17 ;  /* 0x000000ffff167224 */ /* 0x000fc400078e0011 */
[----:B-1----:R-:W-:Y:S02]  /*4a50*/  IMAD.MOV.U32 R16, RZ, RZ, R12 ;  /* 0x000000ffff107224 */ /* 0x002fe400078e000c */
[----:B------:R-:W-:Y:S02]  /*4a60*/  IMAD.MOV.U32 R12, RZ, RZ, R11 ;  /* 0x000000ffff0c7224 */ /* 0x000fe400078e000b */
[----:B------:R-:W-:Y:S01]  /*4a70*/  @!P3 IMAD.IADD R9, R9, 0x1, -R4 ;  /* 0x000000010909b824 */ /* 0x000fe200078e0a04 */
[C---:B------:R-:W-:Y:S01]  /*4a80*/  ISETP.GT.U32.AND P3, PT, R4.reuse, R6, PT ;  /* 0x000000060400720c */ /* 0x040fe20003f64070 */
[----:B------:R-:W-:Y:S01]  /*4a90*/  @!P0 IMAD.MOV R22, RZ, RZ, -R22 ;  /* 0x000000ffff168224 */ /* 0x000fe200078e0a16 */
[----:B------:R-:W-:Y:S01]  /*4aa0*/  ISETP.GT.U32.AND P0, PT, R4, R8, PT ;  /* 0x000000080400720c */ /* 0x000fe20003f04070 */
[----:B------:R-:W-:Y:S01]  /*4ab0*/  @!P4 IMAD.MOV R16, RZ, RZ, -R16 ;  /* 0x000000ffff10c224 */ /* 0x000fe200078e0a10 */
[----:B------:R-:W-:Y:S01]  /*4ac0*/  ISETP.GE.AND P4, PT, R15, RZ, PT ;  /* 0x000000ff0f00720c */ /* 0x000fe20003f86270 */
[----:B------:R-:W-:Y:S01]  /*4ad0*/  @!P2 IMAD.MOV R12, RZ, RZ, -R12 ;  /* 0x000000ffff0ca224 */ /* 0x000fe200078e0a0c */
[----:B------:R-:W-:Y:S01]  /*4ae0*/  STL [R1+0xc8], R22 ;  /* 0x0000c81601007387 */ /* 0x000fe20000100800 */
[----:B------:R-:W-:Y:S01]  /*4af0*/  ISETP.GE.AND P2, PT, R2, RZ, PT ;  /* 0x000000ff0200720c */ /* 0x000fe20003f46270 */
[----:B------:R-:W-:Y:S01]  /*4b00*/  @!P5 IMAD.IADD R7, R7, 0x1, -R4 ;  /* 0x000000010707d824 */ /* 0x000fe200078e0a04 */
[----:B------:R-:W-:Y:S01]  /*4b10*/  LOP3.LUT R2, R5, 0x5a, RZ, 0xfc, !PT ;  /* 0x0000005a05027812 */ /* 0x000fe200078efcff */
[----:B------:R-:W-:Y:S01]  /*4b20*/  STL [R1+0xb8], R16 ;  /* 0x0000b81001007387 */ /* 0x000fe20000100800 */
[----:B------:R-:W-:-:S02]  /*4b30*/  IMAD.HI.U32 R11, R0, R18, RZ ;  /* 0x00000012000b7227 */ /* 0x000fc400078e00ff */
[----:B------:R-:W-:Y:S01]  /*4b40*/  IABS R20, R2 ;  /* 0x0000000200147213 */ /* 0x000fe20000000000 */
[----:B------:R0:W-:Y:S01]  /*4b50*/  STL [R1+0xb0], R12 ;  /* 0x0000b00c01007387 */ /* 0x0001e20000100800 */
[--C-:B------:R-:W-:Y:S01]  /*4b60*/  @!P3 IMAD.IADD R6, R6, 0x1, -R4.reuse ;  /* 0x000000010606b824 */ /* 0x100fe200078e0a04 */
[----:B------:R-:W-:Y:S01]  /*4b70*/  ISETP.GT.U32.AND P3, PT, R4, R7, PT ;  /* 0x000000070400720c */ /* 0x000fe20003f64070 */
[----:B------:R-:W-:Y:S01]  /*4b80*/  @!P0 IMAD.IADD R8, R8, 0x1, -R4 ;  /* 0x0000000108088824 */ /* 0x000fe200078e0a04 */
[----:B------:R-:W-:Y:S01]  /*4b90*/  ISETP.GE.AND P0, PT, R10, RZ, PT ;  /* 0x000000ff0a00720c */ /* 0x000fe20003f06270 */
[----:B------:R-:W-:Y:S01]  /*4ba0*/  IMAD.MOV R11, RZ, RZ, -R11 ;  /* 0x000000ffff0b7224 */ /* 0x000fe200078e0a0b */
[C---:B------:R-:W-:Y:S02]  /*4bb0*/  LOP3.LUT R10, R5.reuse, 0x56, RZ, 0xfc, !PT ;  /* 0x00000056050a7812 */ /* 0x040fe400078efcff */
[----:B------:R-:W-:Y:S01]  /*4bc0*/  ISETP.GE.AND P5, PT, R2, RZ, PT ;  /* 0x000000ff0200720c */ /* 0x000fe20003fa6270 */
[----:B------:R-:W-:Y:S01]  /*4bd0*/  IMAD R21, R4, R11, R18 ;  /* 0x0000000b04157224 */ /* 0x000fe200078e0212 */
[C---:B------:R-:W-:Y:S01]  /*4be0*/  LOP3.LUT R11, R5.reuse, 0x58, RZ, 0xfc, !PT ;  /* 0x00000058050b7812 */ /* 0x040fe200078efcff */
[----:B0-----:R-:W-:Y:S01]  /*4bf0*/  IMAD.MOV.U32 R12, RZ, RZ, R9 ;  /* 0x000000ffff0c7224 */ /* 0x001fe200078e0009 */
[----:B------:R-:W-:Y:S01]  /*4c00*/  LOP3.LUT R2, R5, 0x54, RZ, 0xfc, !PT ;  /* 0x0000005405027812 */ /* 0x000fe200078efcff */
[----:B------:R-:W-:Y:S01]  /*4c10*/  IMAD.HI.U32 R9, R0, R20, RZ ;  /* 0x0000001400097227 */ /* 0x000fe200078e00ff */
[----:B------:R-:W-:-:S02]  /*4c20*/  IABS R15, R11 ;  /* 0x0000000b000f7213 */ /* 0x000fc40000000000 */
[----:B------:R-:W-:Y:S01]  /*4c30*/  IABS R17, R10 ;  /* 0x0000000a00117213 */ /* 0x000fe20000000000 */
[----:B------:R-:W-:Y:S01]  /*4c40*/  @!P1 IMAD.MOV R12, RZ, RZ, -R12 ;  /* 0x000000ffff0c9224 */ /* 0x000fe200078e0a0c */
[----:B------:R-:W-:Y:S01]  /*4c50*/  ISETP.GT.U32.AND P1, PT, R4, R6, PT ;  /* 0x000000060400720c */ /* 0x000fe20003f24070 */
[----:B------:R-:W-:Y:S01]  /*4c60*/  @!P3 IMAD.IADD R7, R7, 0x1, -R4 ;  /* 0x000000010707b824 */ /* 0x000fe200078e0a04 */
[----:B------:R-:W-:Y:S02]  /*4c70*/  IABS R19, R2 ;  /* 0x0000000200137213 */ /* 0x000fe40000000000 */
[----:B------:R0:W-:Y:S01]  /*4c80*/  STL [R1+0x9c], R12 ;  /* 0x00009c0c01007387 */ /* 0x0001e20000100800 */
[----:B------:R-:W-:-:S08]  /*4c90*/  LOP3.LUT R18, R5, 0x4e, RZ, 0xfc, !PT ;  /* 0x0000004e05127812 */ /* 0x000fd000078efcff */
[----:B------:R-:W-:Y:S01]  /*4ca0*/  @!P1 IMAD.IADD R6, R6, 0x1, -R4 ;  /* 0x0000000106069824 */ /* 0x000fe200078e0a04 */
[----:B------:R-:W-:Y:S01]  /*4cb0*/  ISETP.GE.AND P1, PT, R11, RZ, PT ;  /* 0x000000ff0b00720c */ /* 0x000fe20003f26270 */
[----:B0-----:R-:W-:Y:S02]  /*4cc0*/  IMAD.MOV.U32 R12, RZ, RZ, R8 ;  /* 0x000000ffff0c7224 */ /* 0x001fe400078e0008 */
[----:B------:R-:W-:Y:S02]  /*4cd0*/  IMAD.MOV R8, RZ, RZ, -R9 ;  /* 0x000000ffff087224 */ /* 0x000fe400078e0a09 */
[----:B------:R-:W-:Y:S01]  /*4ce0*/  @!P6 IMAD.MOV R12, RZ, RZ, -R12 ;  /* 0x000000ffff0ce224 */ /* 0x000fe200078e0a0c */
[C---:B------:R-:W-:Y:S01]  /*4cf0*/  ISETP.GT.U32.AND P6, PT, R4.reuse, R21, PT ;  /* 0x000000150400720c */ /* 0x040fe20003fc4070 */
[----:B------:R-:W-:Y:S02]  /*4d00*/  IMAD R20, R4, R8, R20 ;  /* 0x0000000804147224 */ /* 0x000fe400078e0214 */
[----:B------:R-:W-:Y:S01]  /*4d10*/  IMAD.HI.U32 R8, R0, R15, RZ ;  /* 0x0000000f00087227 */ /* 0x000fe200078e00ff */
[----:B------:R0:W-:Y:S02]  /*4d20*/  STL [R1+0xa0], R12 ;  /* 0x0000a00c01007387 */ /* 0x0001e40000100800 */
[----:B------:R-:W-:Y:S01]  /*4d30*/  ISETP.GT.U32.AND P3, PT, R4, R20, PT ;  /* 0x000000140400720c */ /* 0x000fe20003f64070 */
[----:B------:R-:W-:-:S04]  /*4d40*/  IMAD.HI.U32 R9, R0, R17, RZ ;  /* 0x0000001100097227 */ /* 0x000fc800078e00ff */
[----:B------:R-:W-:Y:S02]  /*4d50*/  IMAD.MOV R11, RZ, RZ, -R8 ;  /* 0x000000ffff0b7224 */ /* 0x000fe400078e0a08 */
[----:B------:R-:W-:Y:S01]  /*4d60*/  @!P6 IMAD.IADD R21, R21, 0x1, -R4 ;  /* 0x000000011515e824 */ /* 0x000fe200078e0a04 */
[----:B------:R-:W-:Y:S01]  /*4d70*/  ISETP.GE.AND P6, PT, R10, RZ, PT ;  /* 0x000000ff0a00720c */ /* 0x000fe20003fc6270 */
[----:B0-----:R-:W-:Y:S01]  /*4d80*/  IMAD.MOV.U32 R12, RZ, RZ, R7 ;  /* 0x000000ffff0c7224 */ /* 0x001fe200078e0007 */
[----:B------:R-:W-:Y:S01]  /*4d90*/  LOP3.LUT R7, R5, 0x50, RZ, 0xfc, !PT ;  /* 0x0000005005077812 */ /* 0x000fe200078efcff */
[----:B------:R-:W-:-:S04]  /*4da0*/  IMAD.HI.U32 R8, R0, R19, RZ ;  /* 0x0000001300087227 */ /* 0x000fc800078e00ff */
[----:B------:R-:W-:Y:S02]  /*4db0*/  @!P3 IMAD.IADD R20, R20, 0x1, -R4 ;  /* 0x000000011414b824 */ /* 0x000fe400078e0a04 */
[----:B------:R-:W-:Y:S01]  /*4dc0*/  @!P4 IMAD.MOV R12, RZ, RZ, -R12 ;  /* 0x000000ffff0cc224 */ /* 0x000fe200078e0a0c */
[C---:B------:R-:W-:Y:S01]  /*4dd0*/  ISETP.GT.U32.AND P4, PT, R4.reuse, R21, PT ;  /* 0x000000150400720c */ /* 0x040fe20003f84070 */
[----:B------:R-:W-:Y:S01]  /*4de0*/  IMAD.MOV R9, RZ, RZ, -R9 ;  /* 0x000000ffff097224 */ /* 0x000fe200078e0a09 */
[C---:B------:R-:W-:Y:S01]  /*4df0*/  ISETP.GT.U32.AND P3, PT, R4.reuse, R20, PT ;  /* 0x000000140400720c */ /* 0x040fe20003f64070 */
[C---:B------:R-:W-:Y:S01]  /*4e00*/  IMAD R15, R4.reuse, R11, R15 ;  /* 0x0000000b040f7224 */ /* 0x040fe200078e020f */
[----:B------:R-:W-:Y:S01]  /*4e10*/  IABS R11, R18 ;  /* 0x00000012000b7213 */ /* 0x000fe20000000000 */
[----:B------:R-:W-:Y:S01]  /*4e20*/  IMAD.MOV R8, RZ, RZ, -R8 ;  /* 0x000000ffff087224 */ /* 0x000fe200078e0a08 */
[----:B------:R-:W-:Y:S01]  /*4e30*/  STL [R1+0xa4], R12 ;  /* 0x0000a40c01007387 */ /* 0x000fe20000100800 */
[C---:B------:R-:W-:Y:S01]  /*4e40*/  IMAD R17, R4.reuse, R9, R17 ;  /* 0x0000000904117224 */ /* 0x040fe200078e0211 */
[----:B------:R-:W-:Y:S01]  /*4e50*/  LOP3.LUT R9, R5, 0x52, RZ, 0xfc, !PT ;  /* 0x0000005205097812 */ /* 0x000fe200078efcff */
[----:B------:R-:W-:Y:S01]  /*4e60*/  @!P2 IMAD.MOV R6, RZ, RZ, -R6 ;  /* 0x000000ffff06a224 */ /* 0x000fe200078e0a06 */
[C---:B------:R-:W-:Y:S01]  /*4e70*/  ISETP.GT.U32.AND P2, PT, R4.reuse, R15, PT ;  /* 0x0000000f0400720c */ /* 0x040fe20003f44070 */
[C---:B------:R-:W-:Y:S01]  /*4e80*/  IMAD R19, R4.reuse, R8, R19 ;  /* 0x0000000804137224 */ /* 0x040fe200078e0213 */
[----:B------:R-:W-:Y:S01]  /*4e90*/  IABS R10, R9 ;  /* 0x00000009000a7213 */ /* 0x000fe20000000000 */
[--C-:B------:R-:W-:Y:S01]  /*4ea0*/  @!P4 IMAD.IADD R21, R21, 0x1, -R4.reuse ;  /* 0x000000011515c824 */ /* 0x100fe200078e0a04 */
[----:B------:R-:W-:Y:S01]  /*4eb0*/  ISETP.GT.U32.AND P4, PT, R4, R17, PT ;  /* 0x000000110400720c */ /* 0x000fe20003f84070 */
[----:B------:R-:W-:Y:S01]  /*4ec0*/  @!P3 IMAD.IADD R20, R20, 0x1, -R4 ;  /* 0x000000011414b824 */ /* 0x000fe200078e0a04 */
[----:B------:R-:W-:Y:S01]  /*4ed0*/  ISETP.GT.U32.AND P3, PT, R4, R19, PT ;  /* 0x000000130400720c */ /* 0x000fe20003f64070 */
[----:B------:R-:W-:Y:S01]  /*4ee0*/  IMAD.HI.U32 R16, R0, R10, RZ ;  /* 0x0000000a00107227 */ /* 0x000fe200078e00ff */
[----:B------:R-:W-:Y:S01]  /*4ef0*/  IABS R8, R7 ;  /* 0x0000000700087213 */ /* 0x000fe20000000000 */
[----:B------:R0:W-:Y:S02]  /*4f00*/  STL [R1+0xa8], R6 ;  /* 0x0000a80601007387 */ /* 0x0001e40000100800 */
[----:B------:R-:W-:-:S02]  /*4f10*/  IMAD.MOV R16, RZ, RZ, -R16 ;  /* 0x000000ffff107224 */ /* 0x000fc400078e0a10 */
[--C-:B------:R-:W-:Y:S01]  /*4f20*/  @!P2 IMAD.IADD R15, R15, 0x1, -R4.reuse ;  /* 0x000000010f0fa824 */ /* 0x100fe200078e0a04 */
[----:B------:R-:W-:Y:S01]  /*4f30*/  ISETP.GE.AND P2, PT, R2, RZ, PT ;  /* 0x000000ff0200720c */ /* 0x000fe20003f46270 */
[----:B------:R-:W-:Y:S02]  /*4f40*/  IMAD.MOV.U32 R2, RZ, RZ, R11 ;  /* 0x000000ffff027224 */ /* 0x000fe400078e000b */
[--C-:B------:R-:W-:Y:S01]  /*4f50*/  @!P4 IMAD.IADD R17, R17, 0x1, -R4.reuse ;  /* 0x000000011111c824 */ /* 0x100fe200078e0a04 */
[----:B------:R-:W-:Y:S01]  /*4f60*/  ISETP.GT.U32.AND P4, PT, R4, R15, PT ;  /* 0x0000000f0400720c */ /* 0x000fe20003f84070 */
[----:B------:R-:W-:Y:S01]  /*4f70*/  @!P3 IMAD.IADD R19, R19, 0x1, -R4 ;  /* 0x000000011313b824 */ /* 0x000fe200078e0a04 */
[----:B0-----:R-:W-:Y:S01]  /*4f80*/  LOP3.LUT R6, R5, 0x4c, RZ, 0xfc, !PT ;  /* 0x0000004c05067812 */ /* 0x001fe200078efcff */
[----:B------:R-:W-:Y:S01]  /*4f90*/  IMAD.HI.U32 R11, R0, R8, RZ ;  /* 0x00000008000b7227 */ /* 0x000fe200078e00ff */
[----:B------:R-:W-:Y:S02]  /*4fa0*/  ISETP.GT.U32.AND P3, PT, R4, R17, PT ;  /* 0x000000110400720c */ /* 0x000fe40003f64070 */
[----:B------:R-:W-:Y:S01]  /*4fb0*/  IABS R12, R6 ;  /* 0x00000006000c7213 */ /* 0x000fe20000000000 */
[----:B------:R-:W-:-:S02]  /*4fc0*/  IMAD.MOV R11, RZ, RZ, -R11 ;  /* 0x000000ffff0b7224 */ /* 0x000fc400078e0a0b */
[C---:B------:R-:W-:Y:S02]  /*4fd0*/  IMAD R10, R4.reuse, R16, R10 ;  /* 0x00000010040a7224 */ /* 0x040fe400078e020a */
[C---:B------:R-:W-:Y:S01]  /*4fe0*/  IMAD R8, R4.reuse, R11, R8 ;  /* 0x0000000b04087224 */ /* 0x040fe200078e0208 */
[----:B------:R-:W-:Y:S01]  /*4ff0*/  LOP3.LUT R11, R5, 0x4a, RZ, 0xfc, !PT ;  /* 0x0000004a050b7812 */ /* 0x000fe200078efcff */
[----:B------:R-:W-:Y:S01]  /*5000*/  @!P4 IMAD.IADD R15, R15, 0x1, -R4 ;  /* 0x000000010f0fc824 */ /* 0x000fe200078e0a04 */
[----:B------:R-:W-:Y:S01]  /*5010*/  ISETP.GT.U32.AND P4, PT, R4, R10, PT ;  /* 0x0000000a0400720c */ /* 0x000fe20003f84070 */
[----:B------:R-:W-:Y:S02]  /*5020*/  IMAD.MOV.U32 R23, RZ, RZ, R21 ;  /* 0x000000ffff177224 */ /* 0x000fe400078e0015 */
[----:B------:R-:W-:-:S04]  /*5030*/  IMAD.HI.U32 R16, R0, R2, RZ ;  /* 0x0000000200107227 */ /* 0x000fc800078e00ff */
[----:B------:R-:W-:Y:S01]  /*5040*/  @!P3 IMAD.IADD R17, R17, 0x1, -R4 ;  /* 0x000000011111b824 */ /* 0x000fe200078e0a04 */
[C---:B------:R-:W-:Y:S01]  /*5050*/  ISETP.GT.U32.AND P3, PT, R4.reuse, R8, PT ;  /* 0x000000080400720c */ /* 0x040fe20003f64070 */
[----:B------:R-:W-:Y:S01]  /*5060*/  @!P0 IMAD.MOV R23, RZ, RZ, -R23 ;  /* 0x000000ffff178224 */ /* 0x000fe200078e0a17 */
[C---:B------:R-:W-:Y:S01]  /*5070*/  ISETP.GT.U32.AND P0, PT, R4.reuse, R19, PT ;  /* 0x000000130400720c */ /* 0x040fe20003f04070 */
[----:B------:R-:W-:Y:S02]  /*5080*/  IMAD.MOV R16, RZ, RZ, -R16 ;  /* 0x000000ffff107224 */ /* 0x000fe400078e0a10 */
[----:B------:R-:W-:Y:S01]  /*5090*/  IMAD.MOV.U32 R22, RZ, RZ, R20 ;  /* 0x000000ffff167224 */ /* 0x000fe200078e0014 */
[----:B------:R-:W-:Y:S01]  /*50a0*/  STL [R1+0x20], R23 ;  /* 0x0000201701007387 */ /* 0x000fe20000100800 */
[----:B------:R-:W-:Y:S01]  /*50b0*/  IMAD R2, R4, R16, R2 ;  /* 0x0000001004027224 */ /* 0x000fe200078e0202 */
[----:B------:R-:W-:Y:S01]  /*50c0*/  IABS R16, R11 ;  /* 0x0000000b00107213 */ /* 0x000fe20000000000 */
[----:B------:R-:W-:Y:S01]  /*50d0*/  @!P5 IMAD.MOV R22, RZ, RZ, -R22 ;  /* 0x000000ffff16d224 */ /* 0x000fe200078e0a16 */
[----:B------:R-:W-:Y:S01]  /*50e0*/  ISETP.GE.AND P5, PT, R9, RZ, PT ;  /* 0x000000ff0900720c */ /* 0x000fe20003fa6270 */
[--C-:B------:R-:W-:Y:S01]  /*50f0*/  @!P4 IMAD.IADD R10, R10, 0x1, -R4.reuse ;  /* 0x000000010a0ac824 */ /* 0x100fe200078e0a04 */
[----:B------:R-:W-:Y:S01]  /*5100*/  ISETP.GT.U32.AND P4, PT, R4, R2, PT ;  /* 0x000000020400720c */ /* 0x000fe20003f84070 */
[----:B------:R-:W-:Y:S01]  /*5110*/  IMAD.HI.U32 R9, R0, R12, RZ ;  /* 0x0000000c00097227 */ /* 0x000fe200078e00ff */
[----:B------:R0:W-:Y:S03]  /*5120*/  STL [R1+0x1c], R22 ;  /* 0x00001c1601007387 */ /* 0x0001e60000100800 */
[--C-:B------:R-:W-:Y:S01]  /*5130*/  @!P3 IMAD.IADD R8, R8, 0x1, -R4.reuse ;  /* 0x000000010808b824 */ /* 0x100fe200078e0a04 */
[C---:B------:R-:W-:Y:S01]  /*5140*/  ISETP.GT.U32.AND P3, PT, R4.reuse, R10, PT ;  /* 0x0000000a0400720c */ /* 0x040fe20003f64070 */
[----:B------:R-:W-:Y:S01]  /*5150*/  @!P0 IMAD.IADD R19, R19, 0x1, -R4 ;  /* 0x0000000113138824 */ /* 0x000fe200078e0a04 */
[----:B------:R-:W-:Y:S01]  /*5160*/  ISETP.GE.AND P0, PT, R7, RZ, PT ;  /* 0x000000ff0700720c */ /* 0x000fe20003f06270 */
[----:B------:R-:W-:Y:S01]  /*5170*/  IMAD.MOV R9, RZ, RZ, -R9 ;  /* 0x000000ffff097224 */ /* 0x000fe200078e0a09 */
[C---:B------:R-:W-:Y:S01]  /*5180*/  LOP3.LUT R7, R5.reuse, 0x48, RZ, 0xfc, !PT ;  /* 0x0000004805077812 */ /* 0x040fe200078efcff */
[----:B------:R-:W-:Y:S01]  /*5190*/  @!P1 IMAD.MOV R15, RZ, RZ, -R15 ;  /* 0x000000ffff0f9224 */ /* 0x000fe200078e0a0f */
[C---:B------:R-:W-:Y:S01]  /*51a0*/  ISETP.GT.U32.AND P1, PT, R4.reuse, R8, PT ;  /* 0x000000080400720c */ /* 0x040fe20003f24070 */
[----:B------:R-:W-:Y:S01]  /*51b0*/  IMAD R12, R4, R9, R12 ;  /* 0x00000009040c7224 */ /* 0x000fe200078e020c */
[----:B------:R-:W-:Y:S01]  /*51c0*/  IABS R9, R7 ;  /* 0x0000000700097213 */ /* 0x000fe20000000000 */
[----:B------:R-:W-:Y:S01]  /*51d0*/  IMAD.MOV.U32 R21, RZ, RZ, R17 ;  /* 0x000000ffff157224 */ /* 0x000fe200078e0011 */
[----:B------:R-:W-:Y:S01]  /*51e0*/  STL [R1+0x920], R15 ;  /* 0x0009200f01007387 */ /* 0x000fe20000100800 */
[----:B------:R-:W-:Y:S01]  /*51f0*/  IMAD.MOV.U32 R20, RZ, RZ, R19 ;  /* 0x000000ffff147224 */ /* 0x000fe200078e0013 */
[----:B0-----:R-:W-:Y:S01]  /*5200*/  LOP3.LUT R22, R5, 0x38, RZ, 0xfc, !PT ;  /* 0x0000003805167812 */ /* 0x001fe200078efcff */
[----:B------:R-:W-:Y:S01]  /*5210*/  @!P4 IMAD.IADD R2, R2, 0x1, -R4 ;  /* 0x000000010202c824 */ /* 0x000fe200078e0a04 */
[----:B------:R-:W-:Y:S01]  /*5220*/  ISETP.GE.AND P4, PT, R18, RZ, PT ;  /* 0x000000ff1200720c */ /* 0x000fe20003f86270 */
[----:B------:R-:W-:Y:S01]  /*5230*/  @!P6 IMAD.MOV R21, RZ, RZ, -R21 ;  /* 0x000000ffff15e224 */ /* 0x000fe200078e0a15 */
[----:B------:R-:W-:Y:S01]  /*5240*/  ISETP.GT.U32.AND P6, PT, R4, R12, PT ;  /* 0x0000000c0400720c */ /* 0x000fe20003fc4070 */
[----:B------:R-:W-:-:S03]  /*5250*/  IMAD.HI.U32 R18, R0, R9, RZ ;  /* 0x0000000900127227 */ /* 0x000fc600078e00ff */
[----:B------:R-:W-:Y:S01]  /*5260*/  STL [R1+0x88], R21 ;  /* 0x0000881501007387 */ /* 0x000fe20000100800 */
[----:B------:R-:W-:Y:S01]  /*5270*/  @!P2 IMAD.MOV R20, RZ, RZ, -R20 ;  /* 0x000000ffff14a224 */ /* 0x000fe200078e0a14 */
[----:B------:R-:W-:Y:S01]  /*5280*/  ISETP.GT.U32.AND P2, PT, R4, R2, PT ;  /* 0x000000020400720c */ /* 0x000fe20003f44070 */
[----:B------:R-:W-:-:S03]  /*5290*/  IMAD.HI.U32 R17, R0, R16, RZ ;  /* 0x0000001000117227 */ /* 0x000fc600078e00ff */
[----:B------:R0:W-:Y:S01]  /*52a0*/  STL [R1+0x8c], R20 ;  /* 0x00008c1401007387 */ /* 0x0001e20000100800 */
[----:B------:R-:W-:Y:S02]  /*52b0*/  IMAD.MOV R18, RZ, RZ, -R18 ;  /* 0x000000ffff127224 */ /* 0x000fe400078e0a12 */
[----:B------:R-:W-:Y:S01]  /*52c0*/  @!P1 IMAD.IADD R8, R8, 0x1, -R4 ;  /* 0x0000000108089824 */ /* 0x000fe200078e0a04 */
[----:B------:R-:W-:Y:S01]  /*52d0*/  ISETP.GE.AND P1, PT, R11, RZ, PT ;  /* 0x000000ff0b00720c */ /* 0x000fe20003f26270 */
[----:B------:R-:W-:Y:S02]  /*52e0*/  IMAD.MOV R17, RZ, RZ, -R17 ;  /* 0x000000ffff117224 */ /* 0x000fe400078e0a11 */
[----:B------:R-:W-:Y:S02]  /*52f0*/  IMAD R9, R4, R18, R9 ;  /* 0x0000001204097224 */ /* 0x000fe400078e0209 */
[----:B------:R-:W-:Y:S01]  /*5300*/  IMAD.MOV.U32 R11, RZ, RZ, R8 ;  /* 0x000000ffff0b7224 */ /* 0x000fe200078e0008 */
[----:B0-----:R-:W-:Y:S01]  /*5310*/  IABS R20, R22 ;  /* 0x0000001600147213 */ /* 0x001fe20000000000 */
[----:B------:R-:W-:Y:S01]  /*5320*/  @!P3 IMAD.IADD R10, R10, 0x1, -R4 ;  /* 0x000000010a0ab824 */ /* 0x000fe200078e0a04 */
[----:B------:R-:W-:Y:S01]  /*5330*/  ISETP.GE.AND P3, PT, R6, RZ, PT ;  /* 0x000000ff0600720c */ /* 0x000fe20003f66270 */
[C---:B------:R-:W-:Y:S01]  /*5340*/  IMAD R6, R4.reuse, R17, R16 ;  /* 0x0000001104067224 */ /* 0x040fe200078e0210 */
[----:B------:R-:W-:Y:S01]  /*5350*/  LOP3.LUT R17, R5, 0x3e, RZ, 0xfc, !PT ;  /* 0x0000003e05117812 */ /* 0x000fe200078efcff */
[----:B------:R-:W-:Y:S01]  /*5360*/  @!P0 IMAD.MOV R11, RZ, RZ, -R11 ;  /* 0x000000ffff0b8224 */ /* 0x000fe200078e0a0b */
[----:B------:R-:W-:Y:S01]  /*5370*/  ISETP.GT.U32.AND P0, PT, R4, R9, PT ;  /* 0x000000090400720c */ /* 0x000fe20003f04070 */
[----:B------:R-:W-:-:S02]  /*5380*/  @!P6 IMAD.IADD R12, R12, 0x1, -R4 ;  /* 0x000000010c0ce824 */ /* 0x000fc400078e0a04 */
[----:B------:R-:W-:Y:S01]  /*5390*/  @!P2 IMAD.IADD R2, R2, 0x1, -R4 ;  /* 0x000000010202a824 */ /* 0x000fe200078e0a04 */
[C---:B------:R-:W-:Y:S01]  /*53a0*/  ISETP.GT.U32.AND P2, PT, R4.reuse, R6, PT ;  /* 0x000000060400720c */ /* 0x040fe20003f44070 */
[----:B------:R-:W-:Y:S01]  /*53b0*/  IMAD.MOV.U32 R15, RZ, RZ, R10 ;  /* 0x000000ffff0f7224 */ /* 0x000fe200078e000a */
[----:B------:R-:W-:Y:S01]  /*53c0*/  ISETP.GT.U32.AND P6, PT, R4, R12, PT ;  /* 0x0000000c0400720c */ /* 0x000fe20003fc4070 */
[----:B------:R-:W-:Y:S01]  /*53d0*/  @!P4 IMAD.MOV R2, RZ, RZ, -R2 ;  /* 0x000000ffff02c224 */ /* 0x000fe200078e0a02 */
[----:B------:R-:W-:Y:S01]  /*53e0*/  LOP3.LUT R10, R5, 0x46, RZ, 0xfc, !PT ;  /* 0x00000046050a7812 */ /* 0x000fe200078efcff */
[----:B------:R-:W-:Y:S01]  /*53f0*/  @!P5 IMAD.MOV R15, RZ, RZ, -R15 ;  /* 0x000000ffff0fd224 */ /* 0x000fe200078e0a0f */
[----:B------:R-:W-:Y:S02]  /*5400*/  ISETP.GE.AND P5, PT, R7, RZ, PT ;  /* 0x000000ff0700720c */ /* 0x000fe40003fa6270 */
[----:B------:R-:W-:Y:S01]  /*5410*/  IABS R8, R10 ;  /* 0x0000000a00087213 */ /* 0x000fe20000000000 */
[----:B------:R-:W-:Y:S01]  /*5420*/  @!P0 IMAD.IADD R9, R9, 0x1, -R4 ;  /* 0x0000000109098824 */ /* 0x000fe200078e0a04 */
[----:B------:R0:W-:Y:S01]  /*5430*/  STL [R1+0x90], R15 ;  /* 0x0000900f01007387 */ /* 0x0001e20000100800 */
[----:B------:R-:W-:-:S02]  /*5440*/  ISETP.GE.AND P4, PT, R10, RZ, PT ;  /* 0x000000ff0a00720c */ /* 0x000fc40003f86270 */
[--C-:B------:R-:W-:Y:S01]  /*5450*/  @!P2 IMAD.IADD R6, R6, 0x1, -R4.reuse ;  /* 0x000000010606a824 */ /* 0x100fe200078e0a04 */
[----:B------:R1:W-:Y:S01]  /*5460*/  STL [R1+0x94], R11 ;  /* 0x0000940b01007387 */ /* 0x0003e20000100800 */
[----:B------:R-:W-:Y:S01]  /*5470*/  ISETP.GT.U32.AND P0, PT, R4, R9, PT ;  /* 0x000000090400720c */ /* 0x000fe20003f04070 */
[----:B------:R-:W-:Y:S02]  /*5480*/  @!P6 IMAD.IADD R12, R12, 0x1, -R4 ;  /* 0x000000010c0ce824 */ /* 0x000fe400078e0a04 */
[----:B------:R-:W-:Y:S01]  /*5490*/  IMAD.HI.U32 R10, R0, R8, RZ ;  /* 0x00000008000a7227 */ /* 0x000fe200078e00ff */
[----:B------:R-:W-:Y:S01]  /*54a0*/  ISETP.GT.U32.AND P2, PT, R4, R6, PT ;  /* 0x000000060400720c */ /* 0x000fe20003f44070 */
[----:B------:R2:W-:Y:S02]  /*54b0*/  STL [R1+0x98], R2 ;  /* 0x0000980201007387 */ /* 0x0005e40000100800 */
[----:B0-----:R-:W-:Y:S01]  /*54c0*/  IMAD.MOV.U32 R15, RZ, RZ, R12 ;  /* 0x000000ffff0f7224 */ /* 0x001fe200078e000c */
[----:B-1----:R-:W-:Y:S01]  /*54d0*/  LOP3.LUT R11, R5, 0x44, RZ, 0xfc, !PT ;  /* 0x00000044050b7812 */ /* 0x002fe200078efcff */
[----:B------:R-:W-:-:S02]  /*54e0*/  IMAD.MOV R10, RZ, RZ, -R10 ;  /* 0x000000ffff0a7224 */ /* 0x000fc400078e0a0a */
[----:B------:R-:W-:Y:S01]  /*54f0*/  @!P3 IMAD.MOV R15, RZ, RZ, -R15 ;  /* 0x000000ffff0fb224 */ /* 0x000fe200078e0a0f */
[----:B------:R-:W-:Y:S01]  /*5500*/  ISETP.GE.AND P6, PT, R11, RZ, PT ;  /* 0x000000ff0b00720c */ /* 0x000fe20003fc6270 */
[--C-:B------:R-:W-:Y:S01]  /*5510*/  @!P0 IMAD.IADD R9, R9, 0x1, -R4.reuse ;  /* 0x0000000109098824 */ /* 0x100fe200078e0a04 */
[----:B------:R-:W-:Y:S02]  /*5520*/  IABS R11, R11 ;  /* 0x0000000b000b7213 */ /* 0x000fe40000000000 */
[----:B--2---:R-:W-:Y:S01]  /*5530*/  LOP3.LUT R2, R5, 0x42, RZ, 0xfc, !PT ;  /* 0x0000004205027812 */ /* 0x004fe200078efcff */
[----:B------:R0:W-:Y:S01]  /*5540*/  STL [R1+0x114], R15 ;  /* 0x0001140f01007387 */ /* 0x0001e20000100800 */
[----:B------:R-:W-:Y:S02]  /*5550*/  @!P2 IMAD.IADD R6, R6, 0x1, -R4 ;  /* 0x000000010606a824 */ /* 0x000fe400078e0a04 */
[----:B------:R-:W-:Y:S01]  /*5560*/  IMAD.HI.U32 R12, R0, R11, RZ ;  /* 0x0000000b000c7227 */ /* 0x000fe200078e00ff */
[----:B------:R-:W-:-:S02]  /*5570*/  IABS R7, R2 ;  /* 0x0000000200077213 */ /* 0x000fc40000000000 */
[----:B------:R-:W-:Y:S01]  /*5580*/  ISETP.GE.AND P3, PT, R2, RZ, PT ;  /* 0x000000ff0200720c */ /* 0x000fe20003f66270 */
[----:B------:R-:W-:Y:S01]  /*5590*/  IMAD R2, R4, R10, R8 ;  /* 0x0000000a04027224 */ /* 0x000fe200078e0208 */
[C---:B------:R-:W-:Y:S01]  /*55a0*/  LOP3.LUT R10, R5.reuse, 0x40, RZ, 0xfc, !PT ;  /* 0x00000040050a7812 */ /* 0x040fe200078efcff */
[----:B------:R-:W-:Y:S02]  /*55b0*/  IMAD.MOV R12, RZ, RZ, -R12 ;  /* 0x000000ffff0c7224 */ /* 0x000fe400078e0a0c */
[----:B0-----:R-:W-:Y:S01]  /*55c0*/  IMAD.MOV.U32 R15, RZ, RZ, R9 ;  /* 0x000000ffff0f7224 */ /* 0x001fe200078e0009 */
[----:B------:R-:W-:Y:S01]  /*55d0*/  IABS R16, R10 ;  /* 0x0000000a00107213 */ /* 0x000fe20000000000 */
[----:B------:R-:W-:Y:S01]  /*55e0*/  IMAD.HI.U32 R8, R0, R7, RZ ;  /* 0x0000000700087227 */ /* 0x000fe200078e00ff */
[----:B------:R-:W-:Y:S02]  /*55f0*/  ISETP.GE.AND P0, PT, R10, RZ, PT ;  /* 0x000000ff0a00720c */ /* 0x000fe40003f06270 */
[C---:B------:R-:W-:Y:S01]  /*5600*/  ISETP.GT.U32.AND P2, PT, R4.reuse, R2, PT ;  /* 0x000000020400720c */ /* 0x040fe20003f44070 */
[----:B------:R-:W-:Y:S01]  /*5610*/  IMAD R10, R4, R12, R11 ;  /* 0x0000000c040a7224 */ /* 0x000fe200078e020b */
[----:B------:R-:W-:Y:S01]  /*5620*/  LOP3.LUT R12, R5, 0x36, RZ, 0xfc, !PT ;  /* 0x00000036050c7812 */ /* 0x000fe200078efcff */
[----:B------:R-:W-:-:S02]  /*5630*/  @!P5 IMAD.MOV R15, RZ, RZ, -R15 ;  /* 0x000000ffff0fd224 */ /* 0x000fc400078e0a0f */
[----:B------:R-:W-:Y:S01]  /*5640*/  IMAD.MOV.U32 R18, RZ, RZ, R6 ;  /* 0x000000ffff127224 */ /* 0x000fe200078e0006 */
[----:B------:R-:W-:Y:S01]  /*5650*/  ISETP.GT.U32.AND P5, PT, R4, R10, PT ;  /* 0x0000000a0400720c */ /* 0x000fe20003fa4070 */
[----:B------:R-:W-:Y:S01]  /*5660*/  IMAD.MOV R8, RZ, RZ, -R8 ;  /* 0x000000ffff087224 */ /* 0x000fe200078e0a08 */
[----:B------:R-:W-:Y:S01]  /*5670*/  IABS R11, R12 ;  /* 0x0000000c000b7213 */ /* 0x000fe20000000000 */
[----:B------:R-:W-:-:S04]  /*5680*/  IMAD.HI.U32 R6, R0, R16, RZ ;  /* 0x0000001000067227 */ /* 0x000fc800078e00ff */
[----:B------:R-:W-:Y:S02]  /*5690*/  @!P2 IMAD.IADD R2, R2, 0x1, -R4 ;  /* 0x000000010202a824 */ /* 0x000fe400078e0a04 */
[----:B------:R-:W-:Y:S01]  /*56a0*/  @!P1 IMAD.MOV R18, RZ, RZ, -R18 ;  /* 0x000000ffff129224 */ /* 0x000fe200078e0a12 */
[----:B------:R-:W-:Y:S01]  /*56b0*/  ISETP.GE.AND P1, PT, R17, RZ, PT ;  /* 0x000000ff1100720c */ /* 0x000fe20003f26270 */
[C---:B------:R-:W-:Y:S01]  /*56c0*/  IMAD R7, R4.reuse, R8, R7 ;  /* 0x0000000804077224 */ /* 0x040fe200078e0207 */
[----:B------:R-:W-:Y:S01]  /*56d0*/  ISETP.GT.U32.AND P2, PT, R4, R2, PT ;  /* 0x000000020400720c */ /* 0x000fe20003f44070 */
[----:B------:R-:W-:Y:S01]  /*56e0*/  @!P5 IMAD.IADD R10, R10, 0x1, -R4 ;  /* 0x000000010a0ad824 */ /* 0x000fe200078e0a04 */
[----:B------:R-:W-:Y:S01]  /*56f0*/  IABS R17, R17 ;  /* 0x0000001100117213 */ /* 0x000fe20000000000 */
[----:B------:R-:W-:Y:S01]  /*5700*/  IMAD.MOV R6, RZ, RZ, -R6 ;  /* 0x000000ffff067224 */ /* 0x000fe200078e0a06 */
[C---:B------:R-:W-:Y:S01]  /*5710*/  LOP3.LUT R8, R5.reuse, 0x3c, RZ, 0xfc, !PT ;  /* 0x0000003c05087812 */ /* 0x040fe200078efcff */
[----:B------:R0:W-:Y:S01]  /*5720*/  STL [R1+0xe0], R18 ;  /* 0x0000e01201007387 */ /* 0x0001e20000100800 */
[C---:B------:R-:W-:Y:S01]  /*5730*/  ISETP.GT.U32.AND P5, PT, R4.reuse, R10, PT ;  /* 0x0000000a0400720c */ /* 0x040fe20003fa4070 */
[----:B------:R-:W-:Y:S01]  /*5740*/  IMAD R16, R4, R6, R16 ;  /* 0x0000000604107224 */ /* 0x000fe200078e0210 */
[----:B------:R-:W-:Y:S01]  /*5750*/  LOP3.LUT R6, R5, 0x3a, RZ, 0xfc, !PT ;  /* 0x0000003a05067812 */ /* 0x000fe200078efcff */
[----:B------:R-:W-:Y:S01]  /*5760*/  IMAD.HI.U32 R9, R0, R17, RZ ;  /* 0x0000001100097227 */ /* 0x000fe200078e00ff */
[----:B------:R1:W-:Y:S02]  /*5770*/  STL [R1+0xe4], R15 ;  /* 0x0000e40f01007387 */ /* 0x0003e40000100800 */
[----:B------:R-:W-:Y:S01]  /*5780*/  IABS R19, R6 ;  /* 0x0000000600137213 */ /* 0x000fe20000000000 */
[----:B------:R-:W-:Y:S01]  /*5790*/  @!P2 IMAD.IADD R2, R2, 0x1, -R4 ;  /* 0x000000010202a824 */ /* 0x000fe200078e0a04 */
[----:B------:R-:W-:Y:S01]  /*57a0*/  ISETP.GT.U32.AND P2, PT, R4, R7, PT ;  /* 0x000000070400720c */ /* 0x000fe20003f44070 */
[----:B------:R-:W-:Y:S01]  /*57b0*/  IMAD.MOV R9, RZ, RZ, -R9 ;  /* 0x000000ffff097224 */ /* 0x000fe200078e0a09 */
[----:B0-----:R-:W-:Y:S01]  /*57c0*/  IABS R18, R8 ;  /* 0x0000000800127213 */ /* 0x001fe20000000000 */
[----:B------:R-:W-:-:S02]  /*57d0*/  IMAD.MOV.U32 R23, RZ, RZ, R2 ;  /* 0x000000ffff177224 */ /* 0x000fc400078e0002 */
[----:B------:R-:W-:Y:S02]  /*57e0*/  IMAD R17, R4, R9, R17 ;  /* 0x0000000904117224 */ /* 0x000fe400078e0211 */
[----:B------:R-:W-:-:S04]  /*57f0*/  IMAD.HI.U32 R21, R0, R18, RZ ;  /* 0x0000001200157227 */ /* 0x000fc800078e00ff */
[----:B------:R-:W-:Y:S01]  /*5800*/  @!P5 IMAD.IADD R10, R10, 0x1, -R4 ;  /* 0x000000010a0ad824 */ /* 0x000fe200078e0a04 */
[----:B------:R-:W-:Y:S01]  /*5810*/  ISETP.GT.U32.AND P5, PT, R4, R16, PT ;  /* 0x000000100400720c */ /* 0x000fe20003fa4070 */
[----:B------:R-:W-:Y:S02]  /*5820*/  IMAD.MOV R21, RZ, RZ, -R21 ;  /* 0x000000ffff157224 */ /* 0x000fe400078e0a15 */
[----:B------:R-:W-:-:S04]  /*5830*/  IMAD.HI.U32 R9, R0, R19, RZ ;  /* 0x0000001300097227 */ /* 0x000fc800078e00ff */
[----:B------:R-:W-:Y:S01]  /*5840*/  @!P4 IMAD.MOV R23, RZ, RZ, -R23 ;  /* 0x000000ffff17c224 */ /* 0x000fe200078e0a17 */
[C---:B------:R-:W-:Y:S01]  /*5850*/  ISETP.GT.U32.AND P4, PT, R4.reuse, R17, PT ;  /* 0x000000110400720c */ /* 0x040fe20003f84070 */
[C---:B------:R-:W-:Y:S02]  /*5860*/  IMAD R18, R4.reuse, R21, R18 ;  /* 0x0000001504127224 */ /* 0x040fe400078e0212 */
[----:B-1----:R-:W-:Y:S01]  /*5870*/  IMAD.MOV.U32 R15, RZ, RZ, R10 ;  /* 0x000000ffff0f7224 */ /* 0x002fe200078e000a */
[----:B------:R-:W-:Y:S01]  /*5880*/  STL [R1+0x5c], R23 ;  /* 0x00005c1701007387 */ /* 0x000fe20000100800 */
[----:B------:R-:W-:Y:S02]  /*5890*/  IMAD.MOV R21, RZ, RZ, -R9 ;  /* 0x000000ffff157224 */ /* 0x000fe400078e0a09 */
[----:B------:R-:W-:Y:S01]  /*58a0*/  @!P6 IMAD.MOV R15, RZ, RZ, -R15 ;  /* 0x000000ffff0fe224 */ /* 0x000fe200078e0a0f */
[C---:B------:R-:W-:Y:S01]  /*58b0*/  ISETP.GT.U32.AND P6, PT, R4.reuse, R18, PT ;  /* 0x000000120400720c */ /* 0x040fe20003fc4070 */
[----:B------:R-:W-:Y:S01]  /*58c0*/  IMAD R19, R4, R21, R19 ;  /* 0x0000001504137224 */ /* 0x000fe200078e0213 */
[----:B------:R-:W-:Y:S01]  /*58d0*/  LOP3.LUT R21, R5, 0x30, RZ, 0xfc, !PT ;  /* 0x0000003005157812 */ /* 0x000fe200078efcff */
[--C-:B------:R-:W-:Y:S01]  /*58e0*/  @!P2 IMAD.IADD R7, R7, 0x1, -R4.reuse ;  /* 0x000000010707a824 */ /* 0x100fe200078e0a04 */
[----:B------:R0:W-:Y:S01]  /*58f0*/  STL [R1+0x84], R15 ;  /* 0x0000840f01007387 */ /* 0x0001e20000100800 */
[----:B------:R-:W-:Y:S01]  /*5900*/  @!P5 IMAD.IADD R16, R16, 0x1, -R4 ;  /* 0x000000011010d824 */ /* 0x000fe200078e0a04 */
[----:B------:R-:W-:Y:S01]  /*5910*/  ISETP.GT.U32.AND P5, PT, R4, R19, PT ;  /* 0x000000130400720c */ /* 0x000fe20003fa4070 */
[----:B------:R-:W-:Y:S01]  /*5920*/  IMAD.HI.U32 R2, R0, R11, RZ ;  /* 0x0000000b00027227 */ /* 0x000fe200078e00ff */
[----:B------:R-:W-:-:S03]  /*5930*/  ISETP.GT.U32.AND P2, PT, R4, R7, PT ;  /* 0x000000070400720c */ /* 0x000fc60003f44070 */
[----:B------:R-:W-:Y:S01]  /*5940*/  @!P4 IMAD.IADD R17, R17, 0x1, -R4 ;  /* 0x000000011111c824 */ /* 0x000fe200078e0a04 */
[----:B------:R-:W-:Y:S01]  /*5950*/  ISETP.GT.U32.AND P4, PT, R4, R16, PT ;  /* 0x000000100400720c */ /* 0x000fe20003f84070 */
[----:B------:R-:W-:-:S04]  /*5960*/  IMAD.HI.U32 R9, R0, R20, RZ ;  /* 0x0000001400097227 */ /* 0x000fc800078e00ff */
[----:B------:R-:W-:Y:S02]  /*5970*/  IMAD.MOV R2, RZ, RZ, -R2 ;  /* 0x000000ffff027224 */ /* 0x000fe400078e0a02 */
[----:B------:R-:W-:Y:S01]  /*5980*/  @!P6 IMAD.IADD R18, R18, 0x1, -R4 ;  /* 0x000000011212e824 */ /* 0x000fe200078e0a04 */
[C---:B------:R-:W-:Y:S01]  /*5990*/  ISETP.GT.U32.AND P6, PT, R4.reuse, R17, PT ;  /* 0x000000110400720c */ /* 0x040fe20003fc4070 */
[----:B------:R-:W-:Y:S02]  /*59a0*/  IMAD.MOV R9, RZ, RZ, -R9 ;  /* 0x000000ffff097224 */ /* 0x000fe400078e0a09 */
[C---:B------:R-:W-:Y:S01]  /*59b0*/  IMAD R11, R4.reuse, R2, R11 ;  /* 0x00000002040b7224 */ /* 0x040fe200078e020b */
[----:B------:R-:W-:Y:S01]  /*59c0*/  LOP3.LUT R2, R5, 0x34, RZ, 0xfc, !PT ;  /* 0x0000003405027812 */ /* 0x000fe200078efcff */
[----:B------:R-:W-:Y:S02]  /*59d0*/  IMAD R20, R4, R9, R20 ;  /* 0x0000000904147224 */ /* 0x000fe400078e0214 */
[--C-:B------:R-:W-:Y:S01]  /*59e0*/  @!P5 IMAD.IADD R19, R19, 0x1, -R4.reuse ;  /* 0x000000011313d824 */ /* 0x100fe200078e0a04 */
[----:B------:R-:W-:Y:S01]  /*59f0*/  IABS R10, R2 ;  /* 0x00000002000a7213 */ /* 0x000fe20000000000 */
[--C-:B------:R-:W-:Y:S01]  /*5a00*/  @!P2 IMAD.IADD R7, R7, 0x1, -R4.reuse ;  /* 0x000000010707a824 */ /* 0x100fe200078e0a04 */
[----:B------:R-:W-:Y:S01]  /*5a10*/  ISETP.GE.AND P2, PT, R8, RZ, PT ;  /* 0x000000ff0800720c */ /* 0x000fe20003f46270 */
[----:B------:R-:W-:Y:S01]  /*5a20*/  @!P4 IMAD.IADD R16, R16, 0x1, -R4 ;  /* 0x000000011010c824 */ /* 0x000fe200078e0a04 */
[C---:B------:R-:W-:Y:S01]  /*5a30*/  ISETP.GT.U32.AND P5, PT, R4.reuse, R19, PT ;  /* 0x000000130400720c */ /* 0x040fe20003fa4070 */
[----:B0-----:R-:W-:Y:S01]  /*5a40*/  IMAD.MOV.U32 R15, RZ, RZ, R7 ;  /* 0x000000ffff0f7224 */ /* 0x001fe200078e0007 */
[----:B------:R-:W-:Y:S01]  /*5a50*/  ISETP.GT.U32.AND P4, PT, R4, R20, PT ;  /* 0x000000140400720c */ /* 0x000fe20003f84070 */
[----:B------:R-:W-:Y:S01]  /*5a60*/  IMAD.HI.U32 R23, R0, R10, RZ ;  /* 0x0000000a00177227 */ /* 0x000fe200078e00ff */
[----:B------:R-:W-:-:S02]  /*5a70*/  LOP3.LUT R8, R5, 0x32, RZ, 0xfc, !PT ;  /* 0x0000003205087812 */ /* 0x000fc400078efcff */
[----:B------:R-:W-:Y:S01]  /*5a80*/  IABS R7, R21 ;  /* 0x0000001500077213 */ /* 0x000fe20000000000 */
[----:B------:R-:W-:Y:S01]  /*5a90*/  @!P3 IMAD.MOV R15, RZ, RZ, -R15 ;  /* 0x000000ffff0fb224 */ /* 0x000fe200078e0a0f */
[C---:B------:R-:W-:Y:S01]  /*5aa0*/  ISETP.GT.U32.AND P3, PT, R4.reuse, R18, PT ;  /* 0x000000120400720c */ /* 0x040fe20003f64070 */
[--C-:B------:R-:W-:Y:S01]  /*5ab0*/  @!P6 IMAD.IADD R17, R17, 0x1, -R4.reuse ;  /* 0x000000011111e824 */ /* 0x100fe200078e0a04 */
[C---:B------:R-:W-:Y:S01]  /*5ac0*/  ISETP.GT.U32.AND P6, PT, R4.reuse, R11, PT ;  /* 0x0000000b0400720c */ /* 0x040fe20003fc4070 */
[----:B------:R-:W-:Y:S01]  /*5ad0*/  IMAD.MOV R23, RZ, RZ, -R23 ;  /* 0x000000ffff177224 */ /* 0x000fe200078e0a17 */
[----:B------:R-:W-:Y:S01]  /*5ae0*/  IABS R9, R8 ;  /* 0x0000000800097213 */ /* 0x000fe20000000000 */
[----:B------:R-:W-:Y:S01]  /*5af0*/  @!P5 IMAD.IADD R19, R19, 0x1, -R4 ;  /* 0x000000011313d824 */ /* 0x000fe200078e0a04 */
[----:B------:R0:W-:Y:S01]  /*5b00*/  STL [R1+0x74], R15 ;  /* 0x0000740f01007387 */ /* 0x0001e20000100800 */
[----:B------:R-:W-:Y:S02]  /*5b10*/  IMAD R10, R4, R23, R10 ;  /* 0x00000017040a7224 */ /* 0x000fe400078e020a */
[----:B------:R-:W-:-:S03]  /*5b20*/  IMAD.HI.U32 R23, R0, R9, RZ ;  /* 0x0000000900177227 */ /* 0x000fc600078e00ff */
[----:B------:R-:W-:Y:S01]  /*5b30*/  ISETP.GT.U32.AND P5, PT, R4, R10, PT ;  /* 0x0000000a0400720c */ /* 0x000fe20003fa4070 */
[--C-:B------:R-:W-:Y:S01]  /*5b40*/  @!P4 IMAD.IADD R20, R20, 0x1, -R4.reuse ;  /* 0x000000011414c824 */ /* 0x100fe200078e0a04 */
[----:B------:R-:W-:Y:S01]  /*5b50*/  ISETP.GE.AND P4, PT, R22, RZ, PT ;  /* 0x000000ff1600720c */ /* 0x000fe20003f86270 */
[----:B------:R-:W-:Y:S02]  /*5b60*/  IMAD.MOV R22, RZ, RZ, -R23 ;  /* 0x000000ffff167224 */ /* 0x000fe400078e0a17 */
[--C-:B------:R-:W-:Y:S01]  /*5b70*/  @!P3 IMAD.IADD R18, R18, 0x1, -R4.reuse ;  /* 0x000000011212b824 */ /* 0x100fe200078e0a04 */
[----:B------:R-:W-:Y:S01]  /*5b80*/  ISETP.GE.AND P3, PT, R6, RZ, PT ;  /* 0x000000ff0600720c */ /* 0x000fe20003f66270 */
[----:B------:R-:W-:Y:S01]  /*5b90*/  @!P6 IMAD.IADD R11, R11, 0x1, -R4 ;  /* 0x000000010b0be824 */ /* 0x000fe200078e0a04 */
[----:B------:R-:W-:Y:S01]  /*5ba0*/  ISETP.GE.AND P6, PT, R12, RZ, PT ;  /* 0x000000ff0c00720c */ /* 0x000fe20003fc6270 */
[C---:B------:R-:W-:Y:S01]  /*5bb0*/  IMAD R9, R4.reuse, R22, R9 ;  /* 0x0000001604097224 */ /* 0x040fe200078e0209 */
[----:B------:R-:W-:Y:S01]  /*5bc0*/  LOP3.LUT R12, R5, 0x2e, RZ, 0xfc, !PT ;  /* 0x0000002e050c7812 */ /* 0x000fe200078efcff */
[----:B------:R-:W-:Y:S01]  /*5bd0*/  @!P0 IMAD.MOV R16, RZ, RZ, -R16 ;  /* 0x000000ffff108224 */ /* 0x000fe200078e0a10 */
[----:B------:R-:W-:Y:S01]  /*5be0*/  ISETP.GT.U32.AND P0, PT, R4, R20, PT ;  /* 0x000000140400720c */ /* 0x000fe20003f04070 */
[----:B------:R-:W-:-:S03]  /*5bf0*/  IMAD.HI.U32 R6, R0, R7, RZ ;  /* 0x0000000700067227 */ /* 0x000fc600078e00ff */
[----:B------:R-:W-:Y:S01]  /*5c00*/  STL [R1+0x8f4], R16 ;  /* 0x0008f41001007387 */ /* 0x000fe20000100800 */
[----:B------:R-:W-:Y:S01]  /*5c10*/  @!P1 IMAD.MOV R17, RZ, RZ, -R17 ;  /* 0x000000ffff119224 */ /* 0x000fe200078e0a11 */
[C---:B------:R-:W-:Y:S01]  /*5c20*/  ISETP.GT.U32.AND P1, PT, R4.reuse, R11, PT ;  /* 0x0000000b0400720c */ /* 0x040fe20003f24070 */
[----:B------:R-:W-:Y:S01]  /*5c30*/  @!P2 IMAD.MOV R18, RZ, RZ, -R18 ;  /* 0x000000ffff12a224 */ /* 0x000fe200078e0a12 */
[----:B------:R-:W-:Y:S01]  /*5c40*/  ISETP.GT.U32.AND P2, PT, R4, R9, PT ;  /* 0x000000090400720c */ /* 0x000fe20003f44070 */
[----:B------:R-:W-:Y:S01]  /*5c50*/  IMAD.MOV R6, RZ, RZ, -R6 ;  /* 0x000000ffff067224 */ /* 0x000fe200078e0a06 */
[----:B------:R1:W-:Y:S01]  /*5c60*/  STL [R1+0x8f8], R17 ;  /* 0x0008f81101007387 */ /* 0x0003e20000100800 */
[--C-:B------:R-:W-:Y:S02]  /*5c70*/  @!P5 IMAD.IADD R10, R10, 0x1, -R4.reuse ;  /* 0x000000010a0ad824 */ /* 0x100fe400078e0a04 */
[C---:B------:R-:W-:Y:S01]  /*5c80*/  IMAD R7, R4.reuse, R6, R7 ;  /* 0x0000000604077224 */ /* 0x040fe200078e0207 */
[----:B------:R-:W-:Y:S01]  /*5c90*/  IABS R6, R12 ;  /* 0x0000000c00067213 */ /* 0x000fe20000000000 */
[----:B------:R-:W-:Y:S01]  /*5ca0*/  @!P3 IMAD.MOV R19, RZ, RZ, -R19 ;  /* 0x000000ffff13b224 */ /* 0x000fe200078e0a13 */
[----:B------:R-:W-:Y:S01]  /*5cb0*/  ISETP.GT.U32.AND P5, PT, R4, R10, PT ;  /* 0x0000000a0400720c */ /* 0x000fe20003fa4070 */
[--C-:B------:R-:W-:Y:S01]  /*5cc0*/  @!P0 IMAD.IADD R20, R20, 0x1, -R4.reuse ;  /* 0x0000000114148824 */ /* 0x100fe200078e0a04 */
[----:B------:R-:W-:Y:S01]  /*5cd0*/  ISETP.GE.AND P3, PT, R2, RZ, PT ;  /* 0x000000ff0200720c */ /* 0x000fe20003f66270 */
[--C-:B------:R-:W-:Y:S01]  /*5ce0*/  @!P1 IMAD.IADD R11, R11, 0x1, -R4.reuse ;  /* 0x000000010b0b9824 */ /* 0x100fe200078e0a04 */
[----:B------:R-:W-:Y:S01]  /*5cf0*/  LOP3.LUT R2, R5, 0x2c, RZ, 0xfc, !PT ;  /* 0x0000002c05027812 */ /* 0x000fe200078efcff */
[----:B------:R-:W-:Y:S01]  /*5d00*/  @!P2 IMAD.IADD R9, R9, 0x1, -R4 ;  /* 0x000000010909a824 */ /* 0x000fe200078e0a04 */
[----:B------:R-:W-:Y:S01]  /*5d10*/  ISETP.GT.U32.AND P0, PT, R4, R7, PT ;  /* 0x000000070400720c */ /* 0x000fe20003f04070 */
[----:B0-----:R-:W-:Y:S01]  /*5d20*/  IMAD.MOV.U32 R15, RZ, RZ, R20 ;  /* 0x000000ffff0f7224 */ /* 0x001fe200078e0014 */
[----:B------:R-:W-:Y:S01]  /*5d30*/  ISETP.GE.AND P1, PT, R8, RZ, PT ;  /* 0x000000ff0800720c */ /* 0x000fe20003f26270 */
[----:B------:R-:W-:Y:S01]  /*5d40*/  IMAD.HI.U32 R22, R0, R6, RZ ;  /* 0x0000000600167227 */ /* 0x000fe200078e00ff */
[----:B------:R-:W-:Y:S01]  /*5d50*/  IABS R8, R2 ;  /* 0x0000000200087213 */ /* 0x000fe20000000000 */
[----:B------:R-:W-:Y:S01]  /*5d60*/  STL [R1+0x8fc], R18 ;  /* 0x0008fc1201007387 */ /* 0x000fe20000100800 */
[----:B------:R-:W-:Y:S01]  /*5d70*/  ISETP.GE.AND P2, PT, R12, RZ, PT ;  /* 0x000000ff0c00720c */ /* 0x000fe20003f46270 */
[----:B------:R-:W-:Y:S01]  /*5d80*/  @!P4 IMAD.MOV R15, RZ, RZ, -R15 ;  /* 0x000000ffff0fc224 */ /* 0x000fe200078e0a0f */
[----:B------:R-:W-:Y:S01]  /*5d90*/  ISETP.GT.U32.AND P4, PT, R4, R9, PT ;  /* 0x000000090400720c */ /* 0x000fe20003f84070 */
[----:B------:R-:W-:Y:S01]  /*5da0*/  IMAD.MOV R22, RZ, RZ, -R22 ;  /* 0x000000ffff167224 */ /* 0x000fe200078e0a16 */
[----:B------:R0:W-:Y:S01]  /*5db0*/  STL [R1+0x900], R19 ;  /* 0x0009001301007387 */ /* 0x0001e20000100800 */
[----:B------:R-:W-:Y:S01]  /*5dc0*/  IMAD.HI.U32 R12, R0, R8, RZ ;  /* 0x00000008000c7227 */ /* 0x000fe200078e00ff */
[----:B------:R-:W-:-:S02]  /*5dd0*/  LOP3.LUT R20, R5, 0x28, RZ, 0xfc, !PT ;  /* 0x0000002805147812 */ /* 0x000fc400078efcff */
[----:B------:R2:W-:Y:S01]  /*5de0*/  STL [R1+0x28], R15 ;  /* 0x0000280f01007387 */ /* 0x0005e20000100800 */
[----:B------:R-:W-:Y:S01]  /*5df0*/  @!P5 IMAD.IADD R10, R10, 0x1, -R4 ;  /* 0x000000010a0ad824 */ /* 0x000fe200078e0a04 */
[----:B------:R-:W-:Y:S01]  /*5e00*/  ISETP.GE.AND P5, PT, R21, RZ, PT ;  /* 0x000000ff1500720c */ /* 0x000fe20003fa6270 */
[----:B------:R-:W-:Y:S01]  /*5e10*/  IMAD R6, R4, R22, R6 ;  /* 0x0000001604067224 */ /* 0x000fe200078e0206 */
[C---:B-1----:R-:W-:Y:S01]  /*5e20*/  LOP3.LUT R17, R5.reuse, 0x8, RZ, 0xfc, !PT ;  /* 0x0000000805117812 */ /* 0x042fe200078efcff */
[----:B------:R-:W-:Y:S01]  /*5e30*/  IMAD.MOV R12, RZ, RZ, -R12 ;  /* 0x000000ffff0c7224 */ /* 0x000fe200078e0a0c */
[----:B0-----:R-:W-:Y:S01]  /*5e40*/  LOP3.LUT R19, R5, 0xa, RZ, 0xfc, !PT ;  /* 0x0000000a05137812 */ /* 0x001fe200078efcff */
[----:B------:R-:W-:Y:S02]  /*5e50*/  @!P0 IMAD.IADD R7, R7, 0x1, -R4 ;  /* 0x0000000107078824 */ /* 0x000fe400078e0a04 */
[----:B------:R-:W-:Y:S01]  /*5e60*/  @!P3 IMAD.MOV R10, RZ, RZ, -R10 ;  /* 0x000000ffff0ab224 */ /* 0x000fe200078e0a0a */
[----:B------:R-:W-:Y:S01]  /*5e70*/  ISETP.GE.AND P3, PT, R2, RZ, PT ;  /* 0x000000ff0200720c */ /* 0x000fe20003f66270 */
[----:B------:R-:W-:Y:S01]  /*5e80*/  @!P6 IMAD.MOV R11, RZ, RZ, -R11 ;  /* 0x000000ffff0be224 */ /* 0x000fe200078e0a0b */
[C---:B------:R-:W-:Y:S01]  /*5e90*/  ISETP.GT.U32.AND P6, PT, R4.reuse, R6, PT ;  /* 0x000000060400720c */ /* 0x040fe20003fc4070 */
[C---:B------:R-:W-:Y:S01]  /*5ea0*/  IMAD R2, R4.reuse, R12, R8 ;  /* 0x0000000c04027224 */ /* 0x040fe200078e0208 */
[----:B------:R-:W-:Y:S01]  /*5eb0*/  ISETP.GT.U32.AND P0, PT, R4, R7, PT ;  /* 0x000000070400720c */ /* 0x000fe20003f04070 */
[----:B------:R-:W-:Y:S01]  /*5ec0*/  @!P4 IMAD.IADD R9, R9, 0x1, -R4 ;  /* 0x000000010909c824 */ /* 0x000fe200078e0a04 */
[----:B------:R0:W-:Y:S01]  /*5ed0*/  STL [R1+0x4c], R11 ;  /* 0x00004c0b01007387 */ /* 0x0001e20000100800 */
[----:B------:R-:W-:-:S02]  /*5ee0*/  LOP3.LUT R8, R5, 0x24, RZ, 0xfc, !PT ;  /* 0x0000002405087812 */ /* 0x000fc400078efcff */
[----:B------:R-:W-:Y:S01]  /*5ef0*/  ISETP.GT.U32.AND P4, PT, R4, R2, PT ;  /* 0x000000020400720c */ /* 0x000fe20003f84070 */
[----:B--2---:R-:W-:Y:S01]  /*5f00*/  IMAD.MOV.U32 R15, RZ, RZ, R9 ;  /* 0x000000ffff0f7224 */ /* 0x004fe200078e0009 */
[----:B------:R1:W-:Y:S01]  /*5f10*/  STL [R1+0x6c], R10 ;  /* 0x00006c0a01007387 */ /* 0x0003e20000100800 */
[----:B------:R-:W-:Y:S02]  /*5f20*/  IABS R22, R8 ;  /* 0x0000000800167213 */ /* 0x000fe40000000000 */
[----:B------:R-:W-:Y:S01]  /*5f30*/  @!P1 IMAD.MOV R15, RZ, RZ, -R15 ;  /* 0x000000ffff0f9224 */ /* 0x000fe200078e0a0f */
[----:B0-----:R-:W-:Y:S01]  /*5f40*/  LOP3.LUT R11, R5, 0x2a, RZ, 0xfc, !PT ;  /* 0x0000002a050b7812 */ /* 0x001fe200078efcff */
[--C-:B------:R-:W-:Y:S01]  /*5f50*/  @!P6 IMAD.IADD R6, R6, 0x1, -R4.reuse ;  /* 0x000000010606e824 */ /* 0x100fe200078e0a04 */
[----:B------:R-:W-:Y:S01]  /*5f60*/  ISETP.GE.AND P6, PT, R20, RZ, PT ;  /* 0x000000ff1400720c */ /* 0x000fe20003fc6270 */
[--C-:B------:R-:W-:Y:S01]  /*5f70*/  @!P0 IMAD.IADD R7, R7, 0x1, -R4.reuse ;  /* 0x0000000107078824 */ /* 0x100fe200078e0a04 */
[----:B------:R-:W-:Y:S01]  /*5f80*/  ISETP.GE.AND P0, PT, R11, RZ, PT ;  /* 0x000000ff0b00720c */ /* 0x000fe20003f06270 */
[----:B------:R0:W-:Y:S01]  /*5f90*/  STL [R1+0x78], R15 ;  /* 0x0000780f01007387 */ /* 0x0001e20000100800 */
[----:B------:R-:W-:Y:S01]  /*5fa0*/  IABS R11, R11 ;  /* 0x0000000b000b7213 */ /* 0x000fe20000000000 */
[----:B------:R-:W-:Y:S01]  /*5fb0*/  @!P4 IMAD.IADD R2, R2, 0x1, -R4 ;  /* 0x000000010202c824 */ /* 0x000fe200078e0a04 */
[----:B-1----:R-:W-:-:S02]  /*5fc0*/  LOP3.LUT R10, R5, 0x26, RZ, 0xfc, !PT ;  /* 0x00000026050a7812 */ /* 0x002fc400078efcff */
[----:B------:R-:W-:Y:S01]  /*5fd0*/  ISETP.GT.U32.AND P4, PT, R4, R6, PT ;  /* 0x000000060400720c */ /* 0x000fe20003f84070 */
[----:B------:R-:W-:Y:S01]  /*5fe0*/  IMAD.HI.U32 R12, R0, R11, RZ ;  /* 0x0000000b000c7227 */ /* 0x000fe200078e00ff */
[----:B------:R-:W-:Y:S02]  /*5ff0*/  IABS R20, R20 ;  /* 0x0000001400147213 */ /* 0x000fe40000000000 */
[----:B------:R-:W-:Y:S01]  /*6000*/  IABS R21, R10 ;  /* 0x0000000a00157213 */ /* 0x000fe20000000000 */
[----:B0-----:R-:W-:Y:S01]  /*6010*/  IMAD.MOV.U32 R15, RZ, RZ, R7 ;  /* 0x000000ffff0f7224 */ /* 0x001fe200078e0007 */
[----:B------:R-:W-:Y:S01]  /*6020*/  ISETP.GT.U32.AND P1, PT, R4, R2, PT ;  /* 0x000000020400720c */ /* 0x000fe20003f24070 */
[----:B------:R-:W-:Y:S02]  /*6030*/  IMAD.MOV R12, RZ, RZ, -R12 ;  /* 0x000000ffff0c7224 */ /* 0x000fe400078e0a0c */
[----:B------:R-:W-:-:S04]  /*6040*/  IMAD.HI.U32 R7, R0, R20, RZ ;  /* 0x0000001400077227 */ /* 0x000fc800078e00ff */
[----:B------:R-:W-:-:S04]  /*6050*/  IMAD.HI.U32 R9, R0, R21, RZ ;  /* 0x0000001500097227 */ /* 0x000fc800078e00ff */
[----:B------:R-:W-:Y:S01]  /*6060*/  @!P5 IMAD.MOV R15, RZ, RZ, -R15 ;  /* 0x000000ffff0fd224 */ /* 0x000fe200078e0a0f */
[----:B------:R-:W-:Y:S01]  /*6070*/  ISETP.GE.AND P5, PT, R10, RZ, PT ;  /* 0x000000ff0a00720c */ /* 0x000fe20003fa6270 */
[----:B------:R-:W-:Y:S02]  /*6080*/  IMAD R10, R4, R12, R11 ;  /* 0x0000000c040a7224 */ /* 0x000fe400078e020b */
[----:B------:R-:W-:Y:S01]  /*6090*/  IMAD.MOV R12, RZ, RZ, -R7 ;  /* 0x000000ffff0c7224 */ /* 0x000fe200078e0a07 */
[----:B------:R0:W-:Y:S01]  /*60a0*/  STL [R1+0x70], R15 ;  /* 0x0000700f01007387 */ /* 0x0001e20000100800 */
[----:B------:R-:W-:Y:S01]  /*60b0*/  IMAD.MOV R7, RZ, RZ, -R9 ;  /* 0x000000ffff077224 */ /* 0x000fe200078e0a09 */
[----:B------:R-:W-:Y:S01]  /*60c0*/  LOP3.LUT R9, R5, 0x22, RZ, 0xfc, !PT ;  /* 0x0000002205097812 */ /* 0x000fe200078efcff */
[----:B------:R-:W-:Y:S01]  /*60d0*/  @!P4 IMAD.IADD R6, R6, 0x1, -R4 ;  /* 0x000000010606c824 */ /* 0x000fe200078e0a04 */
[----:B------:R-:W-:Y:S01]  /*60e0*/  ISETP.GT.U32.AND P4, PT, R4, R10, PT ;  /* 0x0000000a0400720c */ /* 0x000fe20003f84070 */
[----:B------:R-:W-:Y:S01]  /*60f0*/  IMAD.HI.U32 R11, R0, R22, RZ ;  /* 0x00000016000b7227 */ /* 0x000fe200078e00ff */
[----:B------:R-:W-:-:S03]  /*6100*/  IABS R23, R9 ;  /* 0x0000000900177213 */ /* 0x000fc60000000000 */
[C---:B------:R-:W-:Y:S02]  /*6110*/  IMAD R20, R4.reuse, R12, R20 ;  /* 0x0000000c04147224 */ /* 0x040fe400078e0214 */
[----:B------:R-:W-:Y:S02]  /*6120*/  IMAD.MOV.U32 R16, RZ, RZ, R6 ;  /* 0x000000ffff107224 */ /* 0x000fe400078e0006 */
[----:B------:R-:W-:Y:S02]  /*6130*/  IMAD.MOV R11, RZ, RZ, -R11 ;  /* 0x000000ffff0b7224 */ /* 0x000fe400078e0a0b */
[----:B------:R-:W-:Y:S01]  /*6140*/  @!P2 IMAD.MOV R16, RZ, RZ, -R16 ;  /* 0x000000ffff10a224 */ /* 0x000fe200078e0a10 */
[C---:B------:R-:W-:Y:S01]  /*6150*/  ISETP.GT.U32.AND P2, PT, R4.reuse, R20, PT ;  /* 0x000000140400720c */ /* 0x040fe20003f44070 */
[----:B------:R-:W-:Y:S02]  /*6160*/  IMAD R22, R4, R11, R22 ;  /* 0x0000000b04167224 */ /* 0x000fe400078e0216 */
[----:B------:R-:W-:Y:S01]  /*6170*/  IMAD.HI.U32 R11, R0, R23, RZ ;  /* 0x00000017000b7227 */ /* 0x000fe200078e00ff */
[----:B------:R1:W-:Y:S03]  /*6180*/  STL [R1+0x48], R16 ;  /* 0x0000481001007387 */ /* 0x0003e60000100800 */
[--C-:B------:R-:W-:Y:S01]  /*6190*/  @!P1 IMAD.IADD R2, R2, 0x1, -R4.reuse ;  /* 0x0000000102029824 */ /* 0x100fe200078e0a04 */
[----:B------:R-:W-:Y:S01]  /*61a0*/  ISETP.GE.AND P1, PT, R8, RZ, PT ;  /* 0x000000ff0800720c */ /* 0x000fe20003f26270 */
[----:B------:R-:W-:Y:S01]  /*61b0*/  IMAD.MOV R11, RZ, RZ, -R11 ;  /* 0x000000ffff0b7224 */ /* 0x000fe200078e0a0b */
[----:B------:R-:W-:Y:S01]  /*61c0*/  LOP3.LUT R8, R5, 0x20, RZ, 0xfc, !PT ;  /* 0x0000002005087812 */ /* 0x000fe200078efcff */
[----:B------:R-:W-:-:S02]  /*61d0*/  @!P4 IMAD.IADD R10, R10, 0x1, -R4 ;  /* 0x000000010a0ac824 */ /* 0x000fc400078e0a04 */
[C---:B------:R-:W-:Y:S01]  /*61e0*/  IMAD R23, R4.reuse, R11, R23 ;  /* 0x0000000b04177224 */ /* 0x040fe200078e0217 */
[----:B------:R-:W-:Y:S01]  /*61f0*/  IABS R24, R8 ;  /* 0x0000000800187213 */ /* 0x000fe20000000000 */
[C---:B------:R-:W-:Y:S01]  /*6200*/  IMAD R21, R4.reuse, R7, R21 ;  /* 0x0000000704157224 */ /* 0x040fe200078e0215 */
[----:B------:R-:W-:Y:S01]  /*6210*/  ISETP.GT.U32.AND P4, PT, R4, R10, PT ;  /* 0x0000000a0400720c */ /* 0x000fe20003f84070 */
[----:B0-----:R-:W-:Y:S01]  /*6220*/  IMAD.MOV.U32 R15, RZ, RZ, R2 ;  /* 0x000000ffff0f7224 */ /* 0x001fe200078e0002 */
[C---:B------:R-:W-:Y:S01]  /*6230*/  LOP3.LUT R7, R5.reuse, 0x1e, RZ, 0xfc, !PT ;  /* 0x0000001e05077812 */ /* 0x040fe200078efcff */
[----:B------:R-:W-:Y:S01]  /*6240*/  @!P2 IMAD.IADD R20, R20, 0x1, -R4 ;  /* 0x000000011414a824 */ /* 0x000fe200078e0a04 */
[----:B------:R-:W-:Y:S01]  /*6250*/  ISETP.GT.U32.AND P2, PT, R4, R23, PT ;  /* 0x000000170400720c */ /* 0x000fe20003f44070 */
[----:B------:R-:W-:Y:S01]  /*6260*/  IMAD.HI.U32 R6, R0, R24, RZ ;  /* 0x0000001800067227 */ /* 0x000fe200078e00ff */
[----:B------:R-:W-:Y:S02]  /*6270*/  IABS R25, R7 ;  /* 0x0000000700197213 */ /* 0x000fe40000000000 */
[C---:B------:R-:W-:Y:S01]  /*6280*/  LOP3.LUT R11, R5.reuse, 0x18, RZ, 0xfc, !PT ;  /* 0x00000018050b7812 */ /* 0x040fe200078efcff */
[----:B------:R-:W-:Y:S01]  /*6290*/  @!P3 IMAD.MOV R15, RZ, RZ, -R15 ;  /* 0x000000ffff0fb224 */ /* 0x000fe200078e0a0f */
[----:B------:R-:W-:Y:S01]  /*62a0*/  ISETP.GT.U32.AND P3, PT, R4, R21, PT ;  /* 0x000000150400720c */ /* 0x000fe20003f64070 */
[----:B------:R-:W-:Y:S01]  /*62b0*/  IMAD.MOV R6, RZ, RZ, -R6 ;  /* 0x000000ffff067224 */ /* 0x000fe200078e0a06 */
[----:B------:R-:W-:Y:S01]  /*62c0*/  IABS R28, R11 ;  /* 0x0000000b001c7213 */ /* 0x000fe20000000000 */
[----:B------:R-:W-:Y:S01]  /*62d0*/  @!P4 IMAD.IADD R10, R10, 0x1, -R4 ;  /* 0x000000010a0ac824 */ /* 0x000fe200078e0a04 */
[C---:B------:R-:W-:Y:S01]  /*62e0*/  ISETP.GT.U32.AND P4, PT, R4.reuse, R22, PT ;  /* 0x000000160400720c */ /* 0x040fe20003f84070 */
[----:B------:R-:W-:Y:S01]  /*62f0*/  IMAD R24, R4, R6, R24 ;  /* 0x0000000604187224 */ /* 0x000fe200078e0218 */
[----:B------:R-:W-:Y:S01]  /*6300*/  LOP3.LUT R6, R5, 0x1c, RZ, 0xfc, !PT ;  /* 0x0000001c05067812 */ /* 0x000fe200078efcff */
[----:B------:R-:W-:Y:S01]  /*6310*/  @!P2 IMAD.IADD R23, R23, 0x1, -R4 ;  /* 0x000000011717a824 */ /* 0x000fe200078e0a04 */
[----:B------:R0:W-:Y:S01]  /*6320*/  STL [R1+0x44], R15 ;  /* 0x0000440f01007387 */ /* 0x0001e20000100800 */
[----:B------:R-:W-:Y:S01]  /*6330*/  IMAD.MOV.U32 R12, RZ, RZ, R10 ;  /* 0x000000ffff0c7224 */ /* 0x000fe200078e000a */
[----:B------:R-:W-:Y:S01]  /*6340*/  IABS R26, R6 ;  /* 0x00000006001a7213 */ /* 0x000fe20000000000 */
[----:B------:R-:W-:Y:S01]  /*6350*/  IMAD.HI.U32 R2, R0, R25, RZ ;  /* 0x0000001900027227 */ /* 0x000fe200078e00ff */
[----:B------:R-:W-:-:S02]  /*6360*/  ISETP.GT.U32.AND P2, PT, R4, R23, PT ;  /* 0x000000170400720c */ /* 0x000fc40003f44070 */
[----:B-1----:R-:W-:Y:S01]  /*6370*/  LOP3.LUT R16, R5, 0x6, RZ, 0xfc, !PT ;  /* 0x0000000605107812 */ /* 0x002fe200078efcff */
[----:B------:R-:W-:Y:S01]  /*6380*/  @!P3 IMAD.IADD R21, R21, 0x1, -R4 ;  /* 0x000000011515b824 */ /* 0x000fe200078e0a04 */
[----:B------:R-:W-:Y:S01]  /*6390*/  ISETP.GT.U32.AND P3, PT, R4, R20, PT ;  /* 0x000000140400720c */ /* 0x000fe20003f64070 */
[----:B------:R-:W-:Y:S01]  /*63a0*/  IMAD.HI.U32 R10, R0, R26, RZ ;  /* 0x0000001a000a7227 */ /* 0x000fe200078e00ff */
[----:B0-----:R-:W-:Y:S02]  /*63b0*/  LOP3.LUT R15, R5, 0x16, RZ, 0xfc, !PT ;  /* 0x00000016050f7812 */ /* 0x001fe400078efcff */
[----:B------:R-:W-:Y:S01]  /*63c0*/  IABS R18, R16 ;  /* 0x0000001000127213 */ /* 0x000fe20000000000 */
[----:B------:R-:W-:Y:S01]  /*63d0*/  @!P0 IMAD.MOV R12, RZ, RZ, -R12 ;  /* 0x000000ffff0c8224 */ /* 0x000fe200078e0a0c */
[C---:B------:R-:W-:Y:S01]  /*63e0*/  ISETP.GT.U32.AND P0, PT, R4.reuse, R21, PT ;  /* 0x000000150400720c */ /* 0x040fe20003f04070 */
[----:B------:R-:W-:Y:S01]  /*63f0*/  IMAD.MOV R10, RZ, RZ, -R10 ;  /* 0x000000ffff0a7224 */ /* 0x000fe200078e0a0a */
[----:B------:R-:W-:Y:S01]  /*6400*/  IABS R29, R15 ;  /* 0x0000000f001d7213 */ /* 0x000fe20000000000 */
[----:B------:R-:W-:Y:S01]  /*6410*/  IMAD.MOV R2, RZ, RZ, -R2 ;  /* 0x000000ffff027224 */ /* 0x000fe200078e0a02 */
[----:B------:R-:W-:Y:S01]  /*6420*/  STL [R1+0x38], R12 ;  /* 0x0000380c01007387 */ /* 0x000fe20000100800 */
[----:B------:R-:W-:-:S02]  /*6430*/  IMAD R26, R4, R10, R26 ;  /* 0x0000000a041a7224 */ /* 0x000fc400078e021a */
[----:B------:R-:W-:Y:S01]  /*6440*/  IMAD R25, R4, R2, R25 ;  /* 0x0000000204197224 */ /* 0x000fe200078e0219 */
[----:B------:R-:W-:Y:S01]  /*6450*/  LOP3.LUT R2, R5, 0x1a, RZ, 0xfc, !PT ;  /* 0x0000001a05027812 */ /* 0x000fe200078efcff */
[--C-:B------:R-:W-:Y:S02]  /*6460*/  @!P4 IMAD.IADD R22, R22, 0x1, -R4.reuse ;  /* 0x000000011616c824 */ /* 0x100fe400078e0a04 */
[--C-:B------:R-:W-:Y:S01]  /*6470*/  @!P2 IMAD.IADD R23, R23, 0x1, -R4.reuse ;  /* 0x000000011717a824 */ /* 0x100fe200078e0a04 */
[C---:B------:R-:W-:Y:S01]  /*6480*/  ISETP.GT.U32.AND P2, PT, R4.reuse, R26, PT ;  /* 0x0000001a0400720c */ /* 0x040fe20003f44070 */
[--C-:B------:R-:W-:Y:S01]  /*6490*/  @!P0 IMAD.IADD R21, R21, 0x1, -R4.reuse ;  /* 0x0000000115158824 */ /* 0x100fe200078e0a04 */
[----:B------:R-:W-:Y:S01]  /*64a0*/  ISETP.GT.U32.AND P4, PT, R4, R22, PT ;  /* 0x000000160400720c */ /* 0x000fe20003f84070 */
[----:B------:R-:W-:Y:S01]  /*64b0*/  @!P3 IMAD.IADD R20, R20, 0x1, -R4 ;  /* 0x000000011414b824 */ /* 0x000fe200078e0a04 */
[C---:B------:R-:W-:Y:S01]  /*64c0*/  ISETP.GT.U32.AND P0, PT, R4.reuse, R25, PT ;  /* 0x000000190400720c */ /* 0x040fe20003f04070 */
[----:B------:R-:W-:Y:S01]  /*64d0*/  @!P5 IMAD.MOV R21, RZ, RZ, -R21 ;  /* 0x000000ffff15d224 */ /* 0x000fe200078e0a15 */
[----:B------:R-:W-:Y:S01]  /*64e0*/  IABS R27, R2 ;  /* 0x00000002001b7213 */ /* 0x000fe20000000000 */
[----:B------:R-:W-:Y:S01]  /*64f0*/  @!P6 IMAD.MOV R20, RZ, RZ, -R20 ;  /* 0x000000ffff14e224 */ /* 0x000fe200078e0a14 */
[----:B------:R-:W-:-:S04]  /*6500*/  ISETP.GT.U32.AND P3, PT, R4, R24, PT ;  /* 0x000000180400720c */ /* 0x000fc80003f64070 */
[----:B------:R0:W-:Y:S01]  /*6510*/  STL [R1+0x8e8], R20 ;  /* 0x0008e81401007387 */ /* 0x0001e20000100800 */
[--C-:B------:R-:W-:Y:S02]  /*6520*/  @!P2 IMAD.IADD R26, R26, 0x1, -R4.reuse ;  /* 0x000000011a1aa824 */ /* 0x100fe400078e0a04 */
[--C-:B------:R-:W-:Y:S01]  /*6530*/  @!P4 IMAD.IADD R22, R22, 0x1, -R4.reuse ;  /* 0x000000011616c824 */ /* 0x100fe200078e0a04 */
[----:B------:R-:W-:Y:S01]  /*6540*/  ISETP.GE.AND P4, PT, R9, RZ, PT ;  /* 0x000000ff0900720c */ /* 0x000fe20003f86270 */
[----:B------:R-:W-:Y:S01]  /*6550*/  @!P0 IMAD.IADD R25, R25, 0x1, -R4 ;  /* 0x0000000119198824 */ /* 0x000fe200078e0a04 */
[----:B------:R-:W-:Y:S01]  /*6560*/  ISETP.GE.AND P0, PT, R7, RZ, PT ;  /* 0x000000ff0700720c */ /* 0x000fe20003f06270 */
[----:B------:R-:W-:Y:S01]  /*6570*/  IMAD.HI.U32 R9, R0, R27, RZ ;  /* 0x0000001b00097227 */ /* 0x000fe200078e00ff */
[C---:B------:R-:W-:Y:S01]  /*6580*/  ISETP.GT.U32.AND P6, PT, R4.reuse, R26, PT ;  /* 0x0000001a0400720c */ /* 0x040fe20003fc4070 */
[----:B------:R1:W-:Y:S01]  /*6590*/  STL [R1+0x8ec], R21 ;  /* 0x0008ec1501007387 */ /* 0x0003e20000100800 */
[----:B------:R-:W-:Y:S01]  /*65a0*/  ISETP.GT.U32.AND P5, PT, R4, R25, PT ;  /* 0x000000190400720c */ /* 0x000fe20003fa4070 */
[----:B------:R-:W-:Y:S01]  /*65b0*/  IMAD.HI.U32 R7, R0, R29, RZ ;  /* 0x0000001d00077227 */ /* 0x000fe200078e00ff */
[----:B0-----:R-:W-:-:S03]  /*65c0*/  LOP3.LUT R20, R5, 0xc, RZ, 0xfc, !PT ;  /* 0x0000000c05147812 */ /* 0x001fc600078efcff */
[----:B------:R-:W-:Y:S02]  /*65d0*/  IMAD.MOV R9, RZ, RZ, -R9 ;  /* 0x000000ffff097224 */ /* 0x000fe400078e0a09 */
[----:B------:R-:W-:Y:S02]  /*65e0*/  IMAD.MOV R7, RZ, RZ, -R7 ;  /* 0x000000ffff077224 */ /* 0x000fe400078e0a07 */
[----:B------:R-:W-:Y:S01]  /*65f0*/  @!P3 IMAD.IADD R24, R24, 0x1, -R4 ;  /* 0x000000011818b824 */ /* 0x000fe200078e0a04 */
[----:B------:R-:W-:Y:S01]  /*6600*/  ISETP.GE.AND P3, PT, R8, RZ, PT ;  /* 0x000000ff0800720c */ /* 0x000fe20003f66270 */
[C---:B------:R-:W-:Y:S01]  /*6610*/  IMAD R27, R4.reuse, R9, R27 ;  /* 0x00000009041b7224 */ /* 0x040fe200078e021b */
[----:B-1----:R-:W-:Y:S01]  /*6620*/  LOP3.LUT R21, R5, 0xe, RZ, 0xfc, !PT ;  /* 0x0000000e05157812 */ /* 0x002fe200078efcff */
[C---:B------:R-:W-:Y:S01]  /*6630*/  IMAD R29, R4.reuse, R7, R29 ;  /* 0x00000007041d7224 */ /* 0x040fe200078e021d */
[C---:B------:R-:W-:Y:S01]  /*6640*/  ISETP.GT.U32.AND P2, PT, R4.reuse, R24, PT ;  /* 0x000000180400720c */ /* 0x040fe20003f44070 */
[----:B------:R-:W-:Y:S01]  /*6650*/  @!P1 IMAD.MOV R22, RZ, RZ, -R22 ;  /* 0x000000ffff169224 */ /* 0x000fe200078e0a16 */
[----:B------:R-:W-:Y:S01]  /*6660*/  ISETP.GT.U32.AND P1, PT, R4, R27, PT ;  /* 0x0000001b0400720c */ /* 0x000fe20003f24070 */
[----:B------:R-:W-:Y:S01]  /*6670*/  @!P6 IMAD.IADD R26, R26, 0x1, -R4 ;  /* 0x000000011a1ae824 */ /* 0x000fe200078e0a04 */
[----:B------:R-:W-:Y:S01]  /*6680*/  ISETP.GT.U32.AND P6, PT, R4, R29, PT ;  /* 0x0000001d0400720c */ /* 0x000fe20003fc4070 */
[----:B------:R-:W-:Y:S01]  /*6690*/  IMAD.HI.U32 R8, R0, R28, RZ ;  /* 0x0000001c00087227 */ /* 0x000fe200078e00ff */
[----:B------:R0:W-:Y:S01]  /*66a0*/  STL [R1+0x8f0], R22 ;  /* 0x0008f01601007387 */ /* 0x0001e20000100800 */
[----:B------:R-:W-:-:S02]  /*66b0*/  IABS R9, R21 ;  /* 0x0000001500097213 */ /* 0x000fc40000000000 */
[----:B------:R-:W-:Y:S02]  /*66c0*/  IMAD.MOV R8, RZ, RZ, -R8 ;  /* 0x000000ffff087224 */ /* 0x000fe400078e0a08 */
[----:B------:R-:W-:Y:S01]  /*66d0*/  @!P5 IMAD.IADD R25, R25, 0x1, -R4 ;  /* 0x000000011919d824 */ /* 0x000fe200078e0a04 */
[----:B------:R-:W-:Y:S01]  /*66e0*/  ISETP.GE.AND P5, PT, R2, RZ, PT ;  /* 0x000000ff0200720c */ /* 0x000fe20003fa6270 */
[----:B------:R-:W-:Y:S01]  /*66f0*/  IMAD R28, R4, R8, R28 ;  /* 0x00000008041c7224 */ /* 0x000fe200078e021c */
[----:B------:R-:W-:Y:S01]  /*6700*/  LOP3.LUT R2, R5, 0x14, RZ, 0xfc, !PT ;  /* 0x0000001405027812 */ /* 0x000fe200078efcff */
[--C-:B------:R-:W-:Y:S01]  /*6710*/  @!P2 IMAD.IADD R24, R24, 0x1, -R4.reuse ;  /* 0x000000011818a824 */ /* 0x100fe200078e0a04 */
[----:B------:R-:W-:Y:S01]  /*6720*/  IABS R8, R20 ;  /* 0x0000001400087213 */ /* 0x000fe20000000000 */
[--C-:B------:R-:W-:Y:S01]  /*6730*/  @!P1 IMAD.IADD R27, R27, 0x1, -R4.reuse ;  /* 0x000000011b1b9824 */ /* 0x100fe200078e0a04 */
[C---:B------:R-:W-:Y:S01]  /*6740*/  ISETP.GT.U32.AND P2, PT, R4.reuse, R28, PT ;  /* 0x0000001c0400720c */ /* 0x040fe20003f44070 */
[----:B------:R-:W-:Y:S01]  /*6750*/  @!P6 IMAD.IADD R29, R29, 0x1, -R4 ;  /* 0x000000011d1de824 */ /* 0x000fe200078e0a04 */
[----:B------:R-:W-:Y:S01]  /*6760*/  IABS R12, R2 ;  /* 0x00000002000c7213 */ /* 0x000fe20000000000 */
[----:B------:R-:W-:Y:S01]  /*6770*/  @!P3 IMAD.MOV R24, RZ, RZ, -R24 ;  /* 0x000000ffff18b224 */ /* 0x000fe200078e0a18 */
[C---:B------:R-:W-:Y:S01]  /*6780*/  ISETP.GT.U32.AND P3, PT, R4.reuse, R27, PT ;  /* 0x0000001b0400720c */ /* 0x040fe20003f64070 */
[----:B------:R-:W-:Y:S01]  /*6790*/  @!P0 IMAD.MOV R25, RZ, RZ, -R25 ;  /* 0x000000ffff198224 */ /* 0x000fe200078e0a19 */
[----:B------:R-:W-:Y:S01]  /*67a0*/  ISETP.GT.U32.AND P0, PT, R4, R29, PT ;  /* 0x0000001d0400720c */ /* 0x000fe20003f04070 */
[----:B------:R-:W-:Y:S01]  /*67b0*/  IMAD.HI.U32 R7, R0, R12, RZ ;  /* 0x0000000c00077227 */ /* 0x000fe200078e00ff */
[----:B------:R-:W-:-:S02]  /*67c0*/  ISETP.GE.AND P1, PT, R11, RZ, PT ;  /* 0x000000ff0b00720c */ /* 0x000fc40003f26270 */
[----:B0-----:R-:W-:Y:S01]  /*67d0*/  IABS R22, R17 ;  /* 0x0000001100167213 */ /* 0x001fe20000000000 */
[----:B------:R-:W-:Y:S01]  /*67e0*/  @!P4 IMAD.MOV R23, RZ, RZ, -R23 ;  /* 0x000000ffff17c224 */ /* 0x000fe200078e0a17 */
[----:B------:R-:W-:Y:S01]  /*67f0*/  ISETP.GE.AND P4, PT, R6, RZ, PT ;  /* 0x000000ff0600720c */ /* 0x000fe20003f86270 */
[----:B------:R-:W-:Y:S01]  /*6800*/  IMAD.MOV R7, RZ, RZ, -R7 ;  /* 0x000000ffff077224 */ /* 0x000fe200078e0a07 */
[----:B------:R-:W-:Y:S01]  /*6810*/  LOP3.LUT R6, R5, 0x12, RZ, 0xfc, !PT ;  /* 0x0000001205067812 */ /* 0x000fe200078efcff */
[----:B------:R-:W-:Y:S01]  /*6820*/  @!P2 IMAD.IADD R28, R28, 0x1, -R4 ;  /* 0x000000011c1ca824 */ /* 0x000fe200078e0a04 */
[----:B------:R0:W-:Y:S01]  /*6830*/  STL [R1+0x904], R23 ;  /* 0x0009041701007387 */ /* 0x0001e20000100800 */
[C---:B------:R-:W-:Y:S01]  /*6840*/  IMAD R12, R4.reuse, R7, R12 ;  /* 0x00000007040c7224 */ /* 0x040fe200078e020c */
[----:B------:R-:W-:Y:S01]  /*6850*/  IABS R11, R6 ;  /* 0x00000006000b7213 */ /* 0x000fe20000000000 */
[--C-:B------:R-:W-:Y:S01]  /*6860*/  @!P3 IMAD.IADD R27, R27, 0x1, -R4.reuse ;  /* 0x000000011b1bb824 */ /* 0x100fe200078e0a04 */
[----:B------:R-:W-:Y:S01]  /*6870*/  ISETP.GT.U32.AND P2, PT, R4, R28, PT ;  /* 0x0000001c0400720c */ /* 0x000fe20003f44070 */
[----:B------:R-:W-:Y:S01]  /*6880*/  @!P0 IMAD.IADD R29, R29, 0x1, -R4 ;  /* 0x000000011d1d8824 */ /* 0x000fe200078e0a04 */
[----:B------:R-:W-:Y:S01]  /*6890*/  ISETP.GE.AND P3, PT, R2, RZ, PT ;  /* 0x000000ff0200720c */ /* 0x000fe20003f66270 */
[----:B------:R-:W-:Y:S01]  /*68a0*/  IMAD.HI.U32 R2, R0, R11, RZ ;  /* 0x0000000b00027227 */ /* 0x000fe200078e00ff */
[C---:B------:R-:W-:Y:S01]  /*68b0*/  ISETP.GT.U32.AND P0, PT, R4.reuse, R12, PT ;  /* 0x0000000c0400720c */ /* 0x040fe20003f04070 */
[----:B------:R1:W-:Y:S01]  /*68c0*/  STL [R1+0x908], R24 ;  /* 0x0009081801007387 */ /* 0x0003e20000100800 */
[----:B0-----:R-:W-:Y:S01]  /*68d0*/  LOP3.LUT R23, R5, 0x10, RZ, 0xfc, !PT ;  /* 0x0000001005177812 */ /* 0x001fe200078efcff */
[----:B------:R-:W-:Y:S01]  /*68e0*/  IMAD.MOV R2, RZ, RZ, -R2 ;  /* 0x000000ffff027224 */ /* 0x000fe200078e0a02 */
[----:B------:R-:W-:Y:S01]  /*68f0*/  IABS R7, R19 ;  /* 0x0000001300077213 */ /* 0x000fe20000000000 */
[----:B------:R0:W-:Y:S01]  /*6900*/  STL [R1+0x90c], R25 ;  /* 0x00090c1901007387 */ /* 0x0001e20000100800 */
[----:B------:R-:W-:Y:S01]  /*6910*/  IABS R10, R23 ;  /* 0x00000017000a7213 */ /* 0x000fe20000000000 */
[----:B------:R-:W-:Y:S01]  /*6920*/  IMAD R11, R4, R2, R11 ;  /* 0x00000002040b7224 */ /* 0x000fe200078e020b */
[----:B------:R-:W-:Y:S01]  /*6930*/  ISETP.GE.AND P6, PT, R15, RZ, PT ;  /* 0x000000ff0f00720c */ /* 0x000fe20003fc6270 */
[----:B------:R-:W-:Y:S01]  /*6940*/  @!P2 IMAD.IADD R28, R28, 0x1, -R4 ;  /* 0x000000011c1ca824 */ /* 0x000fe200078e0a04 */
[----:B------:R-:W-:Y:S01]  /*6950*/  ISETP.GE.AND P2, PT, R6, RZ, PT ;  /* 0x000000ff0600720c */ /* 0x000fe20003f46270 */
[----:B------:R-:W-:-:S04]  /*6960*/  IMAD.HI.U32 R6, R0, R10, RZ ;  /* 0x0000000a00067227 */ /* 0x000fc800078e00ff */
[----:B------:R-:W-:Y:S01]  /*6970*/  @!P0 IMAD.IADD R12, R12, 0x1, -R4 ;  /* 0x000000010c0c8824 */ /* 0x000fe200078e0a04 */
[----:B------:R-:W-:Y:S01]  /*6980*/  ISETP.GT.U32.AND P0, PT, R4, R11, PT ;  /* 0x0000000b0400720c */ /* 0x000fe20003f04070 */
[----:B------:R-:W-:Y:S02]  /*6990*/  IMAD.MOV R6, RZ, RZ, -R6 ;  /* 0x000000ffff067224 */ /* 0x000fe400078e0a06 */
[----:B------:R-:W-:-:S04]  /*69a0*/  IMAD.HI.U32 R2, R0, R9, RZ ;  /* 0x0000000900027227 */ /* 0x000fc800078e00ff */
[----:B------:R-:W-:Y:S02]  /*69b0*/  IMAD R10, R4, R6, R10 ;  /* 0x00000006040a7224 */ /* 0x000fe400078e020a */
[----:B------:R-:W-:Y:S02]  /*69c0*/  IMAD.MOV R2, RZ, RZ, -R2 ;  /* 0x000000ffff027224 */ /* 0x000fe400078e0a02 */
[----:B------:R-:W-:-:S04]  /*69d0*/  IMAD.HI.U32 R6, R0, R7, RZ ;  /* 0x0000000700067227 */ /* 0x000fc800078e00ff */
[----:B------:R-:W-:Y:S01]  /*69e0*/  @!P0 IMAD.IADD R11, R11, 0x1, -R4 ;  /* 0x000000010b0b8824 */ /* 0x000fe200078e0a04 */
[C---:B------:R-:W-:Y:S01]  /*69f0*/  ISETP.GT.U32.AND P0, PT, R4.reuse, R10, PT ;  /* 0x0000000a0400720c */ /* 0x040fe20003f04070 */
[----:B------:R-:W-:Y:S02]  /*6a00*/  IMAD R9, R4, R2, R9 ;  /* 0x0000000204097224 */ /* 0x000fe400078e0209 */
[----:B------:R-:W-:-:S04]  /*6a10*/  IMAD.HI.U32 R2, R0, R8, RZ ;  /* 0x0000000800027227 */ /* 0x000fc800078e00ff */
[----:B------:R-:W-:Y:S02]  /*6a20*/  IMAD.MOV R2, RZ, RZ, -R2 ;  /* 0x000000ffff027224 */ /* 0x000fe400078e0a02 */
[----:B------:R-:W-:Y:S02]  /*6a30*/  IMAD.MOV R15, RZ, RZ, -R6 ;  /* 0x000000ffff0f7224 */ /* 0x000fe400078e0a06 */
[----:B------:R-:W-:Y:S02]  /*6a40*/  IMAD R8, R4, R2, R8 ;  /* 0x0000000204087224 */ /* 0x000fe400078e0208 */
[----:B------:R-:W-:Y:S01]  /*6a50*/  @!P0 IMAD.IADD R10, R10, 0x1, -R4 ;  /* 0x000000010a0a8824 */ /* 0x000fe200078e0a04 */
[C---:B------:R-:W-:Y:S01]  /*6a60*/  ISETP.GT.U32.AND P0, PT, R4.reuse, R9, PT ;  /* 0x000000090400720c */ /* 0x040fe20003f04070 */
[----:B------:R-:W-:Y:S02]  /*6a70*/  IMAD.MOV.U32 R6, RZ, RZ, R22 ;  /* 0x000000ffff067224 */ /* 0x000fe400078e0016 */
[----:B------:R-:W-:Y:S01]  /*6a80*/  IMAD.MOV.U32 R2, RZ, RZ, R18 ;  /* 0x000000ffff027224 */ /* 0x000fe200078e0012 */
[----:B------:R-:W-:Y:S01]  /*6a90*/  LOP3.LUT R18, R5, 0x4, RZ, 0xfc, !PT ;  /* 0x0000000405127812 */ /* 0x000fe200078efcff */
[----:B------:R-:W-:-:S02]  /*6aa0*/  IMAD R7, R4, R15, R7 ;  /* 0x0000000f04077224 */ /* 0x000fc400078e0207 */
[----:B------:R-:W-:Y:S01]  /*6ab0*/  IMAD.HI.U32 R22, R0, R6, RZ ;  /* 0x0000000600167227 */ /* 0x000fe200078e00ff */
[----:B-1----:R-:W-:-:S03]  /*6ac0*/  IABS R24, R18 ;  /* 0x0000001200187213 */ /* 0x002fc60000000000 */
[----:B------:R-:W-:-:S04]  /*6ad0*/  IMAD.HI.U32 R15, R0, R2, RZ ;  /* 0x00000002000f7227 */ /* 0x000fc800078e00ff */
[----:B------:R-:W-:Y:S01]  /*6ae0*/  @!P0 IMAD.IADD R9, R9, 0x1, -R4 ;  /* 0x0000000109098824 */ /* 0x000fe200078e0a04 */
[C---:B------:R-:W-:Y:S01]  /*6af0*/  ISETP.GT.U32.AND P0, PT, R4.reuse, R12, PT ;  /* 0x0000000c0400720c */ /* 0x040fe20003f04070 */
[----:B0-----:R-:W-:Y:S02]  /*6b00*/  IMAD.MOV R25, RZ, RZ, -R22 ;  /* 0x000000ffff197224 */ /* 0x001fe400078e0a16 */
[----:B------:R-:W-:Y:S01]  /*6b10*/  @!P4 IMAD.MOV R26, RZ, RZ, -R26 ;  /* 0x000000ffff1ac224 */ /* 0x000fe200078e0a1a */
[C---:B------:R-:W-:Y:S01]  /*6b20*/  ISETP.GT.U32.AND P4, PT, R4.reuse, R11, PT ;  /* 0x0000000b0400720c */ /* 0x040fe20003f84070 */
[----:B------:R-:W-:Y:S01]  /*6b30*/  IMAD.MOV R22, RZ, RZ, -R15 ;  /* 0x000000ffff167224 */ /* 0x000fe200078e0a0f */
[----:B------:R-:W-:Y:S01]  /*6b40*/  LOP3.LUT R15, R5, 0x2, RZ, 0xfc, !PT ;  /* 0x00000002050f7812 */ /* 0x000fe200078efcff */
[----:B------:R-:W-:Y:S01]  /*6b50*/  @!P5 IMAD.MOV R27, RZ, RZ, -R27 ;  /* 0x000000ffff1bd224 */ /* 0x000fe200078e0a1b */
[C---:B------:R-:W-:Y:S01]  /*6b60*/  ISETP.GT.U32.AND P5, PT, R4.reuse, R9, PT ;  /* 0x000000090400720c */ /* 0x040fe20003fa4070 */
[----:B------:R-:W-:Y:S01]  /*6b70*/  @!P6 IMAD.MOV R29, RZ, RZ, -R29 ;  /* 0x000000ffff1de224 */ /* 0x000fe200078e0a1d */
[C---:B------:R-:W-:Y:S01]  /*6b80*/  ISETP.GT.U32.AND P6, PT, R4.reuse, R8, PT ;  /* 0x000000080400720c */ /* 0x040fe20003fc4070 */
[----:B------:R-:W-:Y:S01]  /*6b90*/  IMAD R5, R4, R22, R2 ;  /* 0x0000001604057224 */ /* 0x000fe200078e0202 */
[----:B------:R-:W-:Y:S01]  /*6ba0*/  STL [R1+0x910], R26 ;  /* 0x0009101a01007387 */ /* 0x000fe20000100800 */
[----:B------:R-:W-:Y:S01]  /*6bb0*/  @!P0 IMAD.IADD R12, R12, 0x1, -R4 ;  /* 0x000000010c0c8824 */ /* 0x000fe200078e0a04 */
[----:B------:R-:W-:Y:S01]  /*6bc0*/  ISETP.GT.U32.AND P0, PT, R4, R7, PT ;  /* 0x000000070400720c */ /* 0x000fe20003f04070 */
[----:B------:R-:W-:Y:S01]  /*6bd0*/  IMAD.HI.U32 R2, R0, R24, RZ ;  /* 0x0000001800027227 */ /* 0x000fe200078e00ff */
[----:B------:R-:W-:Y:S01]  /*6be0*/  STL [R1+0x914], R27 ;  /* 0x0009141b01007387 */ /* 0x000fe20000100800 */
[----:B------:R-:W-:-:S02]  /*6bf0*/  IABS R22, R15 ;  /* 0x0000000f00167213 */ /* 0x000fc40000000000 */
[C---:B------:R-:W-:Y:S02]  /*6c00*/  IMAD R6, R4.reuse, R25, R6 ;  /* 0x0000001904067224 */ /* 0x040fe400078e0206 */
[----:B------:R-:W-:Y:S02]  /*6c10*/  IMAD.MOV R2, RZ, RZ, -R2 ;  /* 0x000000ffff027224 */ /* 0x000fe400078e0a02 */
[----:B------:R-:W-:Y:S01]  /*6c20*/  @!P1 IMAD.MOV R28, RZ, RZ, -R28 ;  /* 0x000000ffff1c9224 */ /* 0x000fe200078e0a1c */
[C---:B------:R-:W-:Y:S01]  /*6c30*/  ISETP.GT.U32.AND P1, PT, R4.reuse, R10, PT ;  /* 0x0000000a0400720c */ /* 0x040fe20003f24070 */
[C---:B------:R-:W-:Y:S02]  /*6c40*/  IMAD R2, R4.reuse, R2, R24 ;  /* 0x0000000204027224 */ /* 0x040fe400078e0218 */
[--C-:B------:R-:W-:Y:S01]  /*6c50*/  @!P4 IMAD.IADD R11, R11, 0x1, -R4.reuse ;  /* 0x000000010b0bc824 */ /* 0x100fe200078e0a04 */
[----:B------:R-:W-:Y:S01]  /*6c60*/  ISETP.GT.U32.AND P4, PT, R4, R6, PT ;  /* 0x000000060400720c */ /* 0x000fe20003f84070 */
[--C-:B------:R-:W-:Y:S01]  /*6c70*/  @!P5 IMAD.IADD R9, R9, 0x1, -R4.reuse ;  /* 0x000000010909d824 */ /* 0x100fe200078e0a04 */
[----:B------:R-:W-:Y:S01]  /*6c80*/  ISETP.GE.AND P5, PT, R23, RZ, PT ;  /* 0x000000ff1700720c */ /* 0x000fe20003fa6270 */
[--C-:B------:R-:W-:Y:S01]  /*6c90*/  @!P6 IMAD.IADD R8, R8, 0x1, -R4.reuse ;  /* 0x000000010808e824 */ /* 0x100fe200078e0a04 */
[C---:B------:R-:W-:Y:S01]  /*6ca0*/  ISETP.GT.U32.AND P6, PT, R4.reuse, R2, PT ;  /* 0x000000020400720c */ /* 0x040fe20003fc4070 */
[----:B------:R-:W-:Y:S01]  /*6cb0*/  @!P0 IMAD.IADD R7, R7, 0x1, -R4 ;  /* 0x0000000107078824 */ /* 0x000fe200078e0a04 */
[----:B------:R-:W-:Y:S01]  /*6cc0*/  ISETP.GE.AND P0, PT, R21, RZ, PT ;  /* 0x000000ff1500720c */ /* 0x000fe20003f06270 */
[----:B------:R-:W-:Y:S01]  /*6cd0*/  @!P3 IMAD.MOV R12, RZ, RZ, -R12 ;  /* 0x000000ffff0cb224 */ /* 0x000fe200078e0a0c */
[C---:B------:R-:W-:Y:S01]  /*6ce0*/  ISETP.GT.U32.AND P3, PT, R4.reuse, R8, PT ;  /* 0x000000080400720c */ /* 0x040fe20003f64070 */
[----:B------:R-:W-:Y:S01]  /*6cf0*/  @!P2 IMAD.MOV R11, RZ, RZ, -R11 ;  /* 0x000000ffff0ba224 */ /* 0x000fe200078e0a0b */
[----:B------:R-:W-:Y:S01]  /*6d00*/  ISETP.GT.U32.AND P2, PT, R4, R7, PT ;  /* 0x000000070400720c */ /* 0x000fe20003f44070 */
[--C-:B------:R-:W-:Y:S01]  /*6d10*/  @!P1 IMAD.IADD R10, R10, 0x1, -R4.reuse ;  /* 0x000000010a0a9824 */ /* 0x100fe200078e0a04 */
[----:B------:R-:W-:Y:S01]  /*6d20*/  STL [R1+0x918], R28 ;  /* 0x0009181c01007387 */ /* 0x000fe20000100800 */
[----:B------:R-:W-:Y:S01]  /*6d30*/  @!P4 IMAD.IADD R6, R6, 0x1, -R4 ;  /* 0x000000010606c824 */ /* 0x000fe200078e0a04 */
[----:B------:R-:W-:Y:S01]  /*6d40*/  ISETP.GT.U32.AND P1, PT, R4, R5, PT ;  /* 0x000000050400720c */ /* 0x000fe20003f24070 */
[----:B------:R-:W-:Y:S01]  /*6d50*/  @!P5 IMAD.MOV R10, RZ, RZ, -R10 ;  /* 0x000000ffff0ad224 */ /* 0x000fe200078e0a0a */
[----:B------:R-:W-:Y:S01]  /*6d60*/  STL [R1+0x91c], R29 ;  /* 0x00091c1d01007387 */ /* 0x000fe20000100800 */
[--C-:B------:R-:W-:Y:S01]  /*6d70*/  @!P6 IMAD.IADD R2, R2, 0x1, -R4.reuse ;  /* 0x000000010202e824 */ /* 0x100fe200078e0a04 */
[----:B------:R-:W-:Y:S01]  /*6d80*/  ISETP.GT.U32.AND P6, PT, R4, R6, PT ;  /* 0x000000060400720c */ /* 0x000fe20003fc4070 */
[----:B------:R-:W-:Y:S01]  /*6d90*/  @!P0 IMAD.MOV R9, RZ, RZ, -R9 ;  /* 0x000000ffff098224 */ /* 0x000fe200078e0a09 */
[----:B------:R-:W-:Y:S01]  /*6da0*/  STL [R1+0x924], R12 ;  /* 0x0009240c01007387 */ /* 0x000fe20000100800 */
[--C-:B------:R-:W-:Y:S01]  /*6db0*/  @!P3 IMAD.IADD R8, R8, 0x1, -R4.reuse ;  /* 0x000000010808b824 */ /* 0x100fe200078e0a04 */
[----:B------:R-:W-:Y:S01]  /*6dc0*/  ISETP.GE.AND P3, PT, R19, RZ, PT ;  /* 0x000000ff1300720c */ /* 0x000fe20003f66270 */
[----:B------:R-:W-:Y:S01]  /*6dd0*/  @!P2 IMAD.IADD R7, R7, 0x1, -R4 ;  /* 0x000000010707a824 */ /* 0x000fe200078e0a04 */
[----:B------:R-:W-:Y:S01]  /*6de0*/  STL [R1+0x928], R11 ;  /* 0x0009280b01007387 */ /* 0x000fe20000100800 */
[----:B------:R-:W-:Y:S01]  /*6df0*/  ISETP.GE.AND P2, PT, R17, RZ, PT ;  /* 0x000000ff1100720c */ /* 0x000fe20003f46270 */
[----:B------:R-:W-:Y:S01]  /*6e00*/  IMAD.HI.U32 R0, R0, R22, RZ ;  /* 0x0000001600007227 */ /* 0x000fe200078e00ff */
[----:B------:R-:W-:Y:S01]  /*6e10*/  ISETP.GT.U32.AND P5, PT, R4, R2, PT ;  /* 0x000000020400720c */ /* 0x000fe20003fa4070 */
[----:B------:R-:W-:Y:S02]  /*6e20*/  STL [R1+0x92c], R10 ;  /* 0x00092c0a01007387 */ /* 0x000fe40000100800 */
[----:B------:R-:W-:-:S02]  /*6e30*/  IMAD.MOV R0, RZ, RZ, -R0 ;  /* 0x000000ffff007224 */ /* 0x000fc400078e0a00 */
[----:B------:R-:W-:Y:S01]  /*6e40*/  STL [R1+0x930], R9 ;  /* 0x0009300901007387 */ /* 0x000fe20000100800 */
[----:B------:R-:W-:Y:S01]  /*6e50*/  @!P6 IMAD.IADD R6, R6, 0x1, -R4 ;  /* 0x000000010606e824 */ /* 0x000fe200078e0a04 */
[----:B------:R-:W-:Y:S01]  /*6e60*/  ISETP.GE.AND P6, PT, R16, RZ, PT ;  /* 0x000000ff1000720c */ /* 0x000fe20003fc6270 */
[----:B------:R-:W-:Y:S01]  /*6e70*/  IMAD R0, R4, R0, R22 ;  /* 0x0000000004007224 */ /* 0x000fe200078e0216 */
[----:B------:R-:W2:Y:S01]  /*6e80*/  LDL.LU R19, [R1+0x8] ;  /* 0x0000080001137983 */ /* 0x000ea20000300800 */
[----:B------:R-:W-:Y:S01]  /*6e90*/  @!P1 IMAD.IADD R5, R5, 0x1, -R4 ;  /* 0x0000000105059824 */ /* 0x000fe200078e0a04 */
[----:B------:R-:W-:Y:S02]  /*6ea0*/  ISETP.GE.AND P1, PT, R20, RZ, PT ;  /* 0x000000ff1400720c */ /* 0x000fe40003f26270 */
[----:B------:R-:W3:Y:S01]  /*6eb0*/  LDL.LU R17, [R1+0x4] ;  /* 0x0000040001117983 */ /* 0x000ee20000300800 */
[----:B------:R-:W-:-:S03]  /*6ec0*/  ISETP.GT.U32.AND P4, PT, R4, R0, PT ;  /* 0x000000000400720c */ /* 0x000fc60003f84070 */
[----:B------:R-:W4:Y:S10]  /*6ed0*/  LDL.LU R16, [R1] ;  /* 0x0000000001107983 */ /* 0x000f340000300800 */
[--C-:B------:R-:W-:Y:S01]  /*6ee0*/  @!P4 IMAD.IADD R0, R0, 0x1, -R4.reuse ;  /* 0x000000010000c824 */ /* 0x100fe200078e0a04 */
[----:B------:R-:W-:Y:S01]  /*6ef0*/  ISETP.GT.U32.AND P4, PT, R4, R5, PT ;  /* 0x000000050400720c */ /* 0x000fe20003f84070 */
[----:B------:R-:W-:Y:S01]  /*6f00*/  @!P5 IMAD.IADD R2, R2, 0x1, -R4 ;  /* 0x000000010202d824 */ /* 0x000fe200078e0a04 */
[----:B------:R-:W-:-:S02]  /*6f10*/  ISETP.GE.AND P5, PT, R15, RZ, PT ;  /* 0x000000ff0f00720c */ /* 0x000fc40003fa6270 */
[----:B------:R-:W-:-:S09]  /*6f20*/  ISETP.GT.U32.AND P0, PT, R4, R0, PT ;  /* 0x000000000400720c */ /* 0x000fd20003f04070 */
[----:B------:R-:W-:Y:S01]  /*6f30*/  @!P4 IMAD.IADD R5, R5, 0x1, -R4 ;  /* 0x000000010505c824 */ /* 0x000fe200078e0a04 */
[----:B------:R-:W-:Y:S02]  /*6f40*/  ISETP.GE.AND P4, PT, R18, RZ, PT ;  /* 0x000000ff1200720c */ /* 0x000fe40003f86270 */
[----:B------:R-:W5:Y:S04]  /*6f50*/  LDL.LU R18, [R1+0x58] ;  /* 0x0000580001127983 */ /* 0x000f680000300800 */
[----:B------:R-:W5:Y:S01]  /*6f60*/  LDL.LU R15, [R1+0x1b4] ;  /* 0x0001b400010f7983 */ /* 0x000f620000300800 */
[----:B------:R-:W-:Y:S02]  /*6f70*/  @!P1 IMAD.MOV R8, RZ, RZ, -R8 ;  /* 0x000000ffff089224 */ /* 0x000fe400078e0a08 */
[----:B------:R-:W-:-:S02]  /*6f80*/  @!P0 IMAD.IADD R0, R0, 0x1, -R4 ;  /* 0x0000000100008824 */ /* 0x000fc400078e0a04 */
[----:B------:R-:W-:Y:S02]  /*6f90*/  @!P3 IMAD.MOV R7, RZ, RZ, -R7 ;  /* 0x000000ffff07b224 */ /* 0x000fe400078e0a07 */
[----:B------:R-:W-:Y:S02]  /*6fa0*/  @!P2 IMAD.MOV R6, RZ, RZ, -R6 ;  /* 0x000000ffff06a224 */ /* 0x000fe400078e0a06 */
[----:B------:R-:W-:Y:S01]  /*6fb0*/  @!P6 IMAD.MOV R5, RZ, RZ, -R5 ;  /* 0x000000ffff05e224 */ /* 0x000fe200078e0a05 */
[----:B------:R-:W-:Y:S01]  /*6fc0*/  STL [R1+0x934], R8 ;  /* 0x0009340801007387 */ /* 0x000fe20000100800 */
[----:B------:R-:W-:Y:S01]  /*6fd0*/  @!P4 IMAD.MOV R2, RZ, RZ, -R2 ;  /* 0x000000ffff02c224 */ /* 0x000fe200078e0a02 */
[----:B------:R-:W-:Y:S01]  /*6fe0*/  ISETP.NE.AND P0, PT, R3, RZ, PT ;  /* 0x000000ff0300720c */ /* 0x000fe20003f05270 */
[----:B------:R-:W-:Y:S01]  /*6ff0*/  @!P5 IMAD.MOV R0, RZ, RZ, -R0 ;  /* 0x000000ffff00d224 */ /* 0x000fe200078e0a00 */
[----:B------:R-:W-:Y:S01]  /*7000*/  STL [R1+0x938], R7 ;  /* 0x0009380701007387 */ /* 0x000fe20000100800 */
[----:B------:R-:W-:-:S03]  /*7010*/  LOP3.LUT R3, RZ, R3, RZ, 0x33, !PT ;  /* 0x00000003ff037212 */ /* 0x000fc600078e33ff */
[----:B------:R-:W-:Y:S04]  /*7020*/  STL [R1+0x93c], R6 ;  /* 0x00093c0601007387 */ /* 0x000fe80000100800 */
[----:B------:R-:W-:Y:S04]  /*7030*/  STL [R1+0x940], R5 ;  /* 0x0009400501007387 */ /* 0x000fe80000100800 */
[----:B------:R-:W-:Y:S04]  /*7040*/  STL [R1+0x944], R2 ;  /* 0x0009440201007387 */ /* 0x000fe80000100800 */
[----:B------:R2:W-:Y:S02]  /*7050*/  STL [R1+0x948], R0 ;  /* 0x0009480001007387 */ /* 0x0005e40000100800 */
[----:B--2---:R-:W-:-:S02]  /*7060*/  SEL R0, R3, R19, !P0 ;  /* 0x0000001303007207 */ /* 0x004fc40004000000 */
[----:B---3--:R-:W-:-:S03]  /*7070*/  SEL R2, R3, R17, !P0 ;  /* 0x0000001103027207 */ /* 0x008fc60004000000 */
[----:B------:R0:W-:Y:S01]  /*7080*/  STL [R1+0x8], R0 ;  /* 0x0000080001007387 */ /* 0x0001e20000100800 */
[----:B----4-:R-:W-:-:S03]  /*7090*/  SEL R4, R3, R16, !P0 ;  /* 0x0000001003047207 */ /* 0x010fc60004000000 */
[----:B0-----:R-:W2:Y:S04]  /*70a0*/  LDL.LU R0, [R1+0x1bc] ;  /* 0x0001bc0001007983 */ /* 0x001ea80000300800 */
[----:B------:R0:W-:Y:S04]  /*70b0*/  STL [R1+0x4], R2 ;  /* 0x0000040201007387 */ /* 0x0001e80000100800 */
[----:B0-----:R-:W3:Y:S04]  /*70c0*/  LDL.LU R2, [R1+0x184] ;  /* 0x0001840001027983 */ /* 0x001ee80000300800 */
[----:B------:R-:W4:Y:S04]  /*70d0*/  LDL.LU R5, [R1+0x60] ;  /* 0x0000600001057983 */ /* 0x000f280000300800 */
[----:B------:R-:W3:Y:S04]  /*70e0*/  LDL.LU R6, [R1+0x64] ;  /* 0x0000640001067983 */ /* 0x000ee80000300800 */
        /* <DEDUP_REMOVED lines=10> */
[----:B------:R0:W-:Y:S04]  /*7190*/  STL [R1+0x94c], R4 ;  /* 0x00094c0401007387 */ /* 0x0001e80000100800 */
[----:B0-----:R-:W3:Y:S01]  /*71a0*/  LDL.LU R4, [R1+0x1b8] ;  /* 0x0001b80001047983 */ /* 0x001ee20000300800 */
[----:B-----5:R-:W-:-:S02]  /*71b0*/  SEL R18, R3, R18, !P0 ;  /* 0x0000001203127207 */ /* 0x020fc40004000000 */
[C---:B------:R-:W-:Y:S01]  /*71c0*/  SEL R15, R3.reuse, R15, !P0 ;  /* 0x0000000f030f7207 */ /* 0x040fe20004000000 */
[----:B------:R-:W5:Y:S04]  /*71d0*/  LDL.LU R12, [R1+0xd8] ;  /* 0x0000d800010c7983 */ /* 0x000f680000300800 */
[----:B------:R0:W-:Y:S04]  /*71e0*/  STL [R1+0x34], R18 ;  /* 0x0000341201007387 */ /* 0x0001e80000100800 */
[----:B------:R-:W4:Y:S04]  /*71f0*/  LDL.LU R29, [R1+0x108] ;  /* 0x00010800011d7983 */ /* 0x000f280000300800 */
[----:B------:R1:W-:Y:S04]  /*7200*/  STL [R1+0x3c], R15 ;  /* 0x00003c0f01007387 */ /* 0x0003e80000100800 */
[----:B------:R-:W5:Y:S04]  /*7210*/  LDL.LU R28, [R1+0x13c] ;  /* 0x00013c00011c7983 */ /* 0x000f680000300800 */
[----:B------:R-:W5:Y:S04]  /*7220*/  LDL.LU R27, [R1+0x140] ;  /* 0x00014000011b7983 */ /* 0x000f680000300800 */
[----:B------:R-:W5:Y:S04]  /*7230*/  LDL.LU R26, [R1+0x180] ;  /* 0x00018000011a7983 */ /* 0x000f680000300800 */
[----:B------:R-:W5:Y:S04]  /*7240*/  LDL.LU R25, [R1+0x1ac] ;  /* 0x0001ac0001197983 */ /* 0x000f680000300800 */
[----:B------:R-:W5:Y:S04]  /*7250*/  LDL.LU R24, [R1+0x1b0] ;  /* 0x0001b00001187983 */ /* 0x000f680000300800 */
[----:B------:R-:W5:Y:S04]  /*7260*/  LDL.LU R23, [R1+0x134] ;  /* 0x0001340001177983 */ /* 0x000f680000300800 */
[----:B------:R-:W5:Y:S04]  /*7270*/  LDL.LU R19, [R1+0x138] ;  /* 0x0001380001137983 */ /* 0x000f680000300800 */
[----:B0-----:R-:W5:Y:S04]  /*7280*/  LDL.LU R18, [R1+0x150] ;  /* 0x0001500001127983 */ /* 0x001f680000300800 */
[----:B-1----:R-:W5:Y:S01]  /*7290*/  LDL.LU R15, [R1+0x19c] ;  /* 0x00019c00010f7983 */ /* 0x002f620000300800 */
[----:B--2---:R-:W-:-:S02]  /*72a0*/  SEL R0, R3, R0, !P0 ;  /* 0x0000000003007207 */ /* 0x004fc40004000000 */
[----:B---3--:R-:W-:-:S05]  /*72b0*/  SEL R4, R3, R4, !P0 ;  /* 0x0000000403047207 */ /* 0x008fca0004000000 */
[----:B------:R0:W-:Y:S04]  /*72c0*/  STL [R1+0x40], R4 ;  /* 0x0000400401007387 */ /* 0x0001e80000100800 */
[----:B------:R1:W-:Y:S01]  /*72d0*/  STL [R1+0x50], R0 ;  /* 0x0000500001007387 */ /* 0x0003e20000100800 */
[C---:B0-----:R-:W-:Y:S02]  /*72e0*/  SEL R4, R3.reuse, R2, !P0 ;  /* 0x0000000203047207 */ /* 0x041fe40004000000 */
[C---:B----4-:R-:W-:Y:S02]  /*72f0*/  SEL R2, R3.reuse, R5, !P0 ;  /* 0x0000000503027207 */ /* 0x050fe40004000000 */
[C---:B-1----:R-:W-:Y:S01]  /*7300*/  SEL R0, R3.reuse, R6, !P0 ;  /* 0x0000000603007207 */ /* 0x042fe20004000000 */
[----:B------:R0:W-:Y:S04]  /*7310*/  STL [R1+0x58], R4 ;  /* 0x0000580401007387 */ /* 0x0001e80000100800 */
[----:B------:R1:W-:Y:S01]  /*7320*/  STL [R1+0x60], R2 ;  /* 0x0000600201007387 */ /* 0x0003e20000100800 */
[----:B0-----:R-:W-:-:S03]  /*7330*/  SEL R4, R3, R22, !P0 ;  /* 0x0000001603047207 */ /* 0x001fc60004000000 */
[----:B------:R0:W-:Y:S01]  /*7340*/  STL [R1+0x64], R0 ;  /* 0x0000640001007387 */ /* 0x0001e20000100800 */
[----:B-1----:R-:W-:-:S03]  /*7350*/  SEL R2, R3, R17, !P0 ;  /* 0x0000001103027207 */ /* 0x002fc60004000000 */
[----:B------:R1:W-:Y:S04]  /*7360*/  STL [R1+0x68], R4 ;  /* 0x0000680401007387 */ /* 0x0003e80000100800 */
[----:B------:R-:W2:Y:S01]  /*7370*/  LDL.LU R22, [R1+0x1a0] ;  /* 0x0001a00001167983 */ /* 0x000ea20000300800 */
[----:B0-----:R-:W-:-:S03]  /*7380*/  SEL R0, R3, R16, !P0 ;  /* 0x0000001003007207 */ /* 0x001fc60004000000 */
[----:B------:R0:W-:Y:S04]  /*7390*/  STL [R1+0x7c], R2 ;  /* 0x00007c0201007387 */ /* 0x0001e80000100800 */
[----:B------:R-:W3:Y:S01]  /*73a0*/  LDL.LU R17, [R1+0x1a8] ;  /* 0x0001a80001117983 */ /* 0x000ee20000300800 */
[----:B-1----:R-:W-:-:S03]  /*73b0*/  SEL R4, R3, R8, !P0 ;  /* 0x0000000803047207 */ /* 0x002fc60004000000 */
[----:B------:R1:W-:Y:S01]  /*73c0*/  STL [R1+0x80], R0 ;  /* 0x0000800001007387 */ /* 0x0003e20000100800 */
[----:B0-----:R-:W-:-:S03]  /*73d0*/  SEL R2, R3, R9, !P0 ;  /* 0x0000000903027207 */ /* 0x001fc60004000000 */
[----:B------:R-:W4:Y:S01]  /*73e0*/  LDL.LU R16, [R1+0x1a4] ;  /* 0x0001a40001107983 */ /* 0x000f220000300800 */
[----:B-1----:R-:W-:-:S05]  /*73f0*/  SEL R0, R3, R7, !P0 ;  /* 0x0000000703007207 */ /* 0x002fca0004000000 */
[----:B------:R0:W-:Y:S04]  /*7400*/  STL [R1+0xb4], R0 ;  /* 0x0000b40001007387 */ /* 0x0001e80000100800 */
[----:B------:R1:W-:Y:S01]  /*7410*/  STL [R1+0xbc], R4 ;  /* 0x0000bc0401007387 */ /* 0x0003e20000100800 */
[----:B0-----:R-:W-:-:S03]  /*7420*/  SEL R0, R3, R10, !P0 ;  /* 0x0000000a03007207 */ /* 0x001fc60004000000 */
[----:B------:R0:W-:Y:S01]  /*7430*/  STL [R1+0xc0], R2 ;  /* 0x0000c00201007387 */ /* 0x0001e20000100800 */
[----:B-1----:R-:W-:-:S03]  /*7440*/  SEL R4, R3, R11, !P0 ;  /* 0x0000000b03047207 */ /* 0x002fc60004000000 */
[----:B------:R1:W-:Y:S01]  /*7450*/  STL [R1+0xc4], R0 ;  /* 0x0000c40001007387 */ /* 0x0003e20000100800 */
[----:B0-----:R-:W-:-:S03]  /*7460*/  SEL R2, R3, R21, !P0 ;  /* 0x0000001503027207 */ /* 0x001fc60004000000 */
[----:B------:R5:W-:Y:S01]  /*7470*/  STL [R1+0xcc], R4 ;  /* 0x0000cc0401007387 */ /* 0x000be20000100800 */
[----:B-1----:R-:W-:-:S03]  /*7480*/  SEL R0, R3, R20, !P0 ;  /* 0x0000001403007207 */ /* 0x002fc60004000000 */
[----:B------:R-:W4:Y:S04]  /*7490*/  LDL.LU R21, [R1+0x178] ;  /* 0x0001780001157983 */ /* 0x000f280000300800 */
[----:B------:R0:W-:Y:S04]  /*74a0*/  STL [R1+0xd0], R2 ;  /* 0x0000d00201007387 */ /* 0x0001e80000100800 */
[----:B------:R-:W4:Y:S01]  /*74b0*/  LDL.LU R20, [R1+0x17c] ;  /* 0x00017c0001147983 */ /* 0x000f220000300800 */
[----:B-----5:R-:W-:-:S03]  /*74c0*/  SEL R4, R3, R28, !P0 ;  /* 0x0000001c03047207 */ /* 0x020fc60004000000 */
[----:B------:R1:W-:Y:S01]  /*74d0*/  STL [R1+0xd4], R0 ;  /* 0x0000d40001007387 */ /* 0x0003e20000100800 */
[C---:B0-----:R-:W-:Y:S02]  /*74e0*/  SEL R2, R3.reuse, R29, !P0 ;  /* 0x0000001d03027207 */ /* 0x041fe40004000000 */
[----:B-1----:R-:W-:-:S05]  /*74f0*/  SEL R0, R3, R12, !P0 ;  /* 0x0000000c03007207 */ /* 0x002fca0004000000 */
[----:B------:R0:W-:Y:S04]  /*7500*/  STL [R1+0xd8], R0 ;  /* 0x0000d80001007387 */ /* 0x0001e80000100800 */
[----:B------:R1:W-:Y:S04]  /*7510*/  STL [R1+0x108], R2 ;  /* 0x0001080201007387 */ /* 0x0003e80000100800 */
[----:B------:R5:W-:Y:S01]  /*7520*/  STL [R1+0x13c], R4 ;  /* 0x00013c0401007387 */ /* 0x000be20000100800 */
[C---:B0-----:R-:W-:Y:S02]  /*7530*/  SEL R0, R3.reuse, R27, !P0 ;  /* 0x0000001b03007207 */ /* 0x041fe40004000000 */
[----:B-1----:R-:W-:-:S03]  /*7540*/  SEL R2, R3, R26, !P0 ;  /* 0x0000001a03027207 */ /* 0x002fc60004000000 */
[----:B------:R0:W-:Y:S01]  /*7550*/  STL [R1+0x140], R0 ;  /* 0x0001400001007387 */ /* 0x0001e20000100800 */
[----:B-----5:R-:W-:-:S03]  /*7560*/  SEL R4, R3, R25, !P0 ;  /* 0x0000001903047207 */ /* 0x020fc60004000000 */
        /* <DEDUP_REMOVED lines=9> */
[C---:B-1----:R-:W-:Y:S01]  /*7600*/  SEL R2, R3.reuse, R15, !P0 ;  /* 0x0000000f03027207 */ /* 0x042fe20004000000 */
[----:B-----5:R-:W5:Y:S04]  /*7610*/  LDL.LU R4, [R1+0x198] ;  /* 0x0001980001047983 */ /* 0x020f680000300800 */
[----:B------:R0:W-:Y:S04]  /*7620*/  STL [R1+0x1d0], R0 ;  /* 0x0001d00001007387 */ /* 0x0001e80000100800 */
[----:B0-----:R-:W5:Y:S04]  /*7630*/  LDL.LU R0, [R1+0x194] ;  /* 0x0001940001007983 */ /* 0x001f680000300800 */
[----:B------:R0:W-:Y:S04]  /*7640*/  STL [R1+0x1cc], R2 ;  /* 0x0001cc0201007387 */ /* 0x0001e80000100800 */
[----:B0-----:R-:W5:Y:S04]  /*7650*/  LDL.LU R2, [R1+0x18c] ;  /* 0x00018c0001027983 */ /* 0x001f680000300800 */
[----:B------:R-:W5:Y:S04]  /*7660*/  LDL.LU R5, [R1+0x190] ;  /* 0x0001900001057983 */ /* 0x000f680000300800 */
[----:B------:R-:W5:Y:S04]  /*7670*/  LDL.LU R6, [R1+0x188] ;  /* 0x0001880001067983 */ /* 0x000f680000300800 */
[----:B------:R-:W5:Y:S04]  /*7680*/  LDL.LU R19, [R1+0x174] ;  /* 0x0001740001137983 */ /* 0x000f680000300800 */
[----:B------:R-:W5:Y:S04]  /*7690*/  LDL.LU R18, [R1+0x170] ;  /* 0x0001700001127983 */ /* 0x000f680000300800 */
[----:B------:R-:W5:Y:S01]  /*76a0*/  LDL.LU R15, [R1+0x16c] ;  /* 0x00016c00010f7983 */ /* 0x000f620000300800 */
[----:B--2---:R-:W-:-:S05]  /*76b0*/  SEL R7, R3, R22, !P0 ;  /* 0x0000001603077207 */ /* 0x004fca0004000000 */
[----:B------:R0:W-:Y:S01]  /*76c0*/  STL [R1+0x1c8], R7 ;  /* 0x0001c80701007387 */ /* 0x0001e20000100800 */
[----:B---3--:R-:W-:-:S03]  /*76d0*/  SEL R8, R3, R17, !P0 ;  /* 0x0000001103087207 */ /* 0x008fc60004000000 */
[----:B0-----:R-:W2:Y:S01]  /*76e0*/  LDL.LU R7, [R1+0x168] ;  /* 0x0001680001077983 */ /* 0x001ea20000300800 */
[----:B----4-:R-:W-:-:S03]  /*76f0*/  SEL R9, R3, R16, !P0 ;  /* 0x0000001003097207 */ /* 0x010fc60004000000 */
[----:B------:R0:W-:Y:S04]  /*7700*/  STL [R1+0x1b8], R8 ;  /* 0x0001b80801007387 */ /* 0x0001e80000100800 */
[----:B0-----:R-:W3:Y:S04]  /*7710*/  LDL.LU R8, [R1+0x154] ;  /* 0x0001540001087983 */ /* 0x001ee80000300800 */
[----:B------:R0:W-:Y:S04]  /*7720*/  STL [R1+0x1b4], R9 ;  /* 0x0001b40901007387 */ /* 0x0001e80000100800 */
[----:B0-----:R-:W4:Y:S04]  /*7730*/  LDL.LU R9, [R1+0x160] ;  /* 0x0001600001097983 */ /* 0x001f280000300800 */
[----:B------:R-:W4:Y:S04]  /*7740*/  LDL.LU R10, [R1+0x164] ;  /* 0x00016400010a7983 */ /* 0x000f280000300800 */
[----:B------:R-:W4:Y:S04]  /*7750*/  LDL.LU R11, [R1+0x158] ;  /* 0x00015800010b7983 */ /* 0x000f280000300800 */
[----:B------:R-:W4:Y:S01]  /*7760*/  LDL.LU R17, [R1+0x15c] ;  /* 0x00015c0001117983 */ /* 0x000f220000300800 */
[----:B------:R-:W-:-:S03]  /*7770*/  SEL R21, R3, R21, !P0 ;  /* 0x0000001503157207 */ /* 0x000fc60004000000 */
[----:B------:R-:W4:Y:S01]  /*7780*/  LDL.LU R16, [R1+0x14c] ;  /* 0x00014c0001107983 */ /* 0x000f220000300800 */
[----:B------:R-:W-:-:S03]  /*7790*/  SEL R20, R3, R20, !P0 ;  /* 0x0000001403147207 */ /* 0x000fc60004000000 */
[----:B------:R-:W4:Y:S04]  /*77a0*/  LDL.LU R12, [R1+0x148] ;  /* 0x00014800010c7983 */ /* 0x000f280000300800 */
[----:B------:R0:W-:Y:S04]  /*77b0*/  STL [R1+0x1b0], R21 ;  /* 0x0001b01501007387 */ /* 0x0001e80000100800 */
[----:B------:R-:W4:Y:S04]  /*77c0*/  LDL.LU R29, [R1+0x144] ;  /* 0x00014400011d7983 */ /* 0x000f280000300800 */
[----:B------:R1:W-:Y:S04]  /*77d0*/  STL [R1+0x1ac], R20 ;  /* 0x0001ac1401007387 */ /* 0x0003e80000100800 */
[----:B------:R-:W4:Y:S04]  /*77e0*/  LDL.LU R28, [R1+0x130] ;  /* 0x00013000011c7983 */ /* 0x000f280000300800 */
[----:B------:R-:W4:Y:S04]  /*77f0*/  LDL.LU R27, [R1+0x12c] ;  /* 0x00012c00011b7983 */ /* 0x000f280000300800 */
[----:B------:R-:W4:Y:S04]  /*7800*/  LDL.LU R26, [R1+0x128] ;  /* 0x00012800011a7983 */ /* 0x000f280000300800 */
[----:B------:R-:W4:Y:S04]  /*7810*/  LDL.LU R25, [R1+0x124] ;  /* 0x0001240001197983 */ /* 0x000f280000300800 */
[----:B------:R-:W4:Y:S04]  /*7820*/  LDL.LU R24, [R1+0x120] ;  /* 0x0001200001187983 */ /* 0x000f280000300800 */
[----:B------:R-:W4:Y:S04]  /*7830*/  LDL.LU R23, [R1+0x11c] ;  /* 0x00011c0001177983 */ /* 0x000f280000300800 */
[----:B------:R-:W4:Y:S04]  /*7840*/  LDL.LU R22, [R1+0x118] ;  /* 0x0001180001167983 */ /* 0x000f280000300800 */
[----:B0-----:R-:W4:Y:S04]  /*7850*/  LDL.LU R21, [R1+0x54] ;  /* 0x0000540001157983 */ /* 0x001f280000300800 */
[----:B-1----:R-:W4:Y:S01]  /*7860*/  LDL.LU R20, [R1+0x110] ;  /* 0x0001100001147983 */ /* 0x002f220000300800 */
[----:B-----5:R-:W-:-:S05]  /*7870*/  SEL R4, R3, R4, !P0 ;  /* 0x0000000403047207 */ /* 0x020fca0004000000 */
[----:B------:R0:W-:Y:S01]  /*7880*/  STL [R1+0x1a8], R4 ;  /* 0x0001a80401007387 */ /* 0x0001e20000100800 */
[----:B------:R-:W-:-:S05]  /*7890*/  SEL R0, R3, R0, !P0 ;  /* 0x0000000003007207 */ /* 0x000fca0004000000 */
[----:B------:R1:W-:Y:S01]  /*78a0*/  STL [R1+0x1a4], R0 ;  /* 0x0001a40001007387 */ /* 0x0003e20000100800 */
[C---:B0-----:R-:W-:Y:S02]  /*78b0*/  SEL R4, R3.reuse, R2, !P0 ;  /* 0x0000000203047207 */ /* 0x041fe40004000000 */
[----:B------:R-:W-:-:S03]  /*78c0*/  SEL R2, R3, R5, !P0 ;  /* 0x0000000503027207 */ /* 0x000fc60004000000 */
[----:B------:R0:W-:Y:S01]  /*78d0*/  STL [R1+0x1a0], R4 ;  /* 0x0001a00401007387 */ /* 0x0001e20000100800 */
[----:B-1----:R-:W-:-:S03]  /*78e0*/  SEL R0, R3, R6, !P0 ;  /* 0x0000000603007207 */ /* 0x002fc60004000000 */
[----:B------:R1:W-:Y:S01]  /*78f0*/  STL [R1+0x19c], R2 ;  /* 0x00019c0201007387 */ /* 0x0003e20000100800 */
[----:B0-----:R-:W-:-:S03]  /*7900*/  SEL R4, R3, R19, !P0 ;  /* 0x0000001303047207 */ /* 0x001fc60004000000 */
[----:B------:R0:W-:Y:S01]  /*7910*/  STL [R1+0x198], R0 ;  /* 0x0001980001007387 */ /* 0x0001e20000100800 */
[----:B-1----:R-:W-:-:S03]  /*7920*/  SEL R2, R3, R18, !P0 ;  /* 0x0000001203027207 */ /* 0x002fc60004000000 */
[----:B------:R-:W-:Y:S04]  /*7930*/  STL [R1+0x194], R4 ;  /* 0x0001940401007387 */ /* 0x000fe80000100800 */
[----:B------:R-:W5:Y:S01]  /*7940*/  LDL.LU R19, [R1+0xac] ;  /* 0x0000ac0001137983 */ /* 0x000f620000300800 */
[----:B0-----:R-:W-:-:S03]  /*7950*/  SEL R0, R3, R15, !P0 ;  /* 0x0000000f03007207 */ /* 0x001fc60004000000 */
[----:B------:R-:W-:Y:S04]  /*7960*/  STL [R1+0x190], R2 ;  /* 0x0001900201007387 */ /* 0x000fe80000100800 */
[----:B------:R-:W5:Y:S04]  /*7970*/  LDL.LU R18, [R1+0x10c] ;  /* 0x00010c0001127983 */ /* 0x000f680000300800 */
[----:B------:R2:W-:Y:S04]  /*7980*/  STL [R1+0x18c], R0 ;  /* 0x00018c0001007387 */ /* 0x0005e80000100800 */
[----:B------:R-:W5:Y:S01]  /*7990*/  LDL.LU R15, [R1+0xf4] ;  /* 0x0000f400010f7983 */ /* 0x000f620000300800 */
[----:B--2---:R-:W-:-:S05]  /*79a0*/  SEL R0, R3, R7, !P0 ;  /* 0x0000000703007207 */ /* 0x004fca0004000000 */
[----:B------:R0:W-:Y:S01]  /*79b0*/  STL [R1+0x188], R0 ;  /* 0x0001880001007387 */ /* 0x0001e20000100800 */
[----:B---3--:R-:W-:-:S05]  /*79c0*/  SEL R4, R3, R8, !P0 ;  /* 0x0000000803047207 */ /* 0x008fca0004000000 */
[----:B------:R1:W-:Y:S01]  /*79d0*/  STL [R1+0x17c], R4 ;  /* 0x00017c0401007387 */ /* 0x0003e20000100800 */
[C---:B----4-:R-:W-:Y:S02]  /*79e0*/  SEL R2, R3.reuse, R9, !P0 ;  /* 0x0000000903027207 */ /* 0x050fe40004000000 */
[----:B0-----:R-:W-:-:S03]  /*79f0*/  SEL R0, R3, R10, !P0 ;  /* 0x0000000a03007207 */ /* 0x001fc60004000000 */
[----:B------:R0:W-:Y:S01]  /*7a00*/  STL [R1+0x178], R2 ;  /* 0x0001780201007387 */ /* 0x0001e20000100800 */
[----:B-1----:R-:W-:-:S03]  /*7a10*/  SEL R4, R3, R11, !P0 ;  /* 0x0000000b03047207 */ /* 0x002fc60004000000 */
[----:B------:R1:W-:Y:S01]  /*7a20*/  STL [R1+0x174], R0 ;  /* 0x0001740001007387 */ /* 0x0003e20000100800 */
[----:B0-----:R-:W-:-:S03]  /*7a30*/  SEL R2, R3, R17, !P0 ;  /* 0x0000001103027207 */ /* 0x001fc60004000000 */
[----:B------:R-:W-:Y:S01]  /*7a40*/  STL [R1+0x170], R4 ;  /* 0x0001700401007387 */ /* 0x000fe20000100800 */
[----:B-1----:R-:W-:-:S03]  /*7a50*/  SEL R0, R3, R16, !P0 ;  /* 0x0000001003007207 */ /* 0x002fc60004000000 */
[----:B------:R-:W2:Y:S04]  /*7a60*/  LDL.LU R17, [R1+0xfc] ;  /* 0x0000fc0001117983 */ /* 0x000ea80000300800 */
[----:B------:R0:W-:Y:S04]  /*7a70*/  STL [R1+0x16c], R2 ;  /* 0x00016c0201007387 */ /* 0x0001e80000100800 */
[----:B------:R-:W3:Y:S04]  /*7a80*/  LDL.LU R16, [R1+0x100] ;  /* 0x0001000001107983 */ /* 0x000ee80000300800 */
[----:B------:R1:W-:Y:S01]  /*7a90*/  STL [R1+0x168], R0 ;  /* 0x0001680001007387 */ /* 0x0003e20000100800 */
[----:B0-----:R-:W-:-:S02]  /*7aa0*/  SEL R2, R3, R29, !P0 ;  /* 0x0000001d03027207 */ /* 0x001fc40004000000 */
[C---:B------:R-:W-:Y:S02]  /*7ab0*/  SEL R4, R3.reuse, R28, !P0 ;  /* 0x0000001c03047207 */ /* 0x040fe40004000000 */
        /* <DEDUP_REMOVED lines=18> */
[----:B0-----:R-:W4:Y:S04]  /*7be0*/  LDL.LU R4, [R1+0x104] ;  /* 0x0001040001047983 */ /* 0x001f280000300800 */
[----:B------:R0:W-:Y:S04]  /*7bf0*/  STL [R1+0x138], R0 ;  /* 0x0001380001007387 */ /* 0x0001e80000100800 */
[----:B0-----:R-:W4:Y:S04]  /*7c00*/  LDL.LU R0, [R1+0xf8] ;  /* 0x0000f80001007983 */ /* 0x001f280000300800 */
[----:B------:R0:W-:Y:S04]  /*7c10*/  STL [R1+0x134], R2 ;  /* 0x0001340201007387 */ /* 0x0001e80000100800 */
[----:B0-----:R-:W4:Y:S04]  /*7c20*/  LDL.LU R2, [R1+0xe8] ;  /* 0x0000e80001027983 */ /* 0x001f280000300800 */
[----:B------:R-:W4:Y:S04]  /*7c30*/  LDL.LU R5, [R1+0xec] ;  /* 0x0000ec0001057983 */ /* 0x000f280000300800 */
[----:B------:R-:W4:Y:S01]  /*7c40*/  LDL.LU R6, [R1+0xf0] ;  /* 0x0000f00001067983 */ /* 0x000f220000300800 */
[----:B-----5:R-:W-:-:S03]  /*7c50*/  SEL R7, R3, R19, !P0 ;  /* 0x0000001303077207 */ /* 0x020fc60004000000 */
[----:B------:R-:W5:Y:S04]  /*7c60*/  LDL.LU R22, [R1+0xdc] ;  /* 0x0000dc0001167983 */ /* 0x000f680000300800 */
[----:B------:R-:W5:Y:S01]  /*7c70*/  LDL.LU R21, [R1+0xc8] ;  /* 0x0000c80001157983 */ /* 0x000f620000300800 */
[----:B------:R-:W-:-:S03]  /*7c80*/  SEL R8, R3, R18, !P0 ;  /* 0x0000001203087207 */ /* 0x000fc60004000000 */
[----:B------:R-:W5:Y:S01]  /*7c90*/  LDL.LU R20, [R1+0xb8] ;  /* 0x0000b80001147983 */ /* 0x000f620000300800 */
[----:B------:R-:W-:-:S03]  /*7ca0*/  SEL R9, R3, R15, !P0 ;  /* 0x0000000f03097207 */ /* 0x000fc60004000000 */
[----:B------:R0:W-:Y:S04]  /*7cb0*/  STL [R1+0x130], R7 ;  /* 0x0001300701007387 */ /* 0x0001e80000100800 */
[----:B0-----:R-:W5:Y:S04]  /*7cc0*/  LDL.LU R7, [R1+0xb0] ;  /* 0x0000b00001077983 */ /* 0x001f680000300800 */
        /* <DEDUP_REMOVED lines=12> */
[----:B------:R-:W2:Y:S04]  /*7d90*/  LDL.LU R28, [R1+0x8c] ;  /* 0x00008c00011c7983 */ /* 0x000ea80000300800 */
[----:B------:R1:W-:Y:S04]  /*7da0*/  STL [R1+0x120], R16 ;  /* 0x0001201001007387 */ /* 0x0003e80000100800 */
[----:B------:R-:W3:Y:S04]  /*7db0*/  LDL.LU R27, [R1+0x90] ;  /* 0x00009000011b7983 */ /* 0x000ee80000300800 */
[----:B------:R-:W3:Y:S04]  /*7dc0*/  LDL.LU R26, [R1+0x94] ;  /* 0x00009400011a7983 */ /* 0x000ee80000300800 */
[----:B------:R-:W3:Y:S04]  /*7dd0*/  LDL.LU R25, [R1+0x98] ;  /* 0x0000980001197983 */ /* 0x000ee80000300800 */
[----:B------:R-:W3:Y:S04]  /*7de0*/  LDL.LU R24, [R1+0x114] ;  /* 0x0001140001187983 */ /* 0x000ee80000300800 */
[----:B------:R-:W3:Y:S04]  /*7df0*/  LDL.LU R23, [R1+0xe0] ;  /* 0x0000e00001177983 */ /* 0x000ee80000300800 */
[----:B------:R-:W3:Y:S04]  /*7e00*/  LDL.LU R19, [R1+0xe4] ;  /* 0x0000e40001137983 */ /* 0x000ee80000300800 */
[----:B------:R-:W3:Y:S04]  /*7e10*/  LDL.LU R18, [R1+0x5c] ;  /* 0x00005c0001127983 */ /* 0x000ee80000300800 */
[----:B0-----:R-:W3:Y:S04]  /*7e20*/  LDL.LU R17, [R1+0x84] ;  /* 0x0000840001117983 */ /* 0x001ee80000300800 */
[----:B-1----:R-:W3:Y:S01]  /*7e30*/  LDL.LU R16, [R1+0x74] ;  /* 0x0000740001107983 */ /* 0x002ee20000300800 */
[----:B----4-:R-:W-:-:S05]  /*7e40*/  SEL R4, R3, R4, !P0 ;  /* 0x0000000403047207 */ /* 0x010fca0004000000 */
[----:B------:R0:W-:Y:S01]  /*7e50*/  STL [R1+0x11c], R4 ;  /* 0x00011c0401007387 */ /* 0x0001e20000100800 */
[----:B------:R-:W-:-:S03]  /*7e60*/  SEL R0, R3, R0, !P0 ;  /* 0x0000000003007207 */ /* 0x000fc60004000000 */
[----:B0-----:R-:W4:Y:S04]  /*7e70*/  LDL.LU R4, [R1+0x94c] ;  /* 0x00094c0001047983 */ /* 0x001f280000300800 */
[----:B------:R0:W-:Y:S01]  /*7e80*/  STL [R1+0x118], R0 ;  /* 0x0001180001007387 */ /* 0x0001e20000100800 */
[----:B------:R-:W-:-:S03]  /*7e90*/  SEL R2, R3, R2, !P0 ;  /* 0x0000000203027207 */ /* 0x000fc60004000000 */
[----:B0-----:R-:W4:Y:S01]  /*7ea0*/  LDL.LU R0, [R1+0x948] ;  /* 0x0009480001007983 */ /* 0x001f220000300800 */
[----:B------:R-:W-:-:S03]  /*7eb0*/  SEL R5, R3, R5, !P0 ;  /* 0x0000000503057207 */ /* 0x000fc60004000000 */
[----:B------:R0:W-:Y:S01]  /*7ec0*/  STL [R1+0x110], R2 ;  /* 0x0001100201007387 */ /* 0x0001e20000100800 */
[C---:B------:R-:W-:Y:S02]  /*7ed0*/  SEL R6, R3.reuse, R6, !P0 ;  /* 0x0000000603067207 */ /* 0x040fe40004000000 */
[C---:B-----5:R-:W-:Y:S01]  /*7ee0*/  SEL R22, R3.reuse, R22, !P0 ;  /* 0x0000001603167207 */ /* 0x060fe20004000000 */
[----:B0-----:R-:W5:Y:S01]  /*7ef0*/  LDL.LU R2, [R1+0x944] ;  /* 0x0009440001027983 */ /* 0x001f620000300800 */
[----:B------:R-:W-:-:S03]  /*7f00*/  SEL R21, R3, R21, !P0 ;  /* 0x0000001503157207 */ /* 0x000fc60004000000 */
[----:B------:R0:W-:Y:S01]  /*7f10*/  STL [R1+0x10c], R5 ;  /* 0x00010c0501007387 */ /* 0x0001e20000100800 */
[----:B------:R-:W-:-:S03]  /*7f20*/  SEL R20, R3, R20, !P0 ;  /* 0x0000001403147207 */ /* 0x000fc60004000000 */
[----:B0-----:R-:W4:Y:S04]  /*7f30*/  LDL.LU R5, [R1+0x940] ;  /* 0x0009400001057983 */ /* 0x001f280000300800 */
[----:B------:R0:W-:Y:S01]  /*7f40*/  STL [R1+0x104], R6 ;  /* 0x0001040601007387 */ /* 0x0001e20000100800 */
[----:B------:R-:W-:-:S03]  /*7f50*/  SEL R7, R3, R7, !P0 ;  /* 0x0000000703077207 */ /* 0x000fc60004000000 */
[----:B0-----:R-:W4:Y:S04]  /*7f60*/  LDL.LU R6, [R1+0x93c] ;  /* 0x00093c0001067983 */ /* 0x001f280000300800 */
[----:B------:R0:W-:Y:S01]  /*7f70*/  STL [R1+0x100], R22 ;  /* 0x0001001601007387 */ /* 0x0001e20000100800 */
[----:B------:R-:W-:-:S03]  /*7f80*/  SEL R8, R3, R8, !P0 ;  /* 0x0000000803087207 */ /* 0x000fc60004000000 */
[----:B0-----:R-:W4:Y:S04]  /*7f90*/  LDL.LU R22, [R1+0x28] ;  /* 0x0000280001167983 */ /* 0x001f280000300800 */
[----:B------:R0:W-:Y:S01]  /*7fa0*/  STL [R1+0xfc], R21 ;  /* 0x0000fc1501007387 */ /* 0x0001e20000100800 */
[C---:B------:R-:W-:Y:S02]  /*7fb0*/  SEL R9, R3.reuse, R9, !P0 ;  /* 0x0000000903097207 */ /* 0x040fe40004000000 */
[C---:B------:R-:W-:Y:S01]  /*7fc0*/  SEL R10, R3.reuse, R10, !P0 ;  /* 0x0000000a030a7207 */ /* 0x040fe20004000000 */
[----:B0-----:R-:W4:Y:S04]  /*7fd0*/  LDL.LU R21, [R1+0x4c] ;  /* 0x00004c0001157983 */ /* 0x001f280000300800 */
[----:B------:R0:W-:Y:S01]  /*7fe0*/  STL [R1+0xf8], R20 ;  /* 0x0000f81401007387 */ /* 0x0001e20000100800 */
[----:B------:R-:W-:-:S02]  /*7ff0*/  SEL R11, R3, R11, !P0 ;  /* 0x0000000b030b7207 */ /* 0x000fc40004000000 */
[C---:B------:R-:W-:Y:S01]  /*8000*/  SEL R12, R3.reuse, R12, !P0 ;  /* 0x0000000c030c7207 */ /* 0x040fe20004000000 */
[----:B0-----:R-:W4:Y:S04]  /*8010*/  LDL.LU R20, [R1+0x6c] ;  /* 0x00006c0001147983 */ /* 0x001f280000300800 */
[----:B------:R0:W-:Y:S01]  /*8020*/  STL [R1+0xf4], R7 ;  /* 0x0000f40701007387 */ /* 0x0001e20000100800 */
[----:B------:R-:W-:-:S03]  /*8030*/  SEL R15, R3, R15, !P0 ;  /* 0x0000000f030f7207 */ /* 0x000fc60004000000 */
[----:B0-----:R-:W4:Y:S04]  /*8040*/  LDL.LU R7, [R1+0x938] ;  /* 0x0009380001077983 */ /* 0x001f280000300800 */
[----:B------:R0:W-:Y:S04]  /*8050*/  STL [R1+0xf0], R8 ;  /* 0x0000f00801007387 */ /* 0x0001e80000100800 */
        /* <DEDUP_REMOVED lines=10> */
[----:B0-----:R-:W4:Y:S01]  /*8100*/  LDL.LU R15, [R1+0x920] ;  /* 0x00092000010f7983 */ /* 0x001f220000300800 */
[----:B------:R-:W-:-:S02]  /*8110*/  SEL R29, R3, R29, !P0 ;  /* 0x0000001d031d7207 */ /* 0x000fc40004000000 */
[C---:B--2---:R-:W-:Y:S02]  /*8120*/  SEL R28, R3.reuse, R28, !P0 ;  /* 0x0000001c031c7207 */ /* 0x044fe40004000000 */
[C---:B---3--:R-:W-:Y:S02]  /*8130*/  SEL R27, R3.reuse, R27, !P0 ;  /* 0x0000001b031b7207 */ /* 0x048fe40004000000 */
[C---:B------:R-:W-:Y:S02]  /*8140*/  SEL R26, R3.reuse, R26, !P0 ;  /* 0x0000001a031a7207 */ /* 0x040fe40004000000 */
[C---:B------:R-:W-:Y:S02]  /*8150*/  SEL R25, R3.reuse, R25, !P0 ;  /* 0x0000001903197207 */ /* 0x040fe40004000000 */
[C---:B------:R-:W-:Y:S02]  /*8160*/  SEL R24, R3.reuse, R24, !P0 ;  /* 0x0000001803187207 */ /* 0x040fe40004000000 */
[----:B------:R-:W-:-:S02]  /*8170*/  SEL R23, R3, R23, !P0 ;  /* 0x0000001703177207 */ /* 0x000fc40004000000 */
[C---:B------:R-:W-:Y:S02]  /*8180*/  SEL R19, R3.reuse, R19, !P0 ;  /* 0x0000001303137207 */ /* 0x040fe40004000000 */
[C---:B------:R-:W-:Y:S02]  /*8190*/  SEL R18, R3.reuse, R18, !P0 ;  /* 0x0000001203127207 */ /* 0x040fe40004000000 */
[C---:B------:R-:W-:Y:S02]  /*81a0*/  SEL R17, R3.reuse, R17, !P0 ;  /* 0x0000001103117207 */ /* 0x040fe40004000000 */
[C---:B------:R-:W-:Y:S02]  /*81b0*/  SEL R16, R3.reuse, R16, !P0 ;  /* 0x0000001003107207 */ /* 0x040fe40004000000 */
[----:B----4-:R-:W-:-:S05]  /*81c0*/  SEL R15, R3, R15, !P0 ;  /* 0x0000000f030f7207 */ /* 0x010fca0004000000 */
[----:B------:R0:W-:Y:S04]  /*81d0*/  STL [R1+0xb0], R15 ;  /* 0x0000b00f01007387 */ /* 0x0001e80000100800 */
[----:B0-----:R-:W2:Y:S04]  /*81e0*/  LDL.LU R15, [R1+0x38] ;  /* 0x00003800010f7983 */ /* 0x001ea80000300800 */
[----:B------:R0:W-:Y:S04]  /*81f0*/  STL [R1+0xac], R29 ;  /* 0x0000ac1d01007387 */ /* 0x0001e80000100800 */
[----:B0-----:R-:W3:Y:S04]  /*8200*/  LDL.LU R29, [R1+0x91c] ;  /* 0x00091c00011d7983 */ /* 0x001ee80000300800 */
[----:B------:R0:W-:Y:S04]  /*8210*/  STL [R1+0xa8], R28 ;  /* 0x0000a81c01007387 */ /* 0x0001e80000100800 */
[----:B0-----:R-:W4:Y:S04]  /*8220*/  LDL.LU R28, [R1+0x918] ;  /* 0x00091800011c7983 */ /* 0x001f280000300800 */
[----:B------:R0:W-:Y:S04]  /*8230*/  STL [R1+0xa4], R27 ;  /* 0x0000a41b01007387 */ /* 0x0001e80000100800 */
[----:B0-----:R-:W2:Y:S04]  /*8240*/  LDL.LU R27, [R1+0x914] ;  /* 0x00091400011b7983 */ /* 0x001ea80000300800 */
        /* <DEDUP_REMOVED lines=11> */
[----:B0-----:R-:W3:Y:S04]  /*8300*/  LDL.LU R18, [R1+0x8fc] ;  /* 0x0008fc0001127983 */ /* 0x001ee80000300800 */
[----:B------:R0:W-:Y:S04]  /*8310*/  STL [R1+0x88], R17 ;  /* 0x0000881101007387 */ /* 0x0001e80000100800 */
[----:B0-----:R-:W4:Y:S04]  /*8320*/  LDL.LU R17, [R1+0x8f8] ;  /* 0x0008f80001117983 */ /* 0x001f280000300800 */
[----:B------:R0:W-:Y:S04]  /*8330*/  STL [R1+0x84], R16 ;  /* 0x0000841001007387 */ /* 0x0001e80000100800 */
[----:B0-----:R-:W5:Y:S01]  /*8340*/  LDL.LU R16, [R1+0x8f4] ;  /* 0x0008f40001107983 */ /* 0x001f620000300800 */
[----:B------:R-:W-:-:S02]  /*8350*/  SEL R22, R3, R22, !P0 ;  /* 0x0000001603167207 */ /* 0x000fc40004000000 */
[C---:B------:R-:W-:Y:S02]  /*8360*/  SEL R21, R3.reuse, R21, !P0 ;  /* 0x0000001503157207 */ /* 0x040fe40004000000 */
[C---:B------:R-:W-:Y:S02]  /*8370*/  SEL R20, R3.reuse, R20, !P0 ;  /* 0x0000001403147207 */ /* 0x040fe40004000000 */
[C---:B--2---:R-:W-:Y:S02]  /*8380*/  SEL R19, R3.reuse, R19, !P0 ;  /* 0x0000001303137207 */ /* 0x044fe40004000000 */
[C---:B---3--:R-:W-:Y:S02]  /*8390*/  SEL R18, R3.reuse, R18, !P0 ;  /* 0x0000001203127207 */ /* 0x048fe40004000000 */
[C---:B----4-:R-:W-:Y:S02]  /*83a0*/  SEL R17, R3.reuse, R17, !P0 ;  /* 0x0000001103117207 */ /* 0x050fe40004000000 */
[----:B-----5:R-:W-:-:S05]  /*83b0*/  SEL R16, R3, R16, !P0 ;  /* 0x0000001003107207 */ /* 0x020fca0004000000 */
[----:B------:R0:W-:Y:S04]  /*83c0*/  STL [R1+0x74], R16 ;  /* 0x0000741001007387 */ /* 0x0001e80000100800 */
[----:B0-----:R-:W2:Y:S04]  /*83d0*/  LDL.LU R16, [R1+0x44] ;  /* 0x0000440001107983 */ /* 0x001ea80000300800 */
[----:B------:R0:W-:Y:S04]  /*83e0*/  STL [R1+0x5c], R17 ;  /* 0x00005c1101007387 */ /* 0x0001e80000100800 */
[----:B0-----:R-:W3:Y:S04]  /*83f0*/  LDL.LU R17, [R1+0x48] ;  /* 0x0000480001117983 */ /* 0x001ee80000300800 */
[----:B------:R0:W-:Y:S04]  /*8400*/  STL [R1+0x54], R18 ;  /* 0x0000541201007387 */ /* 0x0001e80000100800 */
[----:B0-----:R-:W4:Y:S04]  /*8410*/  LDL.LU R18, [R1+0x70] ;  /* 0x0000700001127983 */ /* 0x001f280000300800 */
[----:B------:R0:W-:Y:S04]  /*8420*/  STL [R1+0x30], R19 ;  /* 0x0000301301007387 */ /* 0x0001e80000100800 */
[----:B0-----:R-:W5:Y:S04]  /*8430*/  LDL.LU R19, [R1+0x78] ;  /* 0x0000780001137983 */ /* 0x001f680000300800 */
[----:B------:R0:W-:Y:S04]  /*8440*/  STL [R1+0x2c], R22 ;  /* 0x00002c1601007387 */ /* 0x0001e80000100800 */
[----:B0-----:R-:W2:Y:S04]  /*8450*/  LDL.LU R22, [R1+0x8f0] ;  /* 0x0008f00001167983 */ /* 0x001ea80000300800 */
[----:B------:R0:W-:Y:S04]  /*8460*/  STL [R1+0x28], R21 ;  /* 0x0000281501007387 */ /* 0x0001e80000100800 */
[----:B0-----:R-:W2:Y:S04]  /*8470*/  LDL.LU R21, [R1+0x8ec] ;  /* 0x0008ec0001157983 */ /* 0x001ea80000300800 */
[----:B------:R0:W-:Y:S04]  /*8480*/  STL [R1+0x24], R20 ;  /* 0x0000241401007387 */ /* 0x0001e80000100800 */
[----:B0-----:R-:W2:Y:S01]  /*8490*/  LDL.LU R20, [R1+0x8e8] ;  /* 0x0008e80001147983 */ /* 0x001ea20000300800 */
[----:B------:R-:W-:-:S02]  /*84a0*/  SEL R23, R3, R23, !P0 ;  /* 0x0000001703177207 */ /* 0x000fc40004000000 */
[C---:B------:R-:W-:Y:S02]  /*84b0*/  SEL R24, R3.reuse, R24, !P0 ;  /* 0x0000001803187207 */ /* 0x040fe40004000000 */
[C---:B------:R-:W-:Y:S02]  /*84c0*/  SEL R25, R3.reuse, R25, !P0 ;  /* 0x0000001903197207 */ /* 0x040fe40004000000 */
[C---:B------:R-:W-:Y:S02]  /*84d0*/  SEL R26, R3.reuse, R26, !P0 ;  /* 0x0000001a031a7207 */ /* 0x040fe40004000000 */
[C---:B------:R-:W-:Y:S02]  /*84e0*/  SEL R27, R3.reuse, R27, !P0 ;  /* 0x0000001b031b7207 */ /* 0x040fe40004000000 */
[C---:B------:R-:W-:Y:S02]  /*84f0*/  SEL R28, R3.reuse, R28, !P0 ;  /* 0x0000001c031c7207 */ /* 0x040fe40004000000 */
[----:B------:R-:W-:-:S02]  /*8500*/  SEL R29, R3, R29, !P0 ;  /* 0x0000001d031d7207 */ /* 0x000fc40004000000 */
[C---:B------:R-:W-:Y:S02]  /*8510*/  SEL R12, R3.reuse, R12, !P0 ;  /* 0x0000000c030c7207 */ /* 0x040fe40004000000 */
[C---:B------:R-:W-:Y:S02]  /*8520*/  SEL R11, R3.reuse, R11, !P0 ;  /* 0x0000000b030b7207 */ /* 0x040fe40004000000 */
[C---:B------:R-:W-:Y:S02]  /*8530*/  SEL R10, R3.reuse, R10, !P0 ;  /* 0x0000000a030a7207 */ /* 0x040fe40004000000 */
[C---:B----4-:R-:W-:Y:S02]  /*8540*/  SEL R18, R3.reuse, R18, !P0 ;  /* 0x0000001203127207 */ /* 0x050fe40004000000 */
[----:B-----5:R-:W-:-:S05]  /*8550*/  SEL R19, R3, R19, !P0 ;  /* 0x0000001303137207 */ /* 0x020fca0004000000 */
[----:B------:R3:W-:Y:S04]  /*8560*/  STL [R1+0x20], R19 ;  /* 0x0000201301007387 */ /* 0x0007e80000100800 */
[----:B------:R2:W-:Y:S01]  /*8570*/  STL [R1+0x1c], R18 ;  /* 0x00001c1201007387 */ /* 0x0005e20000100800 */
[C---:B---3--:R-:W-:Y:S02]  /*8580*/  SEL R19, R3.reuse, R17, !P0 ;  /* 0x0000001103137207 */ /* 0x048fe40004000000 */
[C---:B------:R-:W-:Y:S02]  /*8590*/  SEL R17, R3.reuse, R15, !P0 ;  /* 0x0000000f03117207 */ /* 0x040fe40004000000 */
[C---:B--2---:R-:W-:Y:S01]  /*85a0*/  SEL R18, R3.reuse, R16, !P0 ;  /* 0x0000001003127207 */ /* 0x044fe20004000000 */
[----:B------:R0:W-:Y:S01]  /*85b0*/  STL [R1+0x18], R19 ;  /* 0x0000181301007387 */ /* 0x0001e20000100800 */
[----:B------:R-:W-:-:S03]  /*85c0*/  SEL R22, R3, R22, !P0 ;  /* 0x0000001603167207 */ /* 0x000fc60004000000 */
[----:B------:R1:W-:Y:S01]  /*85d0*/  STL [R1+0x14], R18 ;  /* 0x0000141201007387 */ /* 0x0003e20000100800 */
[----:B------:R-:W-:-:S03]  /*85e0*/  SEL R15, R3, R21, !P0 ;  /* 0x00000015030f7207 */ /* 0x000fc60004000000 */
[----:B------:R2:W-:Y:S04]  /*85f0*/  STL [R1+0x10], R17 ;  /* 0x0000101101007387 */ /* 0x0005e80000100800 */
[----:B0-----:R-:W3:Y:S01]  /*8600*/  LDL.LU R19, [R1+0x8] ;  /* 0x0000080001137983 */ /* 0x001ee20000300800 */
[----:B------:R-:W-:-:S05]  /*8610*/  SEL R16, R3, R20, !P0 ;  /* 0x0000001403107207 */ /* 0x000fca0004000000 */
[----:B------:R-:W-:Y:S04]  /*8620*/  STL [R1+0xc], R16 ;  /* 0x00000c1001007387 */ /* 0x000fe80000100800 */
[----:B-1----:R-:W4:Y:S04]  /*8630*/  LDL.LU R18, [R1+0x1c4] ;  /* 0x0001c40001127983 */ /* 0x002f280000300800 */
[----:B------:R-:W-:Y:S04]  /*8640*/  STL [R1], R15 ;  /* 0x0000000f01007387 */ /* 0x000fe80000100800 */
[----:B--2---:R-:W2:Y:S04]  /*8650*/  LDL.LU R17, [R1+0x4] ;  /* 0x0000040001117983 */ /* 0x004ea80000300800 */
[----:B------:R-:W5:Y:S04]  /*8660*/  LDL.LU R20, [R1+0x34] ;  /* 0x0000340001147983 */ /* 0x000f680000300800 */
[----:B------:R0:W-:Y:S04]  /*8670*/  STL [R1+0x85c], R22 ;  /* 0x00085c1601007387 */ /* 0x0001e80000100800 */
[----:B0-----:R-:W5:Y:S04]  /*8680*/  LDL.LU R22, [R1+0xbc] ;  /* 0x0000bc0001167983 */ /* 0x001f680000300800 */
        /* <DEDUP_REMOVED lines=19> */
[----:B0-----:R-:W5:Y:S01]  /*87c0*/  LDL.LU R10, [R1+0x3c] ;  /* 0x00003c00010a7983 */ /* 0x001f620000300800 */
[----:B------:R-:W-:-:S02]  /*87d0*/  SEL R9, R3, R9, !P0 ;  /* 0x0000000903097207 */ /* 0x000fc40004000000 */
[C---:B------:R-:W-:Y:S02]  /*87e0*/  SEL R8, R3.reuse, R8, !P0 ;  /* 0x0000000803087207 */ /* 0x040fe40004000000 */
[C---:B------:R-:W-:Y:S02]  /*87f0*/  SEL R7, R3.reuse, R7, !P0 ;  /* 0x0000000703077207 */ /* 0x040fe40004000000 */
[C---:B------:R-:W-:Y:S01]  /*8800*/  SEL R6, R3.reuse, R6, !P0 ;  /* 0x0000000603067207 */ /* 0x040fe20004000000 */
[----:B------:R-:W-:Y:S01]  /*8810*/  STL [R1+0x888], R9 ;  /* 0x0008880901007387 */ /* 0x000fe20000100800 */
[C---:B------:R-:W-:Y:S02]  /*8820*/  SEL R5, R3.reuse, R5, !P0 ;  /* 0x0000000503057207 */ /* 0x040fe40004000000 */
[C---:B------:R-:W-:Y:S01]  /*8830*/  SEL R15, R3.reuse, R2, !P0 ;  /* 0x00000002030f7207 */ /* 0x040fe20004000000 */
[----:B------:R-:W-:Y:S01]  /*8840*/  STL [R1+0x88c], R8 ;  /* 0x00088c0801007387 */ /* 0x000fe20000100800 */
[----:B------:R-:W-:-:S02]  /*8850*/  SEL R13, R3, R13, !P0 ;  /* 0x0000000d030d7207 */ /* 0x000fc40004000000 */
[C---:B------:R-:W-:Y:S01]  /*8860*/  SEL R16, R3.reuse, R0, !P0 ;  /* 0x0000000003107207 */ /* 0x040fe20004000000 */
[----:B------:R-:W-:Y:S01]  /*8870*/  STL [R1+0x890], R7 ;  /* 0x0008900701007387 */ /* 0x000fe20000100800 */
[----:B------:R-:W-:-:S03]  /*8880*/  SEL R14, R3, R14, !P0 ;  /* 0x0000000e030e7207 */ /* 0x000fc60004000000 */
[----:B------:R-:W-:Y:S04]  /*8890*/  STL [R1+0x894], R6 ;  /* 0x0008940601007387 */ /* 0x000fe80000100800 */
[----:B------:R-:W-:Y:S01]  /*88a0*/  STL [R1+0x898], R5 ;  /* 0x0008980501007387 */ /* 0x000fe20000100800 */
[----:B------:R-:W-:-:S03]  /*88b0*/  IMAD R21, R14, UR7, RZ ;  /* 0x000000070e157c24 */ /* 0x000fc6000f8e02ff */
[----:B------:R-:W-:Y:S04]  /*88c0*/  STL [R1+0x89c], R15 ;  /* 0x00089c0f01007387 */ /* 0x000fe80000100800 */
[----:B------:R-:W-:Y:S01]  /*88d0*/  STL [R1+0x8a0], R16 ;  /* 0x0008a01001007387 */ /* 0x000fe20000100800 */
[----:B---3--:R-:W-:Y:S02]  /*88e0*/  IMAD R2, R19, UR7, RZ ;  /* 0x0000000713027c24 */ /* 0x008fe4000f8e02ff */
[----:B------:R-:W-:-:S03]  /*88f0*/  IMAD R19, R13, UR7, RZ ;  /* 0x000000070d137c24 */ /* 0x000fc6000f8e02ff */
[----:B------:R-:W-:Y:S01]  /*8900*/  STL [R1+0x1d8], R2 ;  /* 0x0001d80201007387 */ /* 0x000fe20000100800 */
[----:B----4-:R-:W-:Y:S01]  /*8910*/  IMAD R0, R18, UR15, RZ ;  /* 0x0000000f12007c24 */ /* 0x010fe2000f8e02ff */
[----:B------:R-:W-:Y:S01]  /*8920*/  ULEA.HI UR5, UR5, UR4, URZ, 0x7 ;  /* 0x0000000405057291 */ /* 0x000fe2000f8f38ff */
[----:B------:R-:W-:Y:S01]  /*8930*/  IMAD R18, R4, UR7, RZ ;  /* 0x0000000704127c24 */ /* 0x000fe2000f8e02ff */
[----:B------:R-:W0:Y:S01]  /*8940*/  LDCU UR15, c[0x0][0x3ac] ;  /* 0x00007580ff0f77ac */ /* 0x000e220008000800 */
[----:B--2---:R-:W-:Y:S02]  /*8950*/  IMAD R17, R17, UR7, RZ ;  /* 0x0000000711117c24 */ /* 0x004fe4000f8e02ff */
[----:B-----5:R-:W-:-:S03]  /*8960*/  IMAD R20, R20, UR7, RZ ;  /* 0x0000000714147c24 */ /* 0x020fc6000f8e02ff */
[----:B------:R-:W-:Y:S04]  /*8970*/  STL [R1+0x8a4], R17 ;  /* 0x0008a41101007387 */ /* 0x000fe80000100800 */
[----:B------:R1:W-:Y:S04]  /*8980*/  STL [R1+0x1c4], R0 ;  /* 0x0001c40001007387 */ /* 0x0003e80000100800 */
[----:B------:R-:W-:Y:S04]  /*8990*/  STL [R1+0x8a8], R18 ;  /* 0x0008a81201007387 */ /* 0x000fe80000100800 */
[----:B------:R-:W-:Y:S04]  /*89a0*/  STL [R1+0x8ac], R19 ;  /* 0x0008ac1301007387 */ /* 0x000fe80000100800 */
[----:B------:R-:W-:Y:S04]  /*89b0*/  STL [R1+0x8b0], R21 ;  /* 0x0008b01501007387 */ /* 0x000fe80000100800 */
[----:B------:R-:W-:Y:S01]  /*89c0*/  STL [R1+0x8b4], R20 ;  /* 0x0008b41401007387 */ /* 0x000fe20000100800 */
[----:B-1----:R-:W-:-:S02]  /*89d0*/  IMAD R0, R27, UR7, RZ ;  /* 0x000000071b007c24 */ /* 0x002fc4000f8e02ff */
[----:B------:R-:W-:Y:S02]  /*89e0*/  IMAD R2, R28, UR7, RZ ;  /* 0x000000071c027c24 */ /* 0x000fe4000f8e02ff */
[----:B------:R-:W-:Y:S02]  /*89f0*/  IMAD R3, R29, UR7, RZ ;  /* 0x000000071d037c24 */ /* 0x000fe4000f8e02ff */
[----:B------:R-:W-:Y:S02]  /*8a00*/  IMAD R4, R12, UR7, RZ ;  /* 0x000000070c047c24 */ /* 0x000fe4000f8e02ff */
[----:B------:R-:W-:Y:S02]  /*8a10*/  IMAD R13, R11, UR7, RZ ;  /* 0x000000070b0d7c24 */ /* 0x000fe4000f8e02ff */
[----:B------:R-:W-:-:S05]  /*8a20*/  IMAD R14, R10, UR7, RZ ;  /* 0x000000070a0e7c24 */ /* 0x000fca000f8e02ff */
[----:B------:R-:W-:Y:S04]  /*8a30*/  STL [R1+0x8b8], R14 ;  /* 0x0008b80e01007387 */ /* 0x000fe80000100800 */
[----:B------:R-:W-:Y:S04]  /*8a40*/  STL [R1+0x8bc], R13 ;  /* 0x0008bc0d01007387 */ /* 0x000fe80000100800 */
[----:B------:R-:W-:Y:S04]  /*8a50*/  STL [R1+0x8c0], R4 ;  /* 0x0008c00401007387 */ /* 0x000fe80000100800 */
[----:B------:R1:W-:Y:S04]  /*8a60*/  STL [R1+0x8c4], R3 ;  /* 0x0008c40301007387 */ /* 0x0003e80000100800 */
[----:B------:R2:W-:Y:S04]  /*8a70*/  STL [R1+0x8c8], R2 ;  /* 0x0008c80201007387 */ /* 0x0005e80000100800 */
[----:B------:R3:W-:Y:S01]  /*8a80*/  STL [R1+0x8cc], R0 ;  /* 0x0008cc0001007387 */ /* 0x0007e20000100800 */
[----:B-1----:R-:W-:-:S02]  /*8a90*/  IMAD R3, R26, UR7, RZ ;  /* 0x000000071a037c24 */ /* 0x002fc4000f8e02ff */
[----:B--2---:R-:W-:-:S03]  /*8aa0*/  IMAD R2, R25, UR7, RZ ;  /* 0x0000000719027c24 */ /* 0x004fc6000f8e02ff */
[----:B------:R-:W-:Y:S01]  /*8ab0*/  STL [R1+0x4], R3 ;  /* 0x0000040301007387 */ /* 0x000fe20000100800 */
[----:B---3--:R-:W-:-:S03]  /*8ac0*/  IMAD R0, R24, UR7, RZ ;  /* 0x0000000718007c24 */ /* 0x008fc6000f8e02ff */
[----:B------:R-:W-:Y:S04]  /*8ad0*/  STL [R1+0x8], R2 ;  /* 0x0000080201007387 */ /* 0x000fe80000100800 */
[----:B------:R1:W-:Y:S04]  /*8ae0*/  STL [R1+0x34], R0 ;  /* 0x0000340001007387 */ /* 0x0003e80000100800 */
[----:B-1----:R-:W2:Y:S01]  /*8af0*/  LDL.LU R0, [R1+0xcc] ;  /* 0x0000cc0001007983 */ /* 0x002ea20000300800 */
[----:B------:R-:W-:Y:S02]  /*8b00*/  IMAD R3, R23, UR7, RZ ;  /* 0x0000000717037c24 */ /* 0x000fe4000f8e02ff */
[----:B------:R-:W-:-:S03]  /*8b10*/  IMAD R2, R22, UR7, RZ ;  /* 0x0000000716027c24 */ /* 0x000fc6000f8e02ff */
[----:B------:R-:W-:Y:S04]  /*8b20*/  STL [R1+0x38], R3 ;  /* 0x0000380301007387 */ /* 0x000fe80000100800 */
[----:B--2---:R1:W-:Y:S04]  /*8b30*/  STL [R1+0x8e0], R0 ;  /* 0x0008e00001007387 */ /* 0x0043e80000100800 */
[----:B------:R-:W-:Y:S04]  /*8b40*/  STL [R1+0x3c], R2 ;  /* 0x00003c0201007387 */ /* 0x000fe80000100800 */
[----:B-1----:R-:W2:Y:S04]  /*8b50*/  LDL.LU R0, [R1+0xc4] ;  /* 0x0000c40001007983 */ /* 0x002ea80000300800 */
[----:B--2---:R1:W-:Y:S04]  /*8b60*/  STL [R1+0x8e4], R0 ;  /* 0x0008e40001007387 */ /* 0x0043e80000100800 */
[----:B-1----:R-:W2:Y:S04]  /*8b70*/  LDL.LU R0, [R1+0xc0] ;  /* 0x0000c00001007983 */ /* 0x002ea80000300800 */
[----:B------:R-:W3:Y:S04]  /*8b80*/  LDL.LU R2, [R1+0xd0] ;  /* 0x0000d00001027983 */ /* 0x000ee80000300800 */
[----:B------:R-:W4:Y:S04]  /*8b90*/  LDL.LU R3, [R1+0xd4] ;  /* 0x0000d40001037983 */ /* 0x000f280000300800 */
[----:B------:R-:W5:Y:S04]  /*8ba0*/  LDL.LU R4, [R1+0xd8] ;  /* 0x0000d80001047983 */ /* 0x000f680000300800 */
        /* <DEDUP_REMOVED lines=24> */
[----:B------:R-:W3:Y:S01]  /*8d30*/  LDL.LU R22, [R1+0x17c] ;  /* 0x00017c0001167983 */ /* 0x000ee20000300800 */
[----:B--2---:R-:W-:-:S05]  /*8d40*/  IMAD R0, R0, UR7, RZ ;  /* 0x0000000700007c24 */ /* 0x004fca000f8e02ff */
[----:B------:R1:W-:Y:S04]  /*8d50*/  STL [R1+0x40], R0 ;  /* 0x0000400001007387 */ /* 0x0003e80000100800 */
[----:B-1----:R-:W2:Y:S02]  /*8d60*/  LDL.LU R0, [R1+0x8e4] ;  /* 0x0008e40001007983 */ /* 0x002ea40000300800 */
[----:B--2---:R-:W-:-:S05]  /*8d70*/  IMAD R0, R0, UR7, RZ ;  /* 0x0000000700007c24 */ /* 0x004fca000f8e02ff */
[----:B------:R1:W-:Y:S04]  /*8d80*/  STL [R1+0x44], R0 ;  /* 0x0000440001007387 */ /* 0x0003e80000100800 */
[----:B-1----:R-:W2:Y:S01]  /*8d90*/  LDL.LU R0, [R1+0x8e0] ;  /* 0x0008e00001007983 */ /* 0x002ea20000300800 */
[----:B---3--:R-:W-:Y:S02]  /*8da0*/  IMAD R2, R2, UR7, RZ ;  /* 0x0000000702027c24 */ /* 0x008fe4000f8e02ff */
[----:B--2---:R-:W-:-:S05]  /*8db0*/  IMAD R0, R0, UR7, RZ ;  /* 0x0000000700007c24 */ /* 0x004fca000f8e02ff */
[----:B------:R4:W-:Y:S04]  /*8dc0*/  STL [R1+0x48], R0 ;  /* 0x0000480001007387 */ /* 0x0009e80000100800 */
[----:B------:R1:W-:Y:S01]  /*8dd0*/  STL [R1+0x4c], R2 ;  /* 0x00004c0201007387 */ /* 0x0003e20000100800 */
[----:B----4-:R-:W-:Y:S02]  /*8de0*/  IMAD R0, R3, UR7, RZ ;  /* 0x0000000703007c24 */ /* 0x010fe4000f8e02ff */
[----:B-----5:R-:W-:Y:S02]  /*8df0*/  IMAD R3, R4, UR7, RZ ;  /* 0x0000000704037c24 */ /* 0x020fe4000f8e02ff */
[----:B-1----:R-:W-:Y:S01]  /*8e00*/  IMAD R2, R13, UR7, RZ ;  /* 0x000000070d027c24 */ /* 0x002fe2000f8e02ff */
[----:B------:R1:W-:Y:S04]  /*8e10*/  STL [R1+0x50], R0 ;  /* 0x0000500001007387 */ /* 0x0003e80000100800 */
[----:B------:R2:W-:Y:S01]  /*8e20*/  STL [R1+0x58], R3 ;  /* 0x0000580301007387 */ /* 0x0005e20000100800 */
[----:B-1----:R-:W-:-:S03]  /*8e30*/  IMAD R0, R14, UR7, RZ ;  /* 0x000000070e007c24 */ /* 0x002fc6000f8e02ff */
[----:B------:R1:W-:Y:S01]  /*8e40*/  STL [R1+0x60], R2 ;  /* 0x0000600201007387 */ /* 0x0003e20000100800 */
[----:B--2---:R-:W-:-:S03]  /*8e50*/  IMAD R3, R20, UR7, RZ ;  /* 0x0000000714037c24 */ /* 0x004fc6000f8e02ff */
[----:B------:R2:W-:Y:S01]  /*8e60*/  STL [R1+0x64], R0 ;  /* 0x0000640001007387 */ /* 0x0005e20000100800 */
[----:B-1----:R-:W-:-:S03]  /*8e70*/  IMAD R2, R21, UR7, RZ ;  /* 0x0000000715027c24 */ /* 0x002fc6000f8e02ff */
[----:B------:R1:W-:Y:S01]  /*8e80*/  STL [R1+0x68], R3 ;  /* 0x0000680301007387 */ /* 0x0003e20000100800 */
[----:B--2---:R-:W-:-:S03]  /*8e90*/  IMAD R0, R19, UR7, RZ ;  /* 0x0000000713007c24 */ /* 0x004fc6000f8e02ff */
[----:B------:R2:W-:Y:S04]  /*8ea0*/  STL [R1+0x6c], R2 ;  /* 0x00006c0201007387 */ /* 0x0005e80000100800 */
[----:B------:R3:W-:Y:S01]  /*8eb0*/  STL [R1+0x70], R0 ;  /* 0x0000700001007387 */ /* 0x0007e20000100800 */
[----:B-1----:R-:W-:Y:S02]  /*8ec0*/  IMAD R3, R18, UR7, RZ ;  /* 0x0000000712037c24 */ /* 0x002fe4000f8e02ff */
[----:B--2---:R-:W-:-:S03]  /*8ed0*/  IMAD R2, R17, UR7, RZ ;  /* 0x0000000711027c24 */ /* 0x004fc6000f8e02ff */
[----:B------:R1:W-:Y:S01]  /*8ee0*/  STL [R1+0x78], R3 ;  /* 0x0000780301007387 */ /* 0x0003e20000100800 */
[----:B---3--:R-:W-:-:S03]  /*8ef0*/  IMAD R0, R16, UR7, RZ ;  /* 0x0000000710007c24 */ /* 0x008fc6000f8e02ff */
        /* <DEDUP_REMOVED lines=165> */
[----:B------:R-:W3:Y:S01]  /*9950*/  LDL.LU R22, [R1] ;  /* 0x0000000001167983 */ /* 0x000ee20000300800 */
[----:B--2---:R-:W-:-:S05]  /*9960*/  IMAD R0, R0, UR7, RZ ;  /* 0x0000000700007c24 */ /* 0x004fca000f8e02ff */
[----:B------:R1:W-:Y:S04]  /*9970*/  STL [R1+0xec], R0 ;  /* 0x0000ec0001007387 */ /* 0x0003e80000100800 */
[----:B-1----:R-:W2:Y:S02]  /*9980*/  LDL.LU R0, [R1+0x8d4] ;  /* 0x0008d40001007983 */ /* 0x002ea40000300800 */
[----:B--2---:R-:W-:-:S05]  /*9990*/  IMAD R0, R0, UR7, RZ ;  /* 0x0000000700007c24 */ /* 0x004fca000f8e02ff */
[----:B------:R1:W-:Y:S04]  /*99a0*/  STL [R1+0xe8], R0 ;  /* 0x0000e80001007387 */ /* 0x0003e80000100800 */
[----:B-1----:R-:W2:Y:S01]  /*99b0*/  LDL.LU R0, [R1+0x8d0] ;  /* 0x0008d00001007983 */ /* 0x002ea20000300800 */
[----:B---3--:R-:W-:Y:S02]  /*99c0*/  IMAD R2, R2, UR7, RZ ;  /* 0x0000000702027c24 */ /* 0x008fe4000f8e02ff */
[----:B----4-:R-:W-:Y:S02]  /*99d0*/  IMAD R3, R3, UR7, RZ ;  /* 0x0000000703037c24 */ /* 0x010fe4000f8e02ff */
[----:B-----5:R-:W-:Y:S02]  /*99e0*/  IMAD R4, R4, UR7, RZ ;  /* 0x0000000704047c24 */ /* 0x020fe4000f8e02ff */
[----:B------:R-:W-:-:S02]  /*99f0*/  IMAD R13, R13, UR7, RZ ;  /* 0x000000070d0d7c24 */ /* 0x000fc4000f8e02ff */
[----:B------:R-:W-:Y:S02]  /*9a00*/  IMAD R14, R14, UR7, RZ ;  /* 0x000000070e0e7c24 */ /* 0x000fe4000f8e02ff */
[----:B------:R-:W-:Y:S02]  /*9a10*/  IMAD R20, R20, UR7, RZ ;  /* 0x0000000714147c24 */ /* 0x000fe4000f8e02ff */
[----:B------:R-:W-:Y:S02]  /*9a20*/  IMAD R21, R21, UR7, RZ ;  /* 0x0000000715157c24 */ /* 0x000fe4000f8e02ff */
[----:B------:R-:W-:Y:S02]  /*9a30*/  IMAD R19, R19, UR7, RZ ;  /* 0x0000000713137c24 */ /* 0x000fe4000f8e02ff */
[----:B------:R-:W-:Y:S02]  /*9a40*/  IMAD R18, R18, UR7, RZ ;  /* 0x0000000712127c24 */ /* 0x000fe4000f8e02ff */
        /* <DEDUP_REMOVED lines=11> */
[----:B--2---:R-:W-:-:S05]  /*9b00*/  IMAD R0, R0, UR7, RZ ;  /* 0x0000000700007c24 */ /* 0x004fca000f8e02ff */
[----:B------:R1:W-:Y:S04]  /*9b10*/  STL [R1+0xdc], R0 ;  /* 0x0000dc0001007387 */ /* 0x0003e80000100800 */
[----:B-1----:R-:W2:Y:S04]  /*9b20*/  LDL.LU R0, [R1+0x8cc] ;  /* 0x0008cc0001007983 */ /* 0x002ea80000300800 */
[----:B------:R1:W-:Y:S04]  /*9b30*/  STL [R1+0xc8], R2 ;  /* 0x0000c80201007387 */ /* 0x0003e80000100800 */
[----:B-1----:R-:W3:Y:S04]  /*9b40*/  LDL.LU R2, [R1+0x8c8] ;  /* 0x0008c80001027983 */ /* 0x002ee80000300800 */
[----:B------:R1:W-:Y:S04]  /*9b50*/  STL [R1+0xb8], R3 ;  /* 0x0000b80301007387 */ /* 0x0003e80000100800 */
[----:B-1----:R-:W4:Y:S04]  /*9b60*/  LDL.LU R3, [R1+0x8c4] ;  /* 0x0008c40001037983 */ /* 0x002f280000300800 */
[----:B------:R1:W-:Y:S04]  /*9b70*/  STL [R1+0xb0], R4 ;  /* 0x0000b00401007387 */ /* 0x0003e80000100800 */
[----:B-1----:R-:W5:Y:S04]  /*9b80*/  LDL.LU R4, [R1+0x8c0] ;  /* 0x0008c00001047983 */ /* 0x002f680000300800 */
[----:B------:R1:W-:Y:S04]  /*9b90*/  STL [R1+0xac], R13 ;  /* 0x0000ac0d01007387 */ /* 0x0003e80000100800 */
[----:B-1----:R-:W2:Y:S04]  /*9ba0*/  LDL.LU R13, [R1+0x8bc] ;  /* 0x0008bc00010d7983 */ /* 0x002ea80000300800 */
        /* <DEDUP_REMOVED lines=25> */
[----:B-1----:R-:W5:Y:S04]  /*9d40*/  LDL.LU R9, [R1+0x888] ;  /* 0x0008880001097983 */ /* 0x002f680000300800 */
[----:B------:R1:W-:Y:S04]  /*9d50*/  STL [R1+0x30], R10 ;  /* 0x0000300a01007387 */ /* 0x0003e80000100800 */
[----:B-1----:R-:W5:Y:S04]  /*9d60*/  LDL.LU R10, [R1+0x884] ;  /* 0x00088400010a7983 */ /* 0x002f680000300800 */
[----:B------:R1:W-:Y:S04]  /*9d70*/  STL [R1+0x2c], R11 ;  /* 0x00002c0b01007387 */ /* 0x0003e80000100800 */
[----:B-1----:R-:W5:Y:S04]  /*9d80*/  LDL.LU R11, [R1+0x880] ;  /* 0x00088000010b7983 */ /* 0x002f680000300800 */
[----:B------:R1:W-:Y:S04]  /*9d90*/  STL [R1+0x28], R12 ;  /* 0x0000280c01007387 */ /* 0x0003e80000100800 */
[----:B-1----:R-:W5:Y:S01]  /*9da0*/  LDL.LU R12, [R1+0x87c] ;  /* 0x00087c00010c7983 */ /* 0x002f620000300800 */
[----:B------:R-:W-:-:S02]  /*9db0*/  IMAD R29, R29, UR7, RZ ;  /* 0x000000071d1d7c24 */ /* 0x000fc4000f8e02ff */
[----:B------:R-:W-:Y:S02]  /*9dc0*/  IMAD R28, R28, UR7, RZ ;  /* 0x000000071c1c7c24 */ /* 0x000fe4000f8e02ff */
[----:B------:R-:W-:Y:S01]  /*9dd0*/  IMAD R27, R27, UR7, RZ ;  /* 0x000000071b1b7c24 */ /* 0x000fe2000f8e02ff */
[----:B------:R1:W-:Y:S01]  /*9de0*/  STL [R1+0x24], R29 ;  /* 0x0000241d01007387 */ /* 0x0003e20000100800 */
[----:B------:R-:W-:Y:S02]  /*9df0*/  IMAD R26, R26, UR7, RZ ;  /* 0x000000071a1a7c24 */ /* 0x000fe4000f8e02ff */
[----:B------:R-:W-:Y:S02]  /*9e00*/  IMAD R25, R25, UR7, RZ ;  /* 0x0000000719197c24 */ /* 0x000fe4000f8e02ff */
[----:B------:R-:W-:Y:S01]  /*9e10*/  IMAD R24, R24, UR7, RZ ;  /* 0x0000000718187c24 */ /* 0x000fe2000f8e02ff */
[----:B-1----:R-:W5:Y:S04]  /*9e20*/  LDL.LU R29, [R1+0x878] ;  /* 0x00087800011d7983 */ /* 0x002f680000300800 */
[----:B------:R1:W-:Y:S01]  /*9e30*/  STL [R1+0x20], R28 ;  /* 0x0000201c01007387 */ /* 0x0003e20000100800 */
[----:B------:R-:W-:-:S02]  /*9e40*/  IMAD R23, R23, UR7, RZ ;  /* 0x0000000717177c24 */ /* 0x000fc4000f8e02ff */
[----:B------:R-:W-:Y:S01]  /*9e50*/  IMAD R22, R22, UR7, RZ ;  /* 0x0000000716167c24 */ /* 0x000fe2000f8e02ff */
        /* <DEDUP_REMOVED lines=11> */
[----:B------:R1:W-:Y:S04]  /*9f10*/  STL [R1], R22 ;  /* 0x0000001601007387 */ /* 0x0003e80000100800 */
[----:B-1----:R-:W5:Y:S01]  /*9f20*/  LDL.LU R22, [R1+0x85c] ;  /* 0x00085c0001167983 */ /* 0x002f620000300800 */
[----:B--2---:R-:W-:-:S02]  /*9f30*/  IMAD R5, R5, UR7, RZ ;  /* 0x0000000705057c24 */ /* 0x004fc4000f8e02ff */
[----:B---3--:R-:W-:Y:S02]  /*9f40*/  IMAD R6, R6, UR7, RZ ;  /* 0x0000000706067c24 */ /* 0x008fe4000f8e02ff */
[----:B----4-:R-:W-:Y:S02]  /*9f50*/  IMAD R7, R7, UR7, RZ ;  /* 0x0000000707077c24 */ /* 0x010fe4000f8e02ff */
[----:B-----5:R-:W-:Y:S02]  /*9f60*/  IMAD R8, R8, UR7, RZ ;  /* 0x0000000708087c24 */ /* 0x020fe4000f8e02ff */
[----:B------:R-:W-:Y:S02]  /*9f70*/  IMAD R9, R9, UR7, RZ ;  /* 0x0000000709097c24 */ /* 0x000fe4000f8e02ff */
[----:B------:R-:W-:Y:S02]  /*9f80*/  IMAD R10, R10, UR7, RZ ;  /* 0x000000070a0a7c24 */ /* 0x000fe4000f8e02ff */
[----:B------:R-:W-:-:S02]  /*9f90*/  IMAD R11, R11, UR7, RZ ;  /* 0x000000070b0b7c24 */ /* 0x000fc4000f8e02ff */
[----:B------:R-:W-:-:S05]  /*9fa0*/  IMAD R12, R12, UR7, RZ ;  /* 0x000000070c0c7c24 */ /* 0x000fca000f8e02ff */
[----:B------:R-:W-:Y:S04]  /*9fb0*/  STL [R1+0x188], R12 ;  /* 0x0001880c01007387 */ /* 0x000fe80000100800 */
[----:B------:R-:W-:Y:S04]  /*9fc0*/  STL [R1+0x18c], R11 ;  /* 0x00018c0b01007387 */ /* 0x000fe80000100800 */
[----:B------:R-:W-:Y:S04]  /*9fd0*/  STL [R1+0x190], R10 ;  /* 0x0001900a01007387 */ /* 0x000fe80000100800 */
[----:B------:R-:W-:Y:S04]  /*9fe0*/  STL [R1+0x194], R9 ;  /* 0x0001940901007387 */ /* 0x000fe80000100800 */
[----:B------:R1:W-:Y:S04]  /*9ff0*/  STL [R1+0x198], R8 ;  /* 0x0001980801007387 */ /* 0x0003e80000100800 */
[----:B------:R2:W-:Y:S04]  /*a000*/  STL [R1+0x1a4], R7 ;  /* 0x0001a40701007387 */ /* 0x0005e80000100800 */
[----:B------:R-:W-:Y:S01]  /*a010*/  STL [R1+0x1a0], R6 ;  /* 0x0001a00601007387 */ /* 0x000fe20000100800 */
[----:B-1----:R-:W-:-:S02]  /*a020*/  IADD3 R8, P3, PT, R18, UR10, RZ ;  /* 0x0000000a12087c10 */ /* 0x002fc4000ff7e0ff */
[----:B--2---:R-:W-:Y:S01]  /*a030*/  IADD3 R7, P4, PT, R17, UR10, RZ ;  /* 0x0000000a11077c10 */ /* 0x004fe2000ff9e0ff */
[----:B------:R-:W-:Y:S04]  /*a040*/  STL [R1+0x19c], R5 ;  /* 0x00019c0501007387 */ /* 0x000fe80000100800 */
[----:B------:R1:W-:Y:S04]  /*a050*/  STL [R1+0x7a0], R7 ;  /* 0x0007a00701007387 */ /* 0x0003e80000100800 */
[----:B------:R2:W-:Y:S01]  /*a060*/  STL [R1+0x794], R8 ;  /* 0x0007940801007387 */ /* 0x0005e20000100800 */
[----:B-1----:R-:W-:-:S02]  /*a070*/  IADD3 R7, P2, PT, R19, UR10, RZ ;  /* 0x0000000a13077c10 */ /* 0x002fc4000ff5e0ff */
[----:B--2---:R-:W-:-:S03]  /*a080*/  IADD3 R8, P1, PT, R21, UR10, RZ ;  /* 0x0000000a15087c10 */ /* 0x004fc6000ff3e0ff */
[----:B------:R1:W-:Y:S01]  /*a090*/  STL [R1+0x790], R7 ;  /* 0x0007900701007387 */ /* 0x0003e20000100800 */
[----:B------:R-:W-:Y:S02]  /*a0a0*/  SHF.R.S32.HI R10, RZ, 0x1f, R20 ;  /* 0x0000001fff0a7819 */ /* 0x000fe40000011414 */
[----:B------:R-:W-:Y:S01]  /*a0b0*/  SHF.R.S32.HI R11, RZ, 0x1f, R21 ;  /* 0x0000001fff0b7819 */ /* 0x000fe20000011415 */
[----:B------:R2:W-:Y:S01]  /*a0c0*/  STL [R1+0x394], R8 ;  /* 0x0003940801007387 */ /* 0x0005e20000100800 */
[----:B-1----:R-:W-:-:S03]  /*a0d0*/  IADD3 R7, P0, PT, R20, UR10, RZ ;  /* 0x0000000a14077c10 */ /* 0x002fc6000ff1e0ff */
[----:B------:R-:W3:Y:S01]  /*a0e0*/  LDL.LU R20, [R1+0x8] ;  /* 0x0000080001147983 */ /* 0x000ee20000300800 */
[----:B------:R-:W-:-:S03]  /*a0f0*/  SHF.R.S32.HI R9, RZ, 0x1f, R14 ;  /* 0x0000001fff097819 */ /* 0x000fc6000001140e */
[----:B------:R-:W4:Y:S04]  /*a100*/  LDL.LU R21, [R1+0x34] ;  /* 0x0000340001157983 */ /* 0x000f280000300800 */
[----:B------:R1:W-:Y:S01]  /*a110*/  STL [R1+0x39c], R7 ;  /* 0x00039c0701007387 */ /* 0x0003e20000100800 */
[----:B------:R-:W-:Y:S02]  /*a120*/  SHF.R.S32.HI R6, RZ, 0x1f, R17 ;  /* 0x0000001fff067819 */ /* 0x000fe40000011411 */
[----:B--2---:R-:W-:Y:S02]  /*a130*/  SHF.R.S32.HI R8, RZ, 0x1f, R13 ;  /* 0x0000001fff087819 */ /* 0x004fe4000001140d */
[----:B-1----:R-:W-:Y:S02]  /*a140*/  IADD3 R7, P6, PT, R14, UR10, RZ ;  /* 0x0000000a0e077c10 */ /* 0x002fe4000ffde0ff */
[----:B------:R-:W2:Y:S01]  /*a150*/  LDL.LU R14, [R1+0x4] ;  /* 0x00000400010e7983 */ /* 0x000ea20000300800 */
[----:B------:R-:W-:-:S02]  /*a160*/  IADD3 R13, P5, PT, R13, UR10, RZ ;  /* 0x0000000a0d0d7c10 */ /* 0x000fc4000ffbe0ff */
[----:B------:R-:W-:Y:S01]  /*a170*/  IADD3.X R6, PT, PT, R6, UR11, RZ, P4, !PT ;  /* 0x0000000b06067c10 */ /* 0x000fe2000a7fe4ff */
[----:B------:R1:W-:Y:S01]  /*a180*/  STL [R1+0x3a4], R7 ;  /* 0x0003a40701007387 */ /* 0x0003e20000100800 */
[----:B------:R-:W-:Y:S02]  /*a190*/  SHF.R.S32.HI R5, RZ, 0x1f, R18 ;  /* 0x0000001fff057819 */ /* 0x000fe40000011412 */
[----:B------:R-:W-:Y:S01]  /*a1a0*/  SHF.R.S32.HI R12, RZ, 0x1f, R19 ;  /* 0x0000001fff0c7819 */ /* 0x000fe20000011413 */
[----:B------:R5:W-:Y:S04]  /*a1b0*/  STL [R1+0x3ac], R13 ;  /* 0x0003ac0d01007387 */ /* 0x000be80000100800 */
[----:B------:R-:W4:Y:S01]  /*a1c0*/  LDL.LU R19, [R1+0x3c] ;  /* 0x00003c0001137983 */ /* 0x000f220000300800 */
[----:B-1----:R-:W-:-:S03]  /*a1d0*/  SHF.R.S32.HI R7, RZ, 0x1f, R4 ;  /* 0x0000001fff077819 */ /* 0x002fc60000011404 */
[----:B------:R1:W-:Y:S01]  /*a1e0*/  STL [R1+0x384], R6 ;  /* 0x0003840601007387 */ /* 0x0003e20000100800 */
[----:B-----5:R-:W-:Y:S02]  /*a1f0*/  IADD3 R13, P4, PT, R4, UR10, RZ ;  /* 0x0000000a040d7c10 */ /* 0x020fe4000ff9e0ff */
[----:B------:R-:W-:-:S03]  /*a200*/  IADD3.X R4, PT, PT, R5, UR11, RZ, P3, !PT ;  /* 0x0000000b05047c10 */ /* 0x000fc60009ffe4ff */
[----:B------:R-:W-:Y:S01]  /*a210*/  STL [R1+0x3b4], R13 ;  /* 0x0003b40d01007387 */ /* 0x000fe20000100800 */
[----:B-1----:R-:W-:-:S03]  /*a220*/  SHF.R.S32.HI R6, RZ, 0x1f, R3 ;  /* 0x0000001fff067819 */ /* 0x002fc60000011403 */
[----:B------:R-:W5:Y:S01]  /*a230*/  LDL.LU R18, [R1+0x40] ;  /* 0x0000400001127983 */ /* 0x000f620000300800 */
[----:B------:R-:W-:-:S03]  /*a240*/  IADD3 R3, P3, PT, R3, UR10, RZ ;  /* 0x0000000a03037c10 */ /* 0x000fc6000ff7e0ff */
[----:B------:R1:W-:Y:S04]  /*a250*/  STL [R1+0x388], R4 ;  /* 0x0003880401007387 */ /* 0x0003e80000100800 */
[----:B------:R0:W-:Y:S01]  /*a260*/  STL [R1+0x3bc], R3 ;  /* 0x0003bc0301007387 */ /* 0x0001e20000100800 */
[----:B------:R-:W-:-:S03]  /*a270*/  SHF.R.S32.HI R5, RZ, 0x1f, R2 ;  /* 0x0000001fff057819 */ /* 0x000fc60000011402 */
[----:B------:R-:W5:Y:S01]  /*a280*/  LDL.LU R17, [R1+0x44] ;  /* 0x0000440001117983 */ /* 0x000f620000300800 */
[----:B-1----:R-:W-:Y:S02]  /*a290*/  IADD3.X R4, PT, PT, R12, UR11, RZ, P2, !PT ;  /* 0x0000000b0c047c10 */ /* 0x002fe400097fe4ff */
[----:B0-----:R-:W-:-:S03]  /*a2a0*/  IADD3 R3, P2, PT, R2, UR10, RZ ;  /* 0x0000000a02037c10 */ /* 0x001fc6000ff5e0ff */
[----:B------:R0:W-:Y:S01]  /*a2b0*/  STL [R1+0x38c], R4 ;  /* 0x00038c0401007387 */ /* 0x0001e20000100800 */
[----:B------:R-:W-:-:S03]  /*a2c0*/  IADD3.X R2, PT, PT, R11, UR11, RZ, P1, !PT ;  /* 0x0000000b0b027c10 */ /* 0x000fc60008ffe4ff */
[----:B------:R-:W-:Y:S04]  /*a2d0*/  STL [R1+0x3c4], R3 ;  /* 0x0003c40301007387 */ /* 0x000fe80000100800 */
[----:B------:R-:W5:Y:S04]  /*a2e0*/  LDL.LU R11, [R1+0x38] ;  /* 0x00003800010b7983 */ /* 0x000f680000300800 */
[----:B------:R-:W5:Y:S04]  /*a2f0*/  LDL.LU R12, [R1+0x48] ;  /* 0x00004800010c7983 */ /* 0x000f680000300800 */
[----:B------:R1:W-:Y:S01]  /*a300*/  STL [R1+0x390], R2 ;  /* 0x0003900201007387 */ /* 0x0003e20000100800 */
[----:B0-----:R-:W-:-:S02]  /*a310*/  SHF.R.S32.HI R4, RZ, 0x1f, R0 ;  /* 0x0000001fff047819 */ /* 0x001fc40000011400 */
[----:B-1----:R-:W-:Y:S02]  /*a320*/  IADD3 R2, P1, PT, R0, UR10, RZ ;  /* 0x0000000a00027c10 */ /* 0x002fe4000ff3e0ff */
[----:B------:R-:W-:-:S03]  /*a330*/  IADD3.X R0, PT, PT, R10, UR11, RZ, P0, !PT ;  /* 0x0000000b0a007c10 */ /* 0x000fc600087fe4ff */
[----:B------:R-:W-:Y:S04]  /*a340*/  STL [R1+0x3cc], R2 ;  /* 0x0003cc0201007387 */ /* 0x000fe80000100800 */
[----:B------:R-:W5:Y:S04]  /*a350*/  LDL.LU R13, [R1+0x4c] ;  /* 0x00004c00010d7983 */ /* 0x000f680000300800 */
[----:B------:R0:W-:Y:S02]  /*a360*/  STL [R1+0x398], R0 ;  /* 0x0003980001007387 */ /* 0x0001e40000100800 */
[----:B0-----:R-:W-:-:S02]  /*a370*/  IADD3.X R0, PT, PT, R9, UR11, RZ, P6, !PT ;  /* 0x0000000b09007c10 */ /* 0x001fc4000b7fe4ff */
[----:B------:R-:W-:Y:S02]  /*a380*/  IADD3.X R8, PT, PT, R8, UR11, RZ, P5, !PT ;  /* 0x0000000b08087c10 */ /* 0x000fe4000affe4ff */
[----:B------:R-:W-:Y:S02]  /*a390*/  IADD3.X R7, PT, PT, R7, UR11, RZ, P4, !PT ;  /* 0x0000000b07077c10 */ /* 0x000fe4000a7fe4ff */
[----:B------:R-:W-:Y:S02]  /*a3a0*/  IADD3.X R6, PT, PT, R6, UR11, RZ, P3, !PT ;  /* 0x0000000b06067c10 */ /* 0x000fe40009ffe4ff */
[----:B------:R-:W-:Y:S02]  /*a3b0*/  IADD3.X R5, PT, PT, R5, UR11, RZ, P2, !PT ;  /* 0x0000000b05057c10 */ /* 0x000fe400097fe4ff */
[----:B------:R-:W-:Y:S02]  /*a3c0*/  IADD3.X R4, PT, PT, R4, UR11, RZ, P1, !PT ;  /* 0x0000000b04047c10 */ /* 0x000fe40008ffe4ff */
[----:B---3--:R-:W-:-:S02]  /*a3d0*/  SHF.R.S32.HI R2, RZ, 0x1f, R20 ;  /* 0x0000001fff027819 */ /* 0x008fc40000011414 */
[----:B------:R-:W-:Y:S02]  /*a3e0*/  IADD3 R9, P6, PT, R20, UR10, RZ ;  /* 0x0000000a14097c10 */ /* 0x000fe4000ffde0ff */
[----:B--2---:R-:W-:Y:S02]  /*a3f0*/  IADD3 R10, P0, PT, R14, UR10, RZ ;  /* 0x0000000a0e0a7c10 */ /* 0x004fe4000ff1e0ff */
[----:B------:R-:W-:-:S03]  /*a400*/  SHF.R.S32.HI R3, RZ, 0x1f, R14 ;  /* 0x0000001fff037819 */ /* 0x000fc6000001140e */
[----:B------:R-:W-:Y:S04]  /*a410*/  STL [R1+0x3d4], R10 ;  /* 0x0003d40a01007387 */ /* 0x000fe80000100800 */
[----:B------:R-:W2:Y:S04]  /*a420*/  LDL.LU R14, [R1+0x50] ;  /* 0x00005000010e7983 */ /* 0x000ea80000300800 */
[----:B------:R4:W-:Y:S04]  /*a430*/  STL [R1+0x3a0], R0 ;  /* 0x0003a00001007387 */ /* 0x0009e80000100800 */
[----:B------:R-:W3:Y:S04]  /*a440*/  LDL.LU R20, [R1+0x58] ;  /* 0x0000580001147983 */ /* 0x000ee80000300800 */
[----:B------:R0:W-:Y:S01]  /*a450*/  STL [R1+0x3dc], R9 ;  /* 0x0003dc0901007387 */ /* 0x0001e20000100800 */
[----:B----4-:R-:W-:-:S02]  /*a460*/  SHF.R.S32.HI R0, RZ, 0x1f, R21 ;  /* 0x0000001fff007819 */ /* 0x010fc40000011415 */
[----:B0-----:R-:W-:Y:S02]  /*a470*/  IADD3 R9, P5, PT, R21, UR10, RZ ;  /* 0x0000000a15097c10 */ /* 0x001fe4000ffbe0ff */
[----:B------:R-:W4:Y:S04]  /*a480*/  LDL.LU R21, [R1+0x60] ;  /* 0x0000600001157983 */ /* 0x000f280000300800 */
[----:B------:R5:W-:Y:S04]  /*a490*/  STL [R1+0x3a8], R8 ;  /* 0x0003a80801007387 */ /* 0x000be80000100800 */
[----:B------:R0:W-:Y:S01]  /*a4a0*/  STL [R1+0x3e4], R9 ;  /* 0x0003e40901007387 */ /* 0x0001e20000100800 */
[----:B-----5:R-:W-:-:S02]  /*a4b0*/  SHF.R.S32.HI R8, RZ, 0x1f, R11 ;  /* 0x0000001fff087819 */ /* 0x020fc4000001140b */
[----:B0-----:R-:W-:Y:S02]  /*a4c0*/  IADD3 R9, P4, PT, R11, UR10, RZ ;  /* 0x0000000a0b097c10 */ /* 0x001fe4000ff9e0ff */
[----:B------:R-:W5:Y:S04]  /*a4d0*/  LDL.LU R11, [R1+0x64] ;  /* 0x00006400010b7983 */ /* 0x000f680000300800 */
[----:B------:R0:W-:Y:S04]  /*a4e0*/  STL [R1+0x3b0], R7 ;  /* 0x0003b00701007387 */ /* 0x0001e80000100800 */
[----:B------:R1:W-:Y:S01]  /*a4f0*/  STL [R1+0x3ec], R9 ;  /* 0x0003ec0901007387 */ /* 0x0003e20000100800 */
[----:B0-----:R-:W-:-:S02]  /*a500*/  SHF.R.S32.HI R7, RZ, 0x1f, R19 ;  /* 0x0000001fff077819 */ /* 0x001fc40000011413 */
[----:B-1----:R-:W-:Y:S02]  /*a510*/  IADD3 R9, P3, PT, R19, UR10, RZ ;  /* 0x0000000a13097c10 */ /* 0x002fe4000ff7e0ff */
        /* <DEDUP_REMOVED lines=10> */
[----:B------:R-:W5:Y:S01]  /*a5c0*/  LDL.LU R17, [R1+0x70] ;  /* 0x0000700001117983 */ /* 0x000f620000300800 */
[----:B------:R-:W-:-:S03]  /*a5d0*/  IADD3.X R3, PT, PT, R3, UR11, RZ, P0, !PT ;  /* 0x0000000b03037c10 */ /* 0x000fc600087fe4ff */
[----:B------:R0:W-:Y:S04]  /*a5e0*/  STL [R1+0x3c8], R4 ;  /* 0x0003c80401007387 */ /* 0x0001e80000100800 */
[----:B------:R1:W-:Y:S01]  /*a5f0*/  STL [R1+0x404], R9 ;  /* 0x0004040901007387 */ /* 0x0003e20000100800 */
[----:B0-----:R-:W-:Y:S02]  /*a600*/  SHF.R.S32.HI R4, RZ, 0x1f, R12 ;  /* 0x0000001fff047819 */ /* 0x001fe4000001140c */
[----:B-1----:R-:W-:Y:S02]  /*a610*/  IADD3 R9, P0, PT, R12, UR10, RZ ;  /* 0x0000000a0c097c10 */ /* 0x002fe4000ff1e0ff */
[----:B------:R-:W5:Y:S01]  /*a620*/  LDL.LU R12, [R1+0x78] ;  /* 0x00007800010c7983 */ /* 0x000f620000300800 */
[----:B------:R-:W-:-:S03]  /*a630*/  IADD3.X R2, PT, PT, R2, UR11, RZ, P6, !PT ;  /* 0x0000000b02027c10 */ /* 0x000fc6000b7fe4ff */
[----:B------:R0:W-:Y:S04]  /*a640*/  STL [R1+0x3d0], R3 ;  /* 0x0003d00301007387 */ /* 0x0001e80000100800 */
[----:B------:R1:W-:Y:S01]  /*a650*/  STL [R1+0x774], R9 ;  /* 0x0007740901007387 */ /* 0x0003e20000100800 */
[----:B------:R-:W-:Y:S02]  /*a660*/  IADD3.X R10, PT, PT, R0, UR11, RZ, P5, !PT ;  /* 0x0000000b000a7c10 */ /* 0x000fe4000affe4ff */
[----:B0-----:R-:W-:Y:S02]  /*a670*/  SHF.R.S32.HI R3, RZ, 0x1f, R13 ;  /* 0x0000001fff037819 */ /* 0x001fe4000001140d */
[----:B-1----:R-:W-:Y:S02]  /*a680*/  IADD3 R9, P6, PT, R13, UR10, RZ ;  /* 0x0000000a0d097c10 */ /* 0x002fe4000ffde0ff */
[----:B------:R-:W5:Y:S04]  /*a690*/  LDL.LU R13, [R1+0x7c] ;  /* 0x00007c00010d7983 */ /* 0x000f680000300800 */
[----:B------:R-:W-:Y:S04]  /*a6a0*/  STL [R1+0x3d8], R2 ;  /* 0x0003d80201007387 */ /* 0x000fe80000100800 */
[----:B------:R2:W-:Y:S01]  /*a6b0*/  STL [R1+0x770], R9 ;  /* 0x0007700901007387 */ /* 0x0005e20000100800 */
[----:B------:R-:W-:-:S03]  /*a6c0*/  IADD3.X R8, PT, PT, R8, UR11, RZ, P4, !PT ;  /* 0x0000000b08087c10 */ /* 0x000fc6000a7fe4ff */
[----:B------:R-:W-:Y:S01]  /*a6d0*/  STL [R1+0x3e0], R10 ;  /* 0x0003e00a01007387 */ /* 0x000fe20000100800 */
[----:B------:R-:W-:Y:S02]  /*a6e0*/  IADD3.X R7, PT, PT, R7, UR11, RZ, P3, !PT ;  /* 0x0000000b07077c10 */ /* 0x000fe40009ffe4ff */
[----:B------:R-:W-:Y:S02]  /*a6f0*/  IADD3.X R6, PT, PT, R6, UR11, RZ, P2, !PT ;  /* 0x0000000b06067c10 */ /* 0x000fe400097fe4ff */
[----:B------:R-:W-:Y:S02]  /*a700*/  IADD3.X R5, PT, PT, R5, UR11, RZ, P1, !PT ;  /* 0x0000000b05057c10 */ /* 0x000fe40008ffe4ff */
[----:B------:R-:W-:Y:S02]  /*a710*/  IADD3.X R4, PT, PT, R4, UR11, RZ, P0, !PT ;  /* 0x0000000b04047c10 */ /* 0x000fe400087fe4ff */
[----:B------:R-:W-:Y:S02]  /*a720*/  IADD3.X R3, PT, PT, R3, UR11, RZ, P6, !PT ;  /* 0x0000000b03037c10 */ /* 0x000fe4000b7fe4ff */
[----:B--2---:R-:W-:-:S02]  /*a730*/  IADD3 R9, P5, PT, R14, UR10, RZ ;  /* 0x0000000a0e097c10 */ /* 0x004fc4000ffbe0ff */
[----:B------:R-:W-:-:S03]  /*a740*/  SHF.R.S32.HI R2, RZ, 0x1f, R14 ;  /* 0x0000001fff027819 */ /* 0x000fc6000001140e */
[----:B------:R0:W-:Y:S04]  /*a750*/  STL [R1+0x414], R9 ;  /* 0x0004140901007387 */ /* 0x0001e80000100800 */
[----:B------:R-:W2:Y:S01]  /*a760*/  LDL.LU R14, [R1+0x80] ;  /* 0x00008000010e7983 */ /* 0x000ea20000300800 */
[----:B---3--:R-:W-:Y:S02]  /*a770*/  SHF.R.S32.HI R0, RZ, 0x1f, R20 ;  /* 0x0000001fff007819 */ /* 0x008fe40000011414 */
[----:B0-----:R-:W-:Y:S01]  /*a780*/  IADD3 R9, P4, PT, R20, UR10, RZ ;  /* 0x0000000a14097c10 */ /* 0x001fe2000ff9e0ff */
[----:B------:R-:W-:Y:S04]  /*a790*/  STL [R1+0x3e8], R8 ;  /* 0x0003e80801007387 */ /* 0x000fe80000100800 */
[----:B------:R4:W-:Y:S04]  /*a7a0*/  STL [R1+0x41c], R9 ;  /* 0x00041c0901007387 */ /* 0x0009e80000100800 */
[----:B------:R-:W3:Y:S01]  /*a7b0*/  LDL.LU R20, [R1+0xb4] ;  /* 0x0000b40001147983 */ /* 0x000ee20000300800 */
[----:B----4-:R-:W-:-:S03]  /*a7c0*/  IADD3 R9, P3, PT, R21, UR10, RZ ;  /* 0x0000000a15097c10 */ /* 0x010fc6000ff7e0ff */
[----:B------:R-:W-:Y:S01]  /*a7d0*/  STL [R1+0x3f0], R7 ;  /* 0x0003f00701007387 */ /* 0x000fe20000100800 */
[----:B------:R-:W-:-:S03]  /*a7e0*/  SHF.R.S32.HI R8, RZ, 0x1f, R21 ;  /* 0x0000001fff087819 */ /* 0x000fc60000011415 */
[----:B------:R5:W-:Y:S04]  /*a7f0*/  STL [R1+0x424], R9 ;  /* 0x0004240901007387 */ /* 0x000be80000100800 */
[----:B------:R-:W4:Y:S04]  /*a800*/  LDL.LU R21, [R1+0xbc] ;  /* 0x0000bc0001157983 */ /* 0x000f280000300800 */
[----:B------:R-:W-:Y:S01]  /*a810*/  STL [R1+0x3f8], R6 ;  /* 0x0003f80601007387 */ /* 0x000fe20000100800 */
[----:B-----5:R-:W-:Y:S02]  /*a820*/  IADD3 R9, P2, PT, R11, UR10, RZ ;  /* 0x0000000a0b097c10 */ /* 0x020fe4000ff5e0ff */
[----:B------:R-:W-:-:S03]  /*a830*/  SHF.R.S32.HI R7, RZ, 0x1f, R11 ;  /* 0x0000001fff077819 */ /* 0x000fc6000001140b */
[----:B------:R0:W-:Y:S04]  /*a840*/  STL [R1+0x42c], R9 ;  /* 0x00042c0901007387 */ /* 0x0001e80000100800 */
[----:B------:R-:W5:Y:S04]  /*a850*/  LDL.LU R11, [R1+0xc0] ;  /* 0x0000c000010b7983 */ /* 0x000f680000300800 */
[----:B------:R-:W-:Y:S01]  /*a860*/  STL [R1+0x400], R5 ;  /* 0x0004000501007387 */ /* 0x000fe20000100800 */
[----:B0-----:R-:W-:Y:S02]  /*a870*/  IADD3 R9, P1, PT, R19, UR10, RZ ;  /* 0x0000000a13097c10 */ /* 0x001fe4000ff3e0ff */
        /* <DEDUP_REMOVED lines=12> */
[----:B------:R-:W5:Y:S01]  /*a940*/  LDL.LU R17, [R1+0xd0] ;  /* 0x0000d00001117983 */ /* 0x000f620000300800 */
[----:B------:R-:W-:Y:S02]  /*a950*/  IADD3.X R2, PT, PT, R2, UR11, RZ, P5, !PT ;  /* 0x0000000b02027c10 */ /* 0x000fe4000affe4ff */
[----:B------:R-:W-:-:S03]  /*a960*/  IADD3.X R0, PT, PT, R0, UR11, RZ, P4, !PT ;  /* 0x0000000b00007c10 */ /* 0x000fc6000a7fe4ff */
[----:B------:R1:W-:Y:S01]  /*a970*/  STL [R1+0x410], R2 ;  /* 0x0004100201007387 */ /* 0x0003e20000100800 */
[----:B0-----:R-:W-:Y:S02]  /*a980*/  IADD3 R9, P5, PT, R12, UR10, RZ ;  /* 0x0000000a0c097c10 */ /* 0x001fe4000ffbe0ff */
[----:B------:R-:W-:-:S03]  /*a990*/  SHF.R.S32.HI R3, RZ, 0x1f, R12 ;  /* 0x0000001fff037819 */ /* 0x000fc6000001140c */
[----:B------:R0:W-:Y:S04]  /*a9a0*/  STL [R1+0x44c], R9 ;  /* 0x00044c0901007387 */ /* 0x0001e80000100800 */
[----:B------:R-:W5:Y:S04]  /*a9b0*/  LDL.LU R12, [R1+0xd4] ;  /* 0x0000d400010c7983 */ /* 0x000f680000300800 */
[----:B------:R2:W-:Y:S01]  /*a9c0*/  STL [R1+0x418], R0 ;  /* 0x0004180001007387 */ /* 0x0005e20000100800 */
[----:B------:R-:W-:Y:S02]  /*a9d0*/  IADD3.X R8, PT, PT, R8, UR11, RZ, P3, !PT ;  /* 0x0000000b08087c10 */ /* 0x000fe40009ffe4ff */
[----:B-1----:R-:W-:-:S02]  /*a9e0*/  SHF.R.S32.HI R2, RZ, 0x1f, R13 ;  /* 0x0000001fff027819 */ /* 0x002fc4000001140d */
[----:B0-----:R-:W-:Y:S02]  /*a9f0*/  IADD3 R9, P4, PT, R13, UR10, RZ ;  /* 0x0000000a0d097c10 */ /* 0x001fe4000ff9e0ff */
[----:B------:R-:W5:Y:S04]  /*aa00*/  LDL.LU R13, [R1+0xd8] ;  /* 0x0000d800010d7983 */ /* 0x000f680000300800 */
[----:B------:R0:W-:Y:S01]  /*aa10*/  STL [R1+0x454], R9 ;  /* 0x0004540901007387 */ /* 0x0001e20000100800 */
[----:B------:R-:W-:Y:S02]  /*aa20*/  IADD3.X R7, PT, PT, R7, UR11, RZ, P2, !PT ;  /* 0x0000000b07077c10 */ /* 0x000fe400097fe4ff */
[----:B------:R-:W-:Y:S02]  /*aa30*/  IADD3.X R6, PT, PT, R6, UR11, RZ, P1, !PT ;  /* 0x0000000b06067c10 */ /* 0x000fe40008ffe4ff */
[----:B------:R-:W-:-:S02]  /*aa40*/  IADD3.X R5, PT, PT, R5, UR11, RZ, P0, !PT ;  /* 0x0000000b05057c10 */ /* 0x000fc400087fe4ff */
[----:B------:R-:W-:Y:S02]  /*aa50*/  IADD3.X R4, PT, PT, R4, UR11, RZ, P6, !PT ;  /* 0x0000000b04047c10 */ /* 0x000fe4000b7fe4ff */
[----:B------:R-:W-:Y:S02]  /*aa60*/  IADD3.X R3, PT, PT, R3, UR11, RZ, P5, !PT ;  /* 0x0000000b03037c10 */ /* 0x000fe4000affe4ff */
[----:B------:R-:W-:Y:S02]  /*aa70*/  IADD3.X R2, PT, PT, R2, UR11, RZ, P4, !PT ;  /* 0x0000000b02027c10 */ /* 0x000fe4000a7fe4ff */
[----:B--2---:R-:W-:Y:S02]  /*aa80*/  SHF.R.S32.HI R0, RZ, 0x1f, R14 ;  /* 0x0000001fff007819 */ /* 0x004fe4000001140e */
[----:B0-----:R-:W-:Y:S02]  /*aa90*/  IADD3 R9, P3, PT, R14, UR10, RZ ;  /* 0x0000000a0e097c10 */ /* 0x001fe4000ff7e0ff */
[----:B------:R-:W2:Y:S04]  /*aaa0*/  LDL.LU R14, [R1+0xe0] ;  /* 0x0000e000010e7983 */ /* 0x000ea80000300800 */
[----:B------:R3:W-:Y:S04]  /*aab0*/  STL [R1+0x420], R8 ;  /* 0x0004200801007387 */ /* 0x0007e80000100800 */
[----:B------:R0:W-:Y:S01]  /*aac0*/  STL [R1+0x45c], R9 ;  /* 0x00045c0901007387 */ /* 0x0001e20000100800 */
[----:B---3--:R-:W-:-:S02]  /*aad0*/  SHF.R.S32.HI R8, RZ, 0x1f, R20 ;  /* 0x0000001fff087819 */ /* 0x008fc40000011414 */
[----:B0-----:R-:W-:Y:S02]  /*aae0*/  IADD3 R9, P2, PT, R20, UR10, RZ ;  /* 0x0000000a14097c10 */ /* 0x001fe4000ff5e0ff */
[----:B------:R-:W3:Y:S04]  /*aaf0*/  LDL.LU R20, [R1+0xe4] ;  /* 0x0000e40001147983 */ /* 0x000ee80000300800 */
[----:B------:R4:W-:Y:S04]  /*ab00*/  STL [R1+0x428], R7 ;  /* 0x0004280701007387 */ /* 0x0009e80000100800 */
        /* <DEDUP_REMOVED lines=25> */
[----:B------:R-:W-:Y:S04]  /*aca0*/  STL [R1+0x450], R2 ;  /* 0x0004500201007387 */ /* 0x000fe80000100800 */
[----:B------:R0:W-:Y:S01]  /*acb0*/  STL [R1+0x48c], R9 ;  /* 0x00048c0901007387 */ /* 0x0001e20000100800 */
[----:B------:R-:W-:-:S03]  /*acc0*/  IADD3.X R8, PT, PT, R8, UR11, RZ, P2, !PT ;  /* 0x0000000b08087c10 */ /* 0x000fc600097fe4ff */
[----:B------:R-:W-:Y:S01]  /*acd0*/  STL [R1+0x458], R10 ;  /* 0x0004580a01007387 */ /* 0x000fe20000100800 */
[----:B0-----:R-:W-:Y:S02]  /*ace0*/  IADD3 R9, P3, PT, R12, UR10, RZ ;  /* 0x0000000a0c097c10 */ /* 0x001fe4000ff7e0ff */
[----:B------:R-:W-:-:S03]  /*acf0*/  SHF.R.S32.HI R2, RZ, 0x1f, R12 ;  /* 0x0000001fff027819 */ /* 0x000fc6000001140c */
[----:B------:R0:W-:Y:S04]  /*ad00*/  STL [R1+0x494], R9 ;  /* 0x0004940901007387 */ /* 0x0001e80000100800 */
[----:B------:R-:W5:Y:S01]  /*ad10*/  LDL.LU R12, [R1+0x184] ;  /* 0x00018400010c7983 */ /* 0x000f620000300800 */
[----:B------:R-:W-:Y:S02]  /*ad20*/  SHF.R.S32.HI R0, RZ, 0x1f, R13 ;  /* 0x0000001fff007819 */ /* 0x000fe4000001140d */
[----:B0-----:R-:W-:Y:S01]  /*ad30*/  IADD3 R9, P2, PT, R13, UR10, RZ ;  /* 0x0000000a0d097c10 */ /* 0x001fe2000ff5e0ff */
[----:B------:R-:W-:Y:S01]  /*ad40*/  STL [R1+0x460], R8 ;  /* 0x0004600801007387 */ /* 0x000fe20000100800 */
[----:B------:R-:W-:-:S03]  /*ad50*/  IADD3.X R7, PT, PT, R7, UR11, RZ, P1, !PT ;  /* 0x0000000b07077c10 */ /* 0x000fc60008ffe4ff */
[----:B------:R2:W-:Y:S04]  /*ad60*/  STL [R1+0x49c], R9 ;  /* 0x00049c0901007387 */ /* 0x0005e80000100800 */
[----:B------:R-:W5:Y:S01]  /*ad70*/  LDL.LU R13, [R1+0x17c] ;  /* 0x00017c00010d7983 */ /* 0x000f620000300800 */
        /* <DEDUP_REMOVED lines=10> */
[----:B------:R-:W2:Y:S04]  /*ae20*/  LDL.LU R14, [R1+0x178] ;  /* 0x00017800010e7983 */ /* 0x000ea80000300800 */
[----:B------:R-:W-:Y:S01]  /*ae30*/  STL [R1+0x470], R6 ;  /* 0x0004700601007387 */ /* 0x000fe20000100800 */
[----:B---3--:R-:W-:Y:S02]  /*ae40*/  IADD3 R9, P0, PT, R20, UR10, RZ ;  /* 0x0000000a14097c10 */ /* 0x008fe4000ff1e0ff */
[----:B------:R-:W-:-:S03]  /*ae50*/  SHF.R.S32.HI R7, RZ, 0x1f, R20 ;  /* 0x0000001fff077819 */ /* 0x000fc60000011414 */
[----:B------:R4:W-:Y:S04]  /*ae60*/  STL [R1+0x4ac], R9 ;  /* 0x0004ac0901007387 */ /* 0x0009e80000100800 */
[----:B------:R-:W3:Y:S04]  /*ae70*/  LDL.LU R20, [R1+0x174] ;  /* 0x0001740001147983 */ /* 0x000ee80000300800 */
[----:B------:R-:W-:Y:S01]  /*ae80*/  STL [R1+0x478], R5 ;  /* 0x0004780501007387 */ /* 0x000fe20000100800 */
[----:B----4-:R-:W-:Y:S02]  /*ae90*/  IADD3 R9, P6, PT, R21, UR10, RZ ;  /* 0x0000000a15097c10 */ /* 0x010fe4000ffde0ff */
        /* <DEDUP_REMOVED lines=13> */
[----:B------:R1:W-:Y:S01]  /*af70*/  STL [R1+0x490], R2 ;  /* 0x0004900201007387 */ /* 0x0003e20000100800 */
[----:B0-----:R-:W-:Y:S02]  /*af80*/  IADD3 R9, P3, PT, R18, UR10, RZ ;  /* 0x0000000a12097c10 */ /* 0x001fe4000ff7e0ff */
[----:B------:R-:W-:-:S03]  /*af90*/  SHF.R.S32.HI R3, RZ, 0x1f, R18 ;  /* 0x0000001fff037819 */ /* 0x000fc60000011412 */
[----:B------:R0:W-:Y:S04]  /*afa0*/  STL [R1+0x4cc], R9 ;  /* 0x0004cc0901007387 */ /* 0x0001e80000100800 */
[----:B------:R-:W5:Y:S04]  /*afb0*/  LDL.LU R18, [R1+0x164] ;  /* 0x0001640001127983 */ /* 0x000f680000300800 */
[----:B------:R0:W-:Y:S01]  /*afc0*/  STL [R1+0x498], R0 ;  /* 0x0004980001007387 */ /* 0x0001e20000100800 */
[----:B-1----:R-:W-:Y:S02]  /*afd0*/  SHF.R.S32.HI R2, RZ, 0x1f, R17 ;  /* 0x0000001fff027819 */ /* 0x002fe40000011411 */
[----:B0-----:R-:W-:-:S02]  /*afe0*/  IADD3 R9, P2, PT, R17, UR10, RZ ;  /* 0x0000000a11097c10 */ /* 0x001fc4000ff5e0ff */
[----:B------:R-:W5:Y:S01]  /*aff0*/  LDL.LU R17, [R1+0x160] ;  /* 0x0001600001117983 */ /* 0x000f620000300800 */
[----:B------:R-:W-:-:S03]  /*b000*/  IADD3.X R8, PT, PT, R8, UR11, RZ, P1, !PT ;  /* 0x0000000b08087c10 */ /* 0x000fc60008ffe4ff */
[----:B------:R0:W-:Y:S01]  /*b010*/  STL [R1+0x4d4], R9 ;  /* 0x0004d40901007387 */ /* 0x0001e20000100800 */
[----:B------:R-:W-:Y:S02]  /*b020*/  IADD3.X R7, PT, PT, R7, UR11, RZ, P0, !PT ;  /* 0x0000000b07077c10 */ /* 0x000fe400087fe4ff */
[----:B------:R-:W-:Y:S02]  /*b030*/  IADD3.X R6, PT, PT, R6, UR11, RZ, P6, !PT ;  /* 0x0000000b06067c10 */ /* 0x000fe4000b7fe4ff */
[----:B------:R-:W-:Y:S02]  /*b040*/  SHF.R.S32.HI R0, RZ, 0x1f, R12 ;  /* 0x0000001fff007819 */ /* 0x000fe4000001140c */
        /* <DEDUP_REMOVED lines=9> */
[----:B------:R-:W-:-:S02]  /*b0e0*/  IADD3.X R5, PT, PT, R5, UR11, RZ, P5, !PT ;  /* 0x0000000b05057c10 */ /* 0x000fc4000affe4ff */
[----:B------:R-:W-:Y:S02]  /*b0f0*/  IADD3.X R4, PT, PT, R4, UR11, RZ, P4, !PT ;  /* 0x0000000b04047c10 */ /* 0x000fe4000a7fe4ff */
[----:B------:R-:W-:Y:S02]  /*b100*/  IADD3.X R3, PT, PT, R3, UR11, RZ, P3, !PT ;  /* 0x0000000b03037c10 */ /* 0x000fe40009ffe4ff */
[----:B------:R-:W-:Y:S02]  /*b110*/  IADD3.X R2, PT, PT, R2, UR11, RZ, P2, !PT ;  /* 0x0000000b02027c10 */ /* 0x000fe400097fe4ff */
[----:B------:R-:W-:Y:S02]  /*b120*/  IADD3.X R10, PT, PT, R0, UR11, RZ, P1, !PT ;  /* 0x0000000b000a7c10 */ /* 0x000fe40008ffe4ff */
[----:B------:R-:W-:Y:S02]  /*b130*/  IADD3.X R8, PT, PT, R8, UR11, RZ, P0, !PT ;  /* 0x0000000b08087c10 */ /* 0x000fe400087fe4ff */
[----:B--2---:R-:W-:-:S02]  /*b140*/  SHF.R.S32.HI R7, RZ, 0x1f, R14 ;  /* 0x0000001fff077819 */ /* 0x004fc4000001140e */
        /* <DEDUP_REMOVED lines=22> */
[----:B------:R-:W-:Y:S04]  /*b2b0*/  STL [R1+0x4d0], R2 ;  /* 0x0004d00201007387 */ /* 0x000fe80000100800 */
[----:B------:R0:W-:Y:S04]  /*b2c0*/  STL [R1+0x50c], R9 ;  /* 0x00050c0901007387 */ /* 0x0001e80000100800 */
[----:B------:R-:W-:Y:S01]  /*b2d0*/  STL [R1+0x4d8], R10 ;  /* 0x0004d80a01007387 */ /* 0x000fe20000100800 */
[----:B0-----:R-:W-:-:S02]  /*b2e0*/  IADD3 R9, P1, PT, R18, UR10, RZ ;  /* 0x0000000a12097c10 */ /* 0x001fc4000ff3e0ff */
[----:B------:R-:W-:-:S03]  /*b2f0*/  SHF.R.S32.HI R2, RZ, 0x1f, R18 ;  /* 0x0000001fff027819 */ /* 0x000fc60000011412 */
[----:B------:R0:W-:Y:S04]  /*b300*/  STL [R1+0x514], R9 ;  /* 0x0005140901007387 */ /* 0x0001e80000100800 */
[----:B------:R-:W5:Y:S01]  /*b310*/  LDL.LU R18, [R1+0x138] ;  /* 0x0001380001127983 */ /* 0x000f620000300800 */
[----:B0-----:R-:W-:-:S03]  /*b320*/  IADD3 R9, P0, PT, R17, UR10, RZ ;  /* 0x0000000a11097c10 */ /* 0x001fc6000ff1e0ff */
[----:B------:R-:W-:Y:S01]  /*b330*/  STL [R1+0x4e0], R8 ;  /* 0x0004e00801007387 */ /* 0x000fe20000100800 */
[----:B------:R-:W-:-:S03]  /*b340*/  SHF.R.S32.HI R0, RZ, 0x1f, R17 ;  /* 0x0000001fff007819 */ /* 0x000fc60000011411 */
[----:B------:R0:W-:Y:S04]  /*b350*/  STL [R1+0x51c], R9 ;  /* 0x00051c0901007387 */ /* 0x0001e80000100800 */
[----:B------:R-:W5:Y:S01]  /*b360*/  LDL.LU R17, [R1+0x134] ;  /* 0x0001340001117983 */ /* 0x000f620000300800 */
[----:B------:R-:W-:Y:S02]  /*b370*/  IADD3.X R7, PT, PT, R7, UR11, RZ, P6, !PT ;  /* 0x0000000b07077c10 */ /* 0x000fe4000b7fe4ff */
[----:B------:R-:W-:-:S03]  /*b380*/  IADD3.X R6, PT, PT, R6, UR11, RZ, P5, !PT ;  /* 0x0000000b06067c10 */ /* 0x000fc6000affe4ff */
[----:B------:R-:W-:Y:S01]  /*b390*/  STL [R1+0x4e8], R7 ;  /* 0x0004e80701007387 */ /* 0x000fe20000100800 */
[----:B0-----:R-:W-:Y:S02]  /*b3a0*/  IADD3 R9, P6, PT, R12, UR10, RZ ;  /* 0x0000000a0c097c10 */ /* 0x001fe4000ffde0ff */
[----:B------:R-:W-:-:S03]  /*b3b0*/  SHF.R.S32.HI R8, RZ, 0x1f, R12 ;  /* 0x0000001fff087819 */ /* 0x000fc6000001140c */
[----:B------:R0:W-:Y:S04]  /*b3c0*/  STL [R1+0x524], R9 ;  /* 0x0005240901007387 */ /* 0x0001e80000100800 */
[----:B------:R-:W5:Y:S01]  /*b3d0*/  LDL.LU R12, [R1+0x130] ;  /* 0x00013000010c7983 */ /* 0x000f620000300800 */
        /* <DEDUP_REMOVED lines=27> */
[----:B------:R0:W-:Y:S01]  /*b590*/  STL [R1+0x510], R2 ;  /* 0x0005100201007387 */ /* 0x0001e20000100800 */
[----:B-----5:R-:W-:Y:S02]  /*b5a0*/  IADD3 R9, P1, PT, R11, UR10, RZ ;  /* 0x0000000a0b097c10 */ /* 0x020fe4000ff3e0ff */
[----:B------:R-:W-:-:S03]  /*b5b0*/  SHF.R.S32.HI R3, RZ, 0x1f, R11 ;  /* 0x0000001fff037819 */ /* 0x000fc6000001140b */
[----:B------:R1:W-:Y:S04]  /*b5c0*/  STL [R1+0x54c], R9 ;  /* 0x00054c0901007387 */ /* 0x0003e80000100800 */
[----:B------:R-:W5:Y:S04]  /*b5d0*/  LDL.LU R11, [R1+0x11c] ;  /* 0x00011c00010b7983 */ /* 0x000f680000300800 */
[----:B------:R1:W-:Y:S01]  /*b5e0*/  STL [R1+0x518], R0 ;  /* 0x0005180001007387 */ /* 0x0003e20000100800 */
[----:B0-----:R-:W-:Y:S02]  /*b5f0*/  SHF.R.S32.HI R2, RZ, 0x1f, R19 ;  /* 0x0000001fff027819 */ /* 0x001fe40000011413 */
[----:B-1----:R-:W-:-:S02]  /*b600*/  IADD3 R9, P0, PT, R19, UR10, RZ ;  /* 0x0000000a13097c10 */ /* 0x002fc4000ff1e0ff */
[----:B------:R-:W5:Y:S04]  /*b610*/  LDL.LU R19, [R1+0x118] ;  /* 0x0001180001137983 */ /* 0x000f680000300800 */
[----:B------:R0:W-:Y:S01]  /*b620*/  STL [R1+0x554], R9 ;  /* 0x0005540901007387 */ /* 0x0001e20000100800 */
[----:B------:R-:W-:Y:S02]  /*b630*/  SHF.R.S32.HI R0, RZ, 0x1f, R18 ;  /* 0x0000001fff007819 */ /* 0x000fe40000011412 */
[----:B0-----:R-:W-:Y:S02]  /*b640*/  IADD3 R9, P6, PT, R18, UR10, RZ ;  /* 0x0000000a12097c10 */ /* 0x001fe4000ffde0ff */
        /* <DEDUP_REMOVED lines=13> */
[----:B------:R0:W-:Y:S04]  /*b720*/  STL [R1+0x530], R6 ;  /* 0x0005300601007387 */ /* 0x0001e80000100800 */
[----:B------:R1:W-:Y:S01]  /*b730*/  STL [R1+0x56c], R9 ;  /* 0x00056c0901007387 */ /* 0x0003e20000100800 */
[----:B------:R-:W-:-:S02]  /*b740*/  IADD3.X R4, PT, PT, R4, UR11, RZ, P2, !PT ;  /* 0x0000000b04047c10 */ /* 0x000fc400097fe4ff */
[----:B0-----:R-:W-:Y:S02]  /*b750*/  SHF.R.S32.HI R6, RZ, 0x1f, R13 ;  /* 0x0000001fff067819 */ /* 0x001fe4000001140d */
        /* <DEDUP_REMOVED lines=23> */
[----:B------:R-:W-:Y:S04]  /*b8d0*/  STL [R1+0x550], R2 ;  /* 0x0005500201007387 */ /* 0x000fe80000100800 */
[----:B------:R5:W-:Y:S04]  /*b8e0*/  STL [R1+0x58c], R9 ;  /* 0x00058c0901007387 */ /* 0x000be80000100800 */
[----:B------:R-:W-:Y:S01]  /*b8f0*/  STL [R1+0x558], R10 ;  /* 0x0005580a01007387 */ /* 0x000fe20000100800 */
[----:B-----5:R-:W-:-:S02]  /*b900*/  IADD3 R9, P6, PT, R11, UR10, RZ ;  /* 0x0000000a0b097c10 */ /* 0x020fc4000ffde0ff */
[----:B------:R-:W-:-:S03]  /*b910*/  SHF.R.S32.HI R2, RZ, 0x1f, R11 ;  /* 0x0000001fff027819 */ /* 0x000fc6000001140b */
[----:B------:R0:W-:Y:S04]  /*b920*/  STL [R1+0x594], R9 ;  /* 0x0005940901007387 */ /* 0x0001e80000100800 */
[----:B------:R-:W5:Y:S01]  /*b930*/  LDL.LU R11, [R1+0xf0] ;  /* 0x0000f000010b7983 */ /* 0x000f620000300800 */
[----:B0-----:R-:W-:-:S03]  /*b940*/  IADD3 R9, P5, PT, R19, UR10, RZ ;  /* 0x0000000a13097c10 */ /* 0x001fc6000ffbe0ff */
[----:B------:R-:W-:Y:S01]  /*b950*/  STL [R1+0x560], R8 ;  /* 0x0005600801007387 */ /* 0x000fe20000100800 */
        /* <DEDUP_REMOVED lines=37> */
[----:B------:R4:W-:Y:S01]  /*bbb0*/  STL [R1+0x590], R2 ;  /* 0x0005900201007387 */ /* 0x0009e20000100800 */
[----:B---3--:R-:W-:Y:S02]  /*bbc0*/  IADD3 R9, P6, PT, R20, UR10, RZ ;  /* 0x0000000a14097c10 */ /* 0x008fe4000ffde0ff */
[----:B------:R-:W-:-:S03]  /*bbd0*/  SHF.R.S32.HI R3, RZ, 0x1f, R20 ;  /* 0x0000001fff037819 */ /* 0x000fc60000011414 */
[----:B------:R0:W-:Y:S04]  /*bbe0*/  STL [R1+0x5cc], R9 ;  /* 0x0005cc0901007387 */ /* 0x0001e80000100800 */
[----:B------:R-:W3:Y:S04]  /*bbf0*/  LDL.LU R20, [R1+0xac] ;  /* 0x0000ac0001147983 */ /* 0x000ee80000300800 */
[----:B------:R5:W-:Y:S01]  /*bc00*/  STL [R1+0x598], R0 ;  /* 0x0005980001007387 */ /* 0x000be20000100800 */
[----:B----4-:R-:W-:Y:S02]  /*bc10*/  SHF.R.S32.HI R2, RZ, 0x1f, R21 ;  /* 0x0000001fff027819 */ /* 0x010fe40000011415 */
[----:B0-----:R-:W-:-:S02]  /*bc20*/  IADD3 R9, P5, PT, R21, UR10, RZ ;  /* 0x0000000a15097c10 */ /* 0x001fc4000ffbe0ff */
[----:B------:R-:W4:Y:S04]  /*bc30*/  LDL.LU R21, [R1+0xa8] ;  /* 0x0000a80001157983 */ /* 0x000f280000300800 */
[----:B------:R0:W-:Y:S01]  /*bc40*/  STL [R1+0x5d4], R9 ;  /* 0x0005d40901007387 */ /* 0x0001e20000100800 */
[----:B-----5:R-:W-:Y:S02]  /*bc50*/  SHF.R.S32.HI R0, RZ, 0x1f, R11 ;  /* 0x0000001fff007819 */ /* 0x020fe4000001140b */
        /* <DEDUP_REMOVED lines=30> */
[----:B------:R-:W-:Y:S04]  /*be40*/  STL [R1+0x5c8], R3 ;  /* 0x0005c80301007387 */ /* 0x000fe80000100800 */
[----:B------:R2:W-:Y:S01]  /*be50*/  STL [R1+0x604], R9 ;  /* 0x0006040901007387 */ /* 0x0005e20000100800 */
[----:B------:R-:W-:-:S02]  /*be60*/  IADD3.X R10, PT, PT, R0, UR11, RZ, P4, !PT ;  /* 0x0000000b000a7c10 */ /* 0x000fc4000a7fe4ff */
[----:B------:R-:W-:Y:S02]  /*be70*/  IADD3.X R8, PT, PT, R8, UR11, RZ, P3, !PT ;  /* 0x0000000b08087c10 */ /* 0x000fe40009ffe4ff */
[----:B------:R-:W-:Y:S02]  /*be80*/  IADD3.X R7, PT, PT, R7, UR11, RZ, P2, !PT ;  /* 0x0000000b07077c10 */ /* 0x000fe400097fe4ff */
[----:B------:R-:W-:Y:S02]  /*be90*/  IADD3.X R6, PT, PT, R6, UR11, RZ, P1, !PT ;  /* 0x0000000b06067c10 */ /* 0x000fe40008ffe4ff */
[----:B------:R-:W-:Y:S02]  /*bea0*/  IADD3.X R5, PT, PT, R5, UR11, RZ, P0, !PT ;  /* 0x0000000b05057c10 */ /* 0x000fe400087fe4ff */
[----:B------:R-:W-:Y:S02]  /*beb0*/  IADD3.X R4, PT, PT, R4, UR11, RZ, P6, !PT ;  /* 0x0000000b04047c10 */ /* 0x000fe4000b7fe4ff */
[----:B--2---:R-:W-:-:S02]  /*bec0*/  IADD3 R9, P5, PT, R14, UR10, RZ ;  /* 0x0000000a0e097c10 */ /* 0x004fc4000ffbe0ff */
[----:B------:R-:W-:Y:S02]  /*bed0*/  SHF.R.S32.HI R3, RZ, 0x1f, R14 ;  /* 0x0000001fff037819 */ /* 0x000fe4000001140e */
[----:B------:R-:W2:Y:S04]  /*bee0*/  LDL.LU R14, [R1+0x8c] ;  /* 0x00008c00010e7983 */ /* 0x000ea80000300800 */
[----:B------:R-:W-:Y:S04]  /*bef0*/  STL [R1+0x5d0], R2 ;  /* 0x0005d00201007387 */ /* 0x000fe80000100800 */
[----:B------:R3:W-:Y:S04]  /*bf00*/  STL [R1+0x60c], R9 ;  /* 0x00060c0901007387 */ /* 0x0007e80000100800 */
[----:B------:R-:W-:Y:S01]  /*bf10*/  STL [R1+0x5d8], R10 ;  /* 0x0005d80a01007387 */ /* 0x000fe20000100800 */
[----:B---3--:R-:W-:-:S02]  /*bf20*/  IADD3 R9, P4, PT, R20, UR10, RZ ;  /* 0x0000000a14097c10 */ /* 0x008fc4000ff9e0ff */
[----:B------:R-:W-:-:S03]  /*bf30*/  SHF.R.S32.HI R2, RZ, 0x1f, R20 ;  /* 0x0000001fff027819 */ /* 0x000fc60000011414 */
[----:B------:R4:W-:Y:S04]  /*bf40*/  STL [R1+0x614], R9 ;  /* 0x0006140901007387 */ /* 0x0009e80000100800 */
[----:B------:R-:W3:Y:S01]  /*bf50*/  LDL.LU R20, [R1+0x88] ;  /* 0x0000880001147983 */ /* 0x000ee20000300800 */
[----:B----4-:R-:W-:-:S03]  /*bf60*/  IADD3 R9, P3, PT, R21, UR10, RZ ;  /* 0x0000000a15097c10 */ /* 0x010fc6000ff7e0ff */
[----:B------:R-:W-:Y:S01]  /*bf70*/  STL [R1+0x5e0], R8 ;  /* 0x0005e00801007387 */ /* 0x000fe20000100800 */
[----:B------:R-:W-:-:S03]  /*bf80*/  SHF.R.S32.HI R0, RZ, 0x1f, R21 ;  /* 0x0000001fff007819 */ /* 0x000fc60000011415 */
[----:B------:R5:W-:Y:S04]  /*bf90*/  STL [R1+0x61c], R9 ;  /* 0x00061c0901007387 */ /* 0x000be80000100800 */
[----:B------:R-:W4:Y:S04]  /*bfa0*/  LDL.LU R21, [R1+0x84] ;  /* 0x0000840001157983 */ /* 0x000f280000300800 */
[----:B------:R0:W-:Y:S01]  /*bfb0*/  STL [R1+0x5e8], R7 ;  /* 0x0005e80701007387 */ /* 0x0001e20000100800 */
[----:B-----5:R-:W-:-:S05]  /*bfc0*/  IADD3 R9, P2, PT, R11, UR10, RZ ;  /* 0x0000000a0b097c10 */ /* 0x020fca000ff5e0ff */
[----:B------:R1:W-:Y:S01]  /*bfd0*/  STL [R1+0x624], R9 ;  /* 0x0006240901007387 */ /* 0x0003e20000100800 */
[----:B0-----:R-:W-:Y:S02]  /*bfe0*/  SHF.R.S32.HI R7, RZ, 0x1f, R19 ;  /* 0x0000001fff077819 */ /* 0x001fe40000011413 */
        /* <DEDUP_REMOVED lines=15> */
[----:B------:R-:W-:Y:S02]  /*c0e0*/  SHF.R.S32.HI R8, RZ, 0x1f, R11 ;  /* 0x0000001fff087819 */ /* 0x000fe4000001140b */
[----:B------:R-:W-:Y:S02]  /*c0f0*/  IADD3.X R2, PT, PT, R2, UR11, RZ, P4, !PT ;  /* 0x0000000b02027c10 */ /* 0x000fe4000a7fe4ff */
[----:B------:R-:W-:Y:S01]  /*c100*/  IADD3 R10, P5, PT, R12, UR10, RZ ;  /* 0x0000000a0c0a7c10 */ /* 0x000fe2000ffbe0ff */
[----:B0-----:R-:W5:Y:S04]  /*c110*/  LDL.LU R9, [R1+0x30] ;  /* 0x0000300001097983 */ /* 0x001f680000300800 */
[----:B------:R-:W-:Y:S04]  /*c120*/  STL [R1+0x608], R3 ;  /* 0x0006080301007387 */ /* 0x000fe80000100800 */
[----:B------:R0:W-:Y:S01]  /*c130*/  STL [R1+0x644], R10 ;  /* 0x0006440a01007387 */ /* 0x0001e20000100800 */
[----:B------:R-:W-:-:S02]  /*c140*/  IADD3.X R0, PT, PT, R0, UR11, RZ, P3, !PT ;  /* 0x0000000b00007c10 */ /* 0x000fc40009ffe4ff */
[----:B------:R-:W-:Y:S01]  /*c150*/  IADD3 R11, P4, PT, R13, UR10, RZ ;  /* 0x0000000a0d0b7c10 */ /* 0x000fe2000ff9e0ff */
[----:B0-----:R-:W5:Y:S04]  /*c160*/  LDL.LU R10, [R1+0x2c] ;  /* 0x00002c00010a7983 */ /* 0x001f680000300800 */
[----:B------:R-:W-:Y:S04]  /*c170*/  STL [R1+0x610], R2 ;  /* 0x0006100201007387 */ /* 0x000fe80000100800 */
[----:B------:R0:W-:Y:S01]  /*c180*/  STL [R1+0x64c], R11 ;  /* 0x00064c0b01007387 */ /* 0x0001e20000100800 */
[----:B------:R-:W-:-:S02]  /*c190*/  SHF.R.S32.HI R4, RZ, 0x1f, R12 ;  /* 0x0000001fff047819 */ /* 0x000fc4000001140c */
[----:B------:R-:W-:Y:S01]  /*c1a0*/  SHF.R.S32.HI R3, RZ, 0x1f, R13 ;  /* 0x0000001fff037819 */ /* 0x000fe2000001140d */
[----:B0-----:R-:W5:Y:S04]  /*c1b0*/  LDL.LU R11, [R1+0x28] ;  /* 0x00002800010b7983 */ /* 0x001f680000300800 */
[----:B------:R-:W-:Y:S04]  /*c1c0*/  STL [R1+0x618], R0 ;  /* 0x0006180001007387 */ /* 0x000fe80000100800 */
[----:B------:R-:W5:Y:S01]  /*c1d0*/  LDL.LU R12, [R1+0x24] ;  /* 0x00002400010c7983 */ /* 0x000f620000300800 */
[----:B------:R-:W-:-:S02]  /*c1e0*/  IADD3.X R8, PT, PT, R8, UR11, RZ, P2, !PT ;  /* 0x0000000b08087c10 */ /* 0x000fc400097fe4ff */
[----:B------:R-:W-:Y:S02]  /*c1f0*/  IADD3.X R7, PT, PT, R7, UR11, RZ, P1, !PT ;  /* 0x0000000b07077c10 */ /* 0x000fe40008ffe4ff */
[----:B------:R-:W-:Y:S02]  /*c200*/  IADD3.X R6, PT, PT, R6, UR11, RZ, P0, !PT ;  /* 0x0000000b06067c10 */ /* 0x000fe400087fe4ff */
[----:B------:R-:W-:Y:S02]  /*c210*/  IADD3.X R5, PT, PT, R5, UR11, RZ, P6, !PT ;  /* 0x0000000b05057c10 */ /* 0x000fe4000b7fe4ff */
[----:B------:R-:W-:Y:S02]  /*c220*/  IADD3.X R4, PT, PT, R4, UR11, RZ, P5, !PT ;  /* 0x0000000b04047c10 */ /* 0x000fe4000affe4ff */
[----:B--2---:R-:W-:Y:S02]  /*c230*/  IADD3 R13, P3, PT, R14, UR10, RZ ;  /* 0x0000000a0e0d7c10 */ /* 0x004fe4000ff7e0ff */
[----:B------:R-:W-:-:S03]  /*c240*/  SHF.R.S32.HI R2, RZ, 0x1f, R14 ;  /* 0x0000001fff027819 */ /* 0x000fc6000001140e */
[----:B------:R0:W-:Y:S04]  /*c250*/  STL [R1+0x654], R13 ;  /* 0x0006540d01007387 */ /* 0x0001e80000100800 */
[----:B0-----:R-:W2:Y:S04]  /*c260*/  LDL.LU R13, [R1+0x20] ;  /* 0x00002000010d7983 */ /* 0x001ea80000300800 */
[----:B------:R-:W-:Y:S01]  /*c270*/  STL [R1+0x620], R8 ;  /* 0x0006200801007387 */ /* 0x000fe20000100800 */
[----:B---3--:R-:W-:-:S05]  /*c280*/  IADD3 R14, P2, PT, R20, UR10, RZ ;  /* 0x0000000a140e7c10 */ /* 0x008fca000ff5e0ff */
[----:B------:R0:W-:Y:S01]  /*c290*/  STL [R1+0x65c], R14 ;  /* 0x00065c0e01007387 */ /* 0x0001e20000100800 */
[----:B------:R-:W-:-:S03]  /*c2a0*/  SHF.R.S32.HI R0, RZ, 0x1f, R20 ;  /* 0x0000001fff007819 */ /* 0x000fc60000011414 */
[----:B0-----:R-:W3:Y:S01]  /*c2b0*/  LDL.LU R14, [R1+0x1c] ;  /* 0x00001c00010e7983 */ /* 0x001ee20000300800 */
[----:B----4-:R-:W-:Y:S02]  /*c2c0*/  SHF.R.S32.HI R8, RZ, 0x1f, R21 ;  /* 0x0000001fff087819 */ /* 0x010fe40000011415 */
[----:B------:R-:W-:Y:S01]  /*c2d0*/  IADD3 R21, P1, PT, R21, UR10, RZ ;  /* 0x0000000a15157c10 */ /* 0x000fe2000ff3e0ff */
[----:B------:R-:W-:Y:S04]  /*c2e0*/  STL [R1+0x628], R7 ;  /* 0x0006280701007387 */ /* 0x000fe80000100800 */
[----:B------:R-:W4:Y:S04]  /*c2f0*/  LDL.LU R20, [R1+0x18] ;  /* 0x0000180001147983 */ /* 0x000f280000300800 */
[----:B------:R0:W-:Y:S04]  /*c300*/  STL [R1+0x664], R21 ;  /* 0x0006641501007387 */ /* 0x0001e80000100800 */
[----:B0-----:R-:W4:Y:S04]  /*c310*/  LDL.LU R21, [R1+0x14] ;  /* 0x0000140001157983 */ /* 0x001f280000300800 */
[----:B------:R-:W-:Y:S01]  /*c320*/  STL [R1+0x630], R6 ;  /* 0x0006300601007387 */ /* 0x000fe20000100800 */
[----:B-----5:R-:W-:-:S02]  /*c330*/  SHF.R.S32.HI R7, RZ, 0x1f, R19 ;  /* 0x0000001fff077819 */ /* 0x020fc40000011413 */
[----:B------:R-:W-:-:S05]  /*c340*/  IADD3 R19, P0, PT, R19, UR10, RZ ;  /* 0x0000000a13137c10 */ /* 0x000fca000ff1e0ff */
[----:B------:R0:W-:Y:S04]  /*c350*/  STL [R1+0x66c], R19 ;  /* 0x00066c1301007387 */ /* 0x0001e80000100800 */
[----:B0-----:R-:W5:Y:S04]  /*c360*/  LDL.LU R19, [R1+0x10] ;  /* 0x0000100001137983 */ /* 0x001f680000300800 */
[----:B------:R0:W-:Y:S01]  /*c370*/  STL [R1+0x638], R5 ;  /* 0x0006380501007387 */ /* 0x0001e20000100800 */
[----:B------:R-:W-:Y:S02]  /*c380*/  SHF.R.S32.HI R6, RZ, 0x1f, R18 ;  /* 0x0000001fff067819 */ /* 0x000fe40000011412 */
[----:B0-----:R-:W-:-:S02]  /*c390*/  IADD3 R5, P6, PT, R18, UR10, RZ ;  /* 0x0000000a12057c10 */ /* 0x001fc4000ffde0ff */
[----:B------:R-:W5:Y:S04]  /*c3a0*/  LDL.LU R18, [R1+0xc] ;  /* 0x00000c0001127983 */ /* 0x000f680000300800 */
[----:B------:R0:W-:Y:S04]  /*c3b0*/  STL [R1+0x674], R5 ;  /* 0x0006740501007387 */ /* 0x0001e80000100800 */
[----:B------:R1:W-:Y:S01]  /*c3c0*/  STL [R1+0x640], R4 ;  /* 0x0006400401007387 */ /* 0x0003e20000100800 */
[----:B0-----:R-:W-:Y:S02]  /*c3d0*/  SHF.R.S32.HI R5, RZ, 0x1f, R17 ;  /* 0x0000001fff057819 */ /* 0x001fe40000011411 */
[----:B-1----:R-:W-:-:S02]  /*c3e0*/  IADD3 R4, P5, PT, R17, UR10, RZ ;  /* 0x0000000a11047c10 */ /* 0x002fc4000ffbe0ff */
[----:B------:R-:W5:Y:S01]  /*c3f0*/  LDL.LU R17, [R1] ;  /* 0x0000000001117983 */ /* 0x000f620000300800 */
[----:B------:R-:W-:-:S03]  /*c400*/  IADD3.X R3, PT, PT, R3, UR11, RZ, P4, !PT ;  /* 0x0000000b03037c10 */ /* 0x000fc6000a7fe4ff */
[----:B------:R0:W-:Y:S01]  /*c410*/  STL [R1+0x67c], R4 ;  /* 0x00067c0401007387 */ /* 0x0001e20000100800 */
[----:B------:R-:W-:-:S03]  /*c420*/  IADD3.X R2, PT, PT, R2, UR11, RZ, P3, !PT ;  /* 0x0000000b02027c10 */ /* 0x000fc60009ffe4ff */
[----:B------:R1:W-:Y:S01]  /*c430*/  STL [R1+0x648], R3 ;  /* 0x0006480301007387 */ /* 0x0003e20000100800 */
[----:B0-----:R-:W-:Y:S02]  /*c440*/  SHF.R.S32.HI R4, RZ, 0x1f, R9 ;  /* 0x0000001fff047819 */ /* 0x001fe40000011409 */
[----:B------:R-:W-:-:S05]  /*c450*/  IADD3 R9, P4, PT, R9, UR10, RZ ;  /* 0x0000000a09097c10 */ /* 0x000fca000ff9e0ff */
[----:B------:R0:W-:Y:S01]  /*c460*/  STL [R1+0x684], R9 ;  /* 0x0006840901007387 */ /* 0x0001e20000100800 */
[----:B-1----:R-:W-:-:S03]  /*c470*/  SHF.R.S32.HI R3, RZ, 0x1f, R10 ;  /* 0x0000001fff037819 */ /* 0x002fc6000001140a */
[----:B------:R-:W-:Y:S01]  /*c480*/  STL [R1+0x650], R2 ;  /* 0x0006500201007387 */ /* 0x000fe20000100800 */
[----:B0-----:R-:W-:Y:S02]  /*c490*/  IADD3 R9, P3, PT, R10, UR10, RZ ;  /* 0x0000000a0a097c10 */ /* 0x001fe4000ff7e0ff */
[----:B------:R-:W-:-:S03]  /*c4a0*/  IADD3.X R10, PT, PT, R0, UR11, RZ, P2, !PT ;  /* 0x0000000b000a7c10 */ /* 0x000fc600097fe4ff */
[----:B------:R0:W-:Y:S04]  /*c4b0*/  STL [R1+0x68c], R9 ;  /* 0x00068c0901007387 */ /* 0x0001e80000100800 */
[----:B------:R1:W-:Y:S01]  /*c4c0*/  STL [R1+0x658], R10 ;  /* 0x0006580a01007387 */ /* 0x0003e20000100800 */
[----:B0-----:R-:W-:Y:S02]  /*c4d0*/  IADD3 R9, P2, PT, R11, UR10, RZ ;  /* 0x0000000a0b097c10 */ /* 0x001fe4000ff5e0ff */
[----:B-1----:R-:W-:-:S03]  /*c4e0*/  IADD3.X R10, PT, PT, R8, UR11, RZ, P1, !PT ;  /* 0x0000000b080a7c10 */ /* 0x002fc60008ffe4ff */
[----:B------:R0:W-:Y:S04]  /*c4f0*/  STL [R1+0x694], R9 ;  /* 0x0006940901007387 */ /* 0x0001e80000100800 */
[----:B------:R1:W-:Y:S01]  /*c500*/  STL [R1+0x660], R10 ;  /* 0x0006600a01007387 */ /* 0x0003e20000100800 */
[----:B0-----:R-:W-:Y:S02]  /*c510*/  IADD3 R9, P1, PT, R12, UR10, RZ ;  /* 0x0000000a0c097c10 */ /* 0x001fe4000ff3e0ff */
[----:B-1----:R-:W-:-:S03]  /*c520*/  IADD3.X R10, PT, PT, R7, UR11, RZ, P0, !PT ;  /* 0x0000000b070a7c10 */ /* 0x002fc600087fe4ff */
[----:B------:R-:W-:Y:S04]  /*c530*/  STL [R1+0x69c], R9 ;  /* 0x00069c0901007387 */ /* 0x000fe80000100800 */
[----:B------:R0:W-:Y:S02]  /*c540*/  STL [R1+0x668], R10 ;  /* 0x0006680a01007387 */ /* 0x0001e40000100800 */
[----:B0-----:R-:W-:Y:S02]  /*c550*/  IADD3.X R10, PT, PT, R6, UR11, RZ, P6, !PT ;  /* 0x0000000b060a7c10 */ /* 0x001fe4000b7fe4ff */
[----:B------:R-:W-:Y:S02]  /*c560*/  SHF.R.S32.HI R2, RZ, 0x1f, R11 ;  /* 0x0000001fff027819 */ /* 0x000fe4000001140b */
[----:B------:R-:W-:Y:S01]  /*c570*/  SHF.R.S32.HI R0, RZ, 0x1f, R12 ;  /* 0x0000001fff007819 */ /* 0x000fe2000001140c */
[----:B------:R-:W-:-:S02]  /*c580*/  IMAD R22, R22, UR7, RZ ;  /* 0x0000000716167c24 */ /* 0x000fc4000f8e02ff */
[----:B------:R-:W-:Y:S02]  /*c590*/  IMAD R23, R23, UR7, RZ ;  /* 0x0000000717177c24 */ /* 0x000fe4000f8e02ff */
[----:B------:R-:W-:Y:S02]  /*c5a0*/  IMAD R24, R24, UR7, RZ ;  /* 0x0000000718187c24 */ /* 0x000fe4000f8e02ff */
[----:B------:R-:W-:Y:S02]  /*c5b0*/  IMAD R25, R25, UR7, RZ ;  /* 0x0000000719197c24 */ /* 0x000fe4000f8e02ff */
[----:B------:R-:W-:Y:S02]  /*c5c0*/  IMAD R26, R26, UR7, RZ ;  /* 0x000000071a1a7c24 */ /* 0x000fe4000f8e02ff */
[----:B------:R-:W-:Y:S01]  /*c5d0*/  IMAD R27, R27, UR7, RZ ;  /* 0x000000071b1b7c24 */ /* 0x000fe2000f8e02ff */
[----:B--2---:R-:W-:-:S05]  /*c5e0*/  IADD3 R9, P0, PT, R13, UR10, RZ ;  /* 0x0000000a0d097c10 */ /* 0x004fca000ff1e0ff */
[----:B------:R-:W-:Y:S04]  /*c5f0*/  STL [R1+0x6a4], R9 ;  /* 0x0006a40901007387 */ /* 0x000fe80000100800 */
[----:B------:R0:W-:Y:S02]  /*c600*/  STL [R1+0x670], R10 ;  /* 0x0006700a01007387 */ /* 0x0001e40000100800 */
[----:B0-----:R-:W-:Y:S02]  /*c610*/  IADD3.X R10, PT, PT, R5, UR11, RZ, P5, !PT ;  /* 0x0000000b050a7c10 */ /* 0x001fe4000affe4ff */
[----:B---3--:R-:W-:-:S05]  /*c620*/  IADD3 R9, P6, PT, R14, UR10, RZ ;  /* 0x0000000a0e097c10 */ /* 0x008fca000ffde0ff */
[----:B------:R4:W-:Y:S04]  /*c630*/  STL [R1+0x6ac], R9 ;  /* 0x0006ac0901007387 */ /* 0x0009e80000100800 */
[----:B------:R0:W-:Y:S01]  /*c640*/  STL [R1+0x678], R10 ;  /* 0x0006780a01007387 */ /* 0x0001e20000100800 */
[----:B----4-:R-:W-:Y:S02]  /*c650*/  IADD3 R9, P5, PT, R20, UR10, RZ ;  /* 0x0000000a14097c10 */ /* 0x010fe4000ffbe0ff */
[----:B0-----:R-:W-:-:S03]  /*c660*/  IADD3.X R10, PT, PT, R4, UR11, RZ, P4, !PT ;  /* 0x0000000b040a7c10 */ /* 0x001fc6000a7fe4ff */
[----:B------:R0:W-:Y:S04]  /*c670*/  STL [R1+0x6b4], R9 ;  /* 0x0006b40901007387 */ /* 0x0001e80000100800 */
[----:B------:R1:W-:Y:S01]  /*c680*/  STL [R1+0x680], R10 ;  /* 0x0006800a01007387 */ /* 0x0003e20000100800 */
[----:B0-----:R-:W-:Y:S02]  /*c690*/  IADD3 R9, P4, PT, R21, UR10, RZ ;  /* 0x0000000a15097c10 */ /* 0x001fe4000ff9e0ff */
[----:B-1----:R-:W-:-:S03]  /*c6a0*/  IADD3.X R10, PT, PT, R3, UR11, RZ, P3, !PT ;  /* 0x0000000b030a7c10 */ /* 0x002fc60009ffe4ff */
[----:B------:R-:W-:Y:S04]  /*c6b0*/  STL [R1+0x6bc], R9 ;  /* 0x0006bc0901007387 */ /* 0x000fe80000100800 */
[----:B------:R0:W-:Y:S01]  /*c6c0*/  STL [R1+0x688], R10 ;  /* 0x0006880a01007387 */ /* 0x0001e20000100800 */
[----:B------:R-:W-:Y:S02]  /*c6d0*/  SHF.R.S32.HI R8, RZ, 0x1f, R13 ;  /* 0x0000001fff087819 */ /* 0x000fe4000001140d */
[----:B0-----:R-:W-:Y:S02]  /*c6e0*/  IADD3.X R10, PT, PT, R2, UR11, RZ, P2, !PT ;  /* 0x0000000b020a7c10 */ /* 0x001fe400097fe4ff */
[----:B-----5:R-:W-:-:S05]  /*c6f0*/  IADD3 R9, P3, PT, R19, UR10, RZ ;  /* 0x0000000a13097c10 */ /* 0x020fca000ff7e0ff */
[----:B------:R0:W-:Y:S04]  /*c700*/  STL [R1+0x6c4], R9 ;  /* 0x0006c40901007387 */ /* 0x0001e80000100800 */
[----:B------:R1:W-:Y:S01]  /*c710*/  STL [R1+0x690], R10 ;  /* 0x0006900a01007387 */ /* 0x0003e20000100800 */
[----:B0-----:R-:W-:Y:S02]  /*c720*/  IADD3 R9, P2, PT, R18, UR10, RZ ;  /* 0x0000000a12097c10 */ /* 0x001fe4000ff5e0ff */
[----:B-1----:R-:W-:-:S03]  /*c730*/  IADD3.X R10, PT, PT, R0, UR11, RZ, P1, !PT ;  /* 0x0000000b000a7c10 */ /* 0x002fc60008ffe4ff */
[----:B------:R0:W-:Y:S01]  /*c740*/  STL [R1+0x6cc], R9 ;  /* 0x0006cc0901007387 */ /* 0x0001e20000100800 */
[----:B------:R-:W-:-:S03]  /*c750*/  IADD3.X R8, PT, PT, R8, UR11, RZ, P0, !PT ;  /* 0x0000000b08087c10 */ /* 0x000fc600087fe4ff */
[----:B------:R1:W-:Y:S01]  /*c760*/  STL [R1+0x698], R10 ;  /* 0x0006980a01007387 */ /* 0x0003e20000100800 */
[----:B------:R-:W-:Y:S02]  /*c770*/  SHF.R.S32.HI R7, RZ, 0x1f, R14 ;  /* 0x0000001fff077819 */ /* 0x000fe4000001140e */
[----:B0-----:R-:W-:-:S05]  /*c780*/  IADD3 R9, P1, PT, R17, UR10, RZ ;  /* 0x0000000a11097c10 */ /* 0x001fca000ff3e0ff */
[----:B------:R0:W-:Y:S04]  /*c790*/  STL [R1+0x6d4], R9 ;  /* 0x0006d40901007387 */ /* 0x0001e80000100800 */
[----:B-1----:R-:W2:Y:S01]  /*c7a0*/  LDL.LU R10, [R1+0x188] ;  /* 0x00018800010a7983 */ /* 0x002ea20000300800 */
[----:B0-----:R-:W-:-:S03]  /*c7b0*/  IADD3 R9, P0, PT, R22, UR10, RZ ;  /* 0x0000000a16097c10 */ /* 0x001fc6000ff1e0ff */
[----:B------:R-:W-:Y:S01]  /*c7c0*/  STL [R1+0x6a0], R8 ;  /* 0x0006a00801007387 */ /* 0x000fe20000100800 */
[----:B------:R-:W-:-:S03]  /*c7d0*/  IADD3.X R7, PT, PT, R7, UR11, RZ, P6, !PT ;  /* 0x0000000b07077c10 */ /* 0x000fc6000b7fe4ff */
[----:B------:R0:W-:Y:S01]  /*c7e0*/  STL [R1+0x6dc], R9 ;  /* 0x0006dc0901007387 */ /* 0x0001e20000100800 */
[----:B------:R-:W-:-:S03]  /*c7f0*/  SHF.R.S32.HI R6, RZ, 0x1f, R20 ;  /* 0x0000001fff067819 */ /* 0x000fc60000011414 */
[----:B------:R-:W3:Y:S01]  /*c800*/  LDL.LU R11, [R1+0x18c] ;  /* 0x00018c00010b7983 */ /* 0x000ee20000300800 */
[----:B------:R-:W-:Y:S02]  /*c810*/  IADD3.X R6, PT, PT, R6, UR11, RZ, P5, !PT ;  /* 0x0000000b06067c10 */ /* 0x000fe4000affe4ff */
[----:B0-----:R-:W-:Y:S01]  /*c820*/  IADD3 R9, P6, PT, R23, UR10, RZ ;  /* 0x0000000a17097c10 */ /* 0x001fe2000ffde0ff */
[----:B------:R-:W-:Y:S01]  /*c830*/  STL [R1+0x6a8], R7 ;  /* 0x0006a80701007387 */ /* 0x000fe20000100800 */
[----:B------:R-:W-:-:S03]  /*c840*/  SHF.R.S32.HI R5, RZ, 0x1f, R21 ;  /* 0x0000001fff057819 */ /* 0x000fc60000011415 */
[----:B------:R-:W4:Y:S04]  /*c850*/  LDL.LU R12, [R1+0x190] ;  /* 0x00019000010c7983 */ /* 0x000f280000300800 */
[----:B------:R0:W-:Y:S01]  /*c860*/  STL [R1+0x6e4], R9 ;  /* 0x0006e40901007387 */ /* 0x0001e20000100800 */
[----:B------:R-:W-:Y:S02]  /*c870*/  SHF.R.S32.HI R4, RZ, 0x1f, R19 ;  /* 0x0000001fff047819 */ /* 0x000fe40000011413 */
[----:B------:R-:W-:Y:S01]  /*c880*/  SHF.R.S32.HI R2, RZ, 0x1f, R17 ;  /* 0x0000001fff027819 */ /* 0x000fe20000011411 */
[----:B------:R-:W5:Y:S01]  /*c890*/  LDL.LU R13, [R1+0x194] ;  /* 0x00019400010d7983 */ /* 0x000f620000300800 */
[----:B------:R-:W-:Y:S02]  /*c8a0*/  IADD3.X R5, PT, PT, R5, UR11, RZ, P4, !PT ;  /* 0x0000000b05057c10 */ /* 0x000fe4000a7fe4ff */
[----:B0-----:R-:W-:Y:S01]  /*c8b0*/  IADD3 R9, P5, PT, R24, UR10, RZ ;  /* 0x0000000a18097c10 */ /* 0x001fe2000ffbe0ff */
[----:B------:R-:W-:Y:S01]  /*c8c0*/  STL [R1+0x6b0], R6 ;  /* 0x0006b00601007387 */ /* 0x000fe20000100800 */
[----:B------:R-:W-:-:S03]  /*c8d0*/  IADD3 R17, P4, PT, R25, UR10, RZ ;  /* 0x0000000a19117c10 */ /* 0x000fc6000ff9e0ff */
[----:B------:R0:W-:Y:S04]  /*c8e0*/  STL [R1+0x6ec], R9 ;  /* 0x0006ec0901007387 */ /* 0x0001e80000100800 */
[----:B------:R-:W5:Y:S04]  /*c8f0*/  LDL.LU R14, [R1+0x198] ;  /* 0x00019800010e7983 */ /* 0x000f680000300800 */
[----:B------:R-:W-:Y:S01]  /*c900*/  STL [R1+0x6b8], R5 ;  /* 0x0006b80501007387 */ /* 0x000fe20000100800 */
[----:B0-----:R-:W-:-:S03]  /*c910*/  IADD3.X R9, PT, PT, R4, UR11, RZ, P3, !PT ;  /* 0x0000000b04097c10 */ /* 0x001fc60009ffe4ff */
[----:B------:R-:W-:Y:S04]  /*c920*/  STL [R1+0x6f4], R17 ;  /* 0x0006f41101007387 */ /* 0x000fe80000100800 */
[----:B------:R-:W5:Y:S04]  /*c930*/  LDL.LU R20, [R1+0x1a4] ;  /* 0x0001a40001147983 */ /* 0x000f680000300800 */
[----:B------:R0:W-:Y:S04]  /*c940*/  STL [R1+0x6c0], R9 ;  /* 0x0006c00901007387 */ /* 0x0001e80000100800 */
[----:B------:R-:W5:Y:S01]  /*c950*/  LDL.LU R21, [R1+0x1a0] ;  /* 0x0001a00001157983 */ /* 0x000f620000300800 */
[----:B------:R-:W-:-:S03]  /*c960*/  SHF.R.S32.HI R3, RZ, 0x1f, R18 ;  /* 0x0000001fff037819 */ /* 0x000fc60000011412 */
[----:B------:R-:W5:Y:S01]  /*c970*/  LDL.LU R19, [R1+0x19c] ;  /* 0x00019c0001137983 */ /* 0x000f620000300800 */
[----:B------:R-:W-:Y:S02]  /*c980*/  IADD3 R4, P3, PT, R26, UR10, RZ ;  /* 0x0000000a1a047c10 */ /* 0x000fe4000ff7e0ff */
[----:B0-----:R-:W-:Y:S02]  /*c990*/  IADD3.X R9, PT, PT, R3, UR11, RZ, P2, !PT ;  /* 0x0000000b03097c10 */ /* 0x001fe400097fe4ff */
[----:B------:R-:W-:Y:S01]  /*c9a0*/  IADD3 R17, P2, PT, R27, UR10, RZ ;  /* 0x0000000a1b117c10 */ /* 0x000fe2000ff5e0ff */
[----:B------:R-:W-:Y:S04]  /*c9b0*/  STL [R1+0x6fc], R4 ;  /* 0x0006fc0401007387 */ /* 0x000fe80000100800 */
[----:B------:R0:W-:Y:S04]  /*c9c0*/  STL [R1+0x6c8], R9 ;  /* 0x0006c80901007387 */ /* 0x0001e80000100800 */
[----:B------:R1:W-:Y:S01]  /*c9d0*/  STL [R1+0x704], R17 ;  /* 0x0007041101007387 */ /* 0x0003e20000100800 */
[----:B0-----:R-:W-:-:S03]  /*c9e0*/  IADD3.X R9, PT, PT, R2, UR11, RZ, P1, !PT ;  /* 0x0000000b02097c10 */ /* 0x001fc60008ffe4ff */
[----:B-1----:R-:W5:Y:S04]  /*c9f0*/  LDL.LU R17, [R1+0x1d8] ;  /* 0x0001d80001117983 */ /* 0x002f680000300800 */
[----:B------:R0:W-:Y:S04]  /*ca00*/  STL [R1+0x6d0], R9 ;  /* 0x0006d00901007387 */ /* 0x0001e80000100800 */
[----:B------:R-:W5:Y:S01]  /*ca10*/  LDL.LU R18, [R1+0x1c4] ;  /* 0x0001c40001127983 */ /* 0x000f620000300800 */
[----:B------:R-:W-:Y:S01]  /*ca20*/  IMAD R28, R28, UR7, RZ ;  /* 0x000000071c1c7c24 */ /* 0x000fe2000f8e02ff */
[----:B------:R-:W-:Y:S01]  /*ca30*/  SHF.R.S32.HI R0, RZ, 0x1f, R22 ;  /* 0x0000001fff007819 */ /* 0x000fe20000011416 */
[----:B------:R-:W-:-:S03]  /*ca40*/  IMAD R29, R29, UR7, RZ ;  /* 0x000000071d1d7c24 */ /* 0x000fc6000f8e02ff */
[----:B------:R-:W-:Y:S02]  /*ca50*/  IADD3 R2, P1, PT, R28, UR10, RZ ;  /* 0x0000000a1c027c10 */ /* 0x000fe4000ff3e0ff */
[----:B------:R-:W-:Y:S02]  /*ca60*/  IADD3.X R22, PT, PT, R0, UR11, RZ, P0, !PT ;  /* 0x0000000b00167c10 */ /* 0x000fe400087fe4ff */
[----:B0-----:R-:W-:Y:S02]  /*ca70*/  IADD3 R9, P0, PT, R29, UR10, RZ ;  /* 0x0000000a1d097c10 */ /* 0x001fe4000ff1e0ff */
[----:B------:R-:W-:Y:S01]  /*ca80*/  SHF.R.S32.HI R8, RZ, 0x1f, R23 ;  /* 0x0000001fff087819 */ /* 0x000fe20000011417 */
[----:B------:R-:W-:Y:S01]  /*ca90*/  STL [R1+0x70c], R2 ;  /* 0x00070c0201007387 */ /* 0x000fe20000100800 */
[----:B------:R-:W-:-:S03]  /*caa0*/  SHF.R.S32.HI R7, RZ, 0x1f, R24 ;  /* 0x0000001fff077819 */ /* 0x000fc60000011418 */
[----:B------:R0:W-:Y:S04]  /*cab0*/  STL [R1+0x6d8], R22 ;  /* 0x0006d81601007387 */ /* 0x0001e80000100800 */
[----:B------:R1:W-:Y:S01]  /*cac0*/  STL [R1+0x714], R9 ;  /* 0x0007140901007387 */ /* 0x0003e20000100800 */
[----:B------:R-:W-:Y:S02]  /*cad0*/  SHF.R.S32.HI R6, RZ, 0x1f, R25 ;  /* 0x0000001fff067819 */ /* 0x000fe40000011419 */
[----:B0-----:R-:W-:-:S05]  /*cae0*/  IADD3.X R22, PT, PT, R8, UR11, RZ, P6, !PT ;  /* 0x0000000b08167c10 */ /* 0x001fca000b7fe4ff */
[----:B------:R-:W-:Y:S01]  /*caf0*/  STL [R1+0x6e0], R22 ;  /* 0x0006e01601007387 */ /* 0x000fe20000100800 */
[----:B------:R-:W-:Y:S02]  /*cb00*/  SHF.R.S32.HI R5, RZ, 0x1f, R26 ;  /* 0x0000001fff057819 */ /* 0x000fe4000001141a */
[----:B------:R-:W-:Y:S02]  /*cb10*/  SHF.R.S32.HI R4, RZ, 0x1f, R27 ;  /* 0x0000001fff047819 */ /* 0x000fe4000001141b */
[----:B------:R-:W-:Y:S02]  /*cb20*/  SHF.R.S32.HI R3, RZ, 0x1f, R28 ;  /* 0x0000001fff037819 */ /* 0x000fe4000001141c */
[----:B------:R-:W-:Y:S01]  /*cb30*/  SHF.R.S32.HI R2, RZ, 0x1f, R29 ;  /* 0x0000001fff027819 */ /* 0x000fe2000001141d */
[----:B------:R-:W-:Y:S02]  /*cb40*/  IMAD R15, R15, UR7, RZ ;  /* 0x000000070f0f7c24 */ /* 0x000fe4000f8e02ff */
[----:B------:R-:W-:Y:S01]  /*cb50*/  IMAD R16, R16, UR7, RZ ;  /* 0x0000000710107c24 */ /* 0x000fe2000f8e02ff */
[----:B------:R-:W-:-:S02]  /*cb60*/  USHF.L.U32 UR4, UR6, 0x7, URZ ;  /* 0x0000000706047899 */ /* 0x000fc400080006ff */
[----:B------:R-:W-:Y:S01]  /*cb70*/  USHF.R.S32.HI UR5, URZ, 0x7, UR5 ;  /* 0x00000007ff057899 */ /* 0x000fe20008011405 */
[----:B--2---:R-:W-:Y:S02]  /*cb80*/  SHF.R.S32.HI R0, RZ, 0x1f, R10 ;  /* 0x0000001fff007819 */ /* 0x004fe4000001140a */
[----:B-1----:R-:W-:Y:S02]  /*cb90*/  IADD3 R9, P6, PT, R10, UR10, RZ ;  /* 0x0000000a0a097c10 */ /* 0x002fe4000ffde0ff */
[----:B------:R-:W-:-:S03]  /*cba0*/  IADD3.X R10, PT, PT, R7, UR11, RZ, P5, !PT ;  /* 0x0000000b070a7c10 */ /* 0x000fc6000affe4ff */
[----:B------:R3:W-:Y:S04]  /*cbb0*/  STL [R1+0x71c], R9 ;  /* 0x00071c0901007387 */ /* 0x0007e80000100800 */
[----:B------:R0:W-:Y:S01]  /*cbc0*/  STL [R1+0x6e8], R10 ;  /* 0x0006e80a01007387 */ /* 0x0001e20000100800 */
[----:B---3--:R-:W-:Y:S02]  /*cbd0*/  IADD3 R9, P5, PT, R11, UR10, RZ ;  /* 0x0000000a0b097c10 */ /* 0x008fe4000ffbe0ff */
[----:B0-----:R-:W-:-:S03]  /*cbe0*/  IADD3.X R10, PT, PT, R6, UR11, RZ, P4, !PT ;  /* 0x0000000b060a7c10 */ /* 0x001fc6000a7fe4ff */
[----:B------:R4:W-:Y:S04]  /*cbf0*/  STL [R1+0x724], R9 ;  /* 0x0007240901007387 */ /* 0x0009e80000100800 */
[----:B------:R0:W-:Y:S01]  /*cc00*/  STL [R1+0x6f0], R10 ;  /* 0x0006f00a01007387 */ /* 0x0001e20000100800 */
[----:B----4-:R-:W-:Y:S02]  /*cc10*/  IADD3 R9, P4, PT, R12, UR10, RZ ;  /* 0x0000000a0c097c10 */ /* 0x010fe4000ff9e0ff */
[----:B0-----:R-:W-:-:S03]  /*cc20*/  IADD3.X R10, PT, PT, R5, UR11, RZ, P3, !PT ;  /* 0x0000000b050a7c10 */ /* 0x001fc60009ffe4ff */
[----:B------:R5:W-:Y:S04]  /*cc30*/  STL [R1+0x72c], R9 ;  /* 0x00072c0901007387 */ /* 0x000be80000100800 */
[----:B------:R0:W-:Y:S01]  /*cc40*/  STL [R1+0x6f8], R10 ;  /* 0x0006f80a01007387 */ /* 0x0001e20000100800 */
[----:B-----5:R-:W-:Y:S02]  /*cc50*/  IADD3 R9, P3, PT, R13, UR10, RZ ;  /* 0x0000000a0d097c10 */ /* 0x020fe4000ff7e0ff */
[----:B0-----:R-:W-:Y:S02]  /*cc60*/  IADD3.X R10, PT, PT, R4, UR11, RZ, P2, !PT ;  /* 0x0000000b040a7c10 */ /* 0x001fe400097fe4ff */
[----:B------:R-:W-:Y:S01]  /*cc70*/  IADD3 R4, P2, PT, R14, UR10, RZ ;  /* 0x0000000a0e047c10 */ /* 0x000fe2000ff5e0ff */
[----:B------:R0:W-:Y:S04]  /*cc80*/  STL [R1+0x734], R9 ;  /* 0x0007340901007387 */ /* 0x0001e80000100800 */
[----:B------:R-:W-:Y:S04]  /*cc90*/  STL [R1+0x700], R10 ;  /* 0x0007000a01007387 */ /* 0x000fe80000100800 */
[----:B------:R1:W-:Y:S01]  /*cca0*/  STL [R1+0x73c], R4 ;  /* 0x00073c0401007387 */ /* 0x0003e20000100800 */
[----:B0-----:R-:W-:-:S02]  /*ccb0*/  IADD3.X R9, PT, PT, R3, UR11, RZ, P1, !PT ;  /* 0x0000000b03097c10 */ /* 0x001fc40008ffe4ff */
[----:B------:R-:W-:Y:S02]  /*ccc0*/  IADD3 R3, P1, PT, R20, UR10, RZ ;  /* 0x0000000a14037c10 */ /* 0x000fe4000ff3e0ff */
[----:B------:R-:W-:Y:S01]  /*ccd0*/  SHF.R.S32.HI R8, RZ, 0x1f, R11 ;  /* 0x0000001fff087819 */ /* 0x000fe2000001140b */
[----:B------:R-:W-:Y:S01]  /*cce0*/  STL [R1+0x708], R9 ;  /* 0x0007080901007387 */ /* 0x000fe20000100800 */
[----:B-1----:R-:W-:Y:S02]  /*ccf0*/  IADD3.X R4, PT, PT, R2, UR11, RZ, P0, !PT ;  /* 0x0000000b02047c10 */ /* 0x002fe400087fe4ff */
[----:B------:R-:W-:Y:S01]  /*cd00*/  IADD3 R2, P0, PT, R21, UR10, RZ ;  /* 0x0000000a15027c10 */ /* 0x000fe2000ff1e0ff */
[----:B------:R0:W-:Y:S01]  /*cd10*/  STL [R1+0x744], R3 ;  /* 0x0007440301007387 */ /* 0x0001e20000100800 */
[----:B------:R-:W-:-:S03]  /*cd20*/  SHF.R.S32.HI R7, RZ, 0x1f, R12 ;  /* 0x0000001fff077819 */ /* 0x000fc6000001140c */
[----:B------:R-:W-:Y:S04]  /*cd30*/  STL [R1+0x710], R4 ;  /* 0x0007100401007387 */ /* 0x000fe80000100800 */
[----:B------:R1:W-:Y:S01]  /*cd40*/  STL [R1+0x74c], R2 ;  /* 0x00074c0201007387 */ /* 0x0003e20000100800 */
[----:B0-----:R-:W-:Y:S02]  /*cd50*/  IADD3.X R3, PT, PT, R0, UR11, RZ, P6, !PT ;  /* 0x0000000b00037c10 */ /* 0x001fe4000b7fe4ff */
[----:B------:R-:W-:-:S03]  /*cd60*/  IADD3 R0, P6, PT, R19, UR10, RZ ;  /* 0x0000000a13007c10 */ /* 0x000fc6000ffde0ff */
[----:B------:R0:W-:Y:S01]  /*cd70*/  STL [R1+0x718], R3 ;  /* 0x0007180301007387 */ /* 0x0001e20000100800 */
[----:B-1----:R-:W-:-:S03]  /*cd80*/  IADD3.X R2, PT, PT, R8, UR11, RZ, P5, !PT ;  /* 0x0000000b08027c10 */ /* 0x002fc6000affe4ff */
[----:B------:R1:W-:Y:S01]  /*cd90*/  STL [R1+0x754], R0 ;  /* 0x0007540001007387 */ /* 0x0003e20000100800 */
[----:B------:R-:W-:-:S03]  /*cda0*/  SHF.R.S32.HI R6, RZ, 0x1f, R13 ;  /* 0x0000001fff067819 */ /* 0x000fc6000001140d */
[----:B------:R2:W-:Y:S01]  /*cdb0*/  STL [R1+0x720], R2 ;  /* 0x0007200201007387 */ /* 0x0005e20000100800 */
[----:B0-----:R-:W-:Y:S02]  /*cdc0*/  IADD3 R3, P5, PT, R15, UR10, RZ ;  /* 0x0000000a0f037c10 */ /* 0x001fe4000ffbe0ff */
[----:B-1----:R-:W-:-:S03]  /*cdd0*/  IADD3.X R0, PT, PT, R7, UR11, RZ, P4, !PT ;  /* 0x0000000b07007c10 */ /* 0x002fc6000a7fe4ff */
[----:B------:R0:W-:Y:S01]  /*cde0*/  STL [R1+0x75c], R3 ;  /* 0x00075c0301007387 */ /* 0x0001e20000100800 */
[----:B------:R-:W-:Y:S02]  /*cdf0*/  SHF.R.S32.HI R5, RZ, 0x1f, R14 ;  /* 0x0000001fff057819 */ /* 0x000fe4000001140e */
[----:B--2---:R-:W-:Y:S01]  /*ce00*/  IADD3 R2, P4, PT, R16, UR10, RZ ;  /* 0x0000000a10027c10 */ /* 0x004fe2000ff9e0ff */
[----:B------:R1:W-:Y:S04]  /*ce10*/  STL [R1+0x728], R0 ;  /* 0x0007280001007387 */ /* 0x0003e80000100800 */
[----:B------:R2:W-:Y:S01]  /*ce20*/  STL [R1+0x764], R2 ;  /* 0x0007640201007387 */ /* 0x0005e20000100800 */
[----:B0-----:R-:W-:Y:S02]  /*ce30*/  IADD3.X R3, PT, PT, R6, UR11, RZ, P3, !PT ;  /* 0x0000000b06037c10 */ /* 0x001fe40009ffe4ff */
[----:B-1----:R-:W-:-:S03]  /*ce40*/  IADD3 R0, P3, PT, R17, UR10, RZ ;  /* 0x0000000a11007c10 */ /* 0x002fc6000ff7e0ff */
[----:B------:R0:W-:Y:S01]  /*ce50*/  STL [R1+0x730], R3 ;  /* 0x0007300301007387 */ /* 0x0001e20000100800 */
[----:B--2---:R-:W-:-:S03]  /*ce60*/  IADD3.X R2, PT, PT, R5, UR11, RZ, P2, !PT ;  /* 0x0000000b05027c10 */ /* 0x004fc600097fe4ff */
[----:B------:R1:W-:Y:S04]  /*ce70*/  STL [R1+0x76c], R0 ;  /* 0x00076c0001007387 */ /* 0x0003e80000100800 */
[----:B------:R2:W-:Y:S01]  /*ce80*/  STL [R1+0x738], R2 ;  /* 0x0007380201007387 */ /* 0x0005e20000100800 */
[----:B0-----:R-:W-:Y:S02]  /*ce90*/  IADD3 R3, P2, PT, R18, UR8, RZ ;  /* 0x0000000812037c10 */ /* 0x001fe4000ff5e0ff */
[----:B-1----:R-:W-:-:S03]  /*cea0*/  SHF.R.S32.HI R0, RZ, 0x1f, R20 ;  /* 0x0000001fff007819 */ /* 0x002fc60000011414 */
[----:B------:R0:W-:Y:S01]  /*ceb0*/  STL [R1+0xc4], R3 ;  /* 0x0000c40301007387 */ /* 0x0001e20000100800 */
[----:B--2---:R-:W-:Y:S02]  /*cec0*/  SHF.R.S32.HI R2, RZ, 0x1f, R21 ;  /* 0x0000001fff027819 */ /* 0x004fe40000011415 */
[----:B------:R-:W-:Y:S02]  /*ced0*/  IADD3.X R7, PT, PT, R0, UR11, RZ, P1, !PT ;  /* 0x0000000b00077c10 */ /* 0x000fe40008ffe4ff */
[----:B------:R-:W-:Y:S02]  /*cee0*/  IADD3.X R0, PT, PT, R2, UR11, RZ, P0, !PT ;  /* 0x0000000b02007c10 */ /* 0x000fe400087fe4ff */
[----:B------:R-:W-:Y:S02]  /*cef0*/  SHF.R.S32.HI R4, RZ, 0x1f, R15 ;  /* 0x0000001fff047819 */ /* 0x000fe4000001140f */
[----:B0-----:R-:W-:Y:S02]  /*cf00*/  SHF.R.S32.HI R3, RZ, 0x1f, R19 ;  /* 0x0000001fff037819 */ /* 0x001fe40000011413 */
[----:B------:R-:W-:Y:S01]  /*cf10*/  SHF.R.S32.HI R5, RZ, 0x1f, R16 ;  /* 0x0000001fff057819 */ /* 0x000fe20000011410 */
[----:B------:R-:W-:Y:S01]  /*cf20*/  STL [R1+0x740], R7 ;  /* 0x0007400701007387 */ /* 0x000fe20000100800 */
[----:B------:R-:W-:-:S02]  /*cf30*/  IADD3.X R3, PT, PT, R3, UR11, RZ, P6, !PT ;  /* 0x0000000b03037c10 */ /* 0x000fc4000b7fe4ff */
[----:B------:R-:W-:Y:S01]  /*cf40*/  IADD3.X R2, PT, PT, R4, UR11, RZ, P5, !PT ;  /* 0x0000000b04027c10 */ /* 0x000fe2000affe4ff */
[----:B------:R0:W-:Y:S01]  /*cf50*/  STL [R1+0x748], R0 ;  /* 0x0007480001007387 */ /* 0x0001e20000100800 */
[----:B------:R-:W-:-:S03]  /*cf60*/  SHF.R.S32.HI R6, RZ, 0x1f, R17 ;  /* 0x0000001fff067819 */ /* 0x000fc60000011411 */
[----:B------:R-:W-:Y:S01]  /*cf70*/  STL [R1+0x750], R3 ;  /* 0x0007500301007387 */ /* 0x000fe20000100800 */
[----:B0-----:R-:W-:-:S03]  /*cf80*/  IADD3.X R0, PT, PT, R5, UR11, RZ, P4, !PT ;  /* 0x0000000b05007c10 */ /* 0x001fc6000a7fe4ff */
[----:B------:R0:W-:Y:S04]  /*cf90*/  STL [R1+0x758], R2 ;  /* 0x0007580201007387 */ /* 0x0001e80000100800 */
[----:B------:R1:W-:Y:S01]  /*cfa0*/  STL [R1+0x760], R0 ;  /* 0x0007600001007387 */ /* 0x0003e20000100800 */
[----:B0-----:R-:W-:Y:S02]  /*cfb0*/  LEA.HI.X.SX32 R2, R18, UR9, 0x1, P2 ;  /* 0x0000000912027c11 */ /* 0x001fe400090f0eff */
[----:B-1----:R-:W-:Y:S01]  /*cfc0*/  IADD3.X R0, PT, PT, R6, UR11, RZ, P3, !PT ;  /* 0x0000000b06007c10 */ /* 0x002fe20009ffe4ff */
[----:B------:R-:W0:Y:S04]  /*cfd0*/  S2R R17, SR_TID.X ;  /* 0x0000000000117919 */ /* 0x000e280000002100 */
[----:B------:R1:W-:Y:S04]  /*cfe0*/  STL [R1+0x768], R0 ;  /* 0x0007680001007387 */ /* 0x0003e80000100800 */
        /* <DEDUP_REMOVED lines=27> */
[----:B------:R3:W-:Y:S01]  /*d1a0*/  STL [R1+0x8], RZ ;  /* 0x000008ff01007387 */ /* 0x0007e20000100800 */
[----:B0-----:R-:W-:-:S03]  /*d1b0*/  SHF.R.U32.HI R17, RZ, 0x5, R17 ;  /* 0x00000005ff117819 */ /* 0x001fc60000011611 */
[----:B------:R3:W-:Y:S01]  /*d1c0*/  STL [R1+0xc], RZ ;  /* 0x00000cff01007387 */ /* 0x0007e20000100800 */
[----:B------:R-:W-:-:S04]  /*d1d0*/  SGXT.U32 R17, R17, 0x3 ;  /* 0x000000031111781a */ /* 0x000fc80000000000 */
[C---:B-1----:R-:W-:Y:S02]  /*d1e0*/  LOP3.LUT R0, R17.reuse, 0x8, RZ, 0xfc, !PT ;  /* 0x0000000811007812 */ /* 0x042fe400078efcff */
[C---:B--2---:R-:W-:Y:S02]  /*d1f0*/  LOP3.LUT R2, R17.reuse, 0x10, RZ, 0xfc, !PT ;  /* 0x0000001011027812 */ /* 0x044fe400078efcff */
[C---:B------:R-:W-:Y:S02]  /*d200*/  LOP3.LUT R3, R17.reuse, 0x18, RZ, 0xfc, !PT ;  /* 0x0000001811037812 */ /* 0x040fe400078efcff */
[C---:B------:R-:W-:Y:S02]  /*d210*/  LOP3.LUT R4, R17.reuse, 0x20, RZ, 0xfc, !PT ;  /* 0x0000002011047812 */ /* 0x040fe400078efcff */
[C---:B------:R-:W-:Y:S02]  /*d220*/  LOP3.LUT R5, R17.reuse, 0x28, RZ, 0xfc, !PT ;  /* 0x0000002811057812 */ /* 0x040fe400078efcff */
[----:B------:R-:W-:-:S02]  /*d230*/  LOP3.LUT R6, R17, 0x30, RZ, 0xfc, !PT ;  /* 0x0000003011067812 */ /* 0x000fc400078efcff */
[C---:B------:R-:W-:Y:S02]  /*d240*/  LOP3.LUT R7, R17.reuse, 0x38, RZ, 0xfc, !PT ;  /* 0x0000003811077812 */ /* 0x040fe400078efcff */
[C---:B------:R-:W-:Y:S01]  /*d250*/  LOP3.LUT R8, R17.reuse, 0x40, RZ, 0xfc, !PT ;  /* 0x0000004011087812 */ /* 0x040fe200078efcff */
[----:B------:R-:W-:Y:S01]  /*d260*/  IMAD R12, R0, UR26, RZ ;  /* 0x0000001a000c7c24 */ /* 0x000fe2000f8e02ff */
[C---:B------:R-:W-:Y:S02]  /*d270*/  LOP3.LUT R9, R17.reuse, 0x48, RZ, 0xfc, !PT ;  /* 0x0000004811097812 */ /* 0x040fe400078efcff */
[C---:B------:R-:W-:Y:S02]  /*d280*/  LOP3.LUT R11, R17.reuse, 0x50, RZ, 0xfc, !PT ;  /* 0x00000050110b7812 */ /* 0x040fe400078efcff */
[----:B------:R-:W-:Y:S01]  /*d290*/  LOP3.LUT R10, R17, 0x58, RZ, 0xfc, !PT ;  /* 0x00000058110a7812 */ /* 0x000fe200078efcff */
[----:B------:R-:W-:Y:S02]  /*d2a0*/  IMAD R0, R2, UR25, RZ ;  /* 0x0000001902007c24 */ /* 0x000fe4000f8e02ff */
[----:B------:R-:W-:-:S02]  /*d2b0*/  IMAD R3, R3, UR24, RZ ;  /* 0x0000001803037c24 */ /* 0x000fc4000f8e02ff */
[----:B------:R-:W-:Y:S02]  /*d2c0*/  IMAD R2, R4, UR23, RZ ;  /* 0x0000001704027c24 */ /* 0x000fe4000f8e02ff */
[----:B------:R-:W-:Y:S01]  /*d2d0*/  IMAD R0, R5, UR22, RZ ;  /* 0x0000001605007c24 */ /* 0x000fe2000f8e02ff */
[----:B------:R-:W-:Y:S01]  /*d2e0*/  CS2R R12, SRZ ;  /* 0x00000000000c7805 */ /* 0x000fe2000001ff00 */
[----:B------:R-:W-:Y:S01]  /*d2f0*/  IMAD R3, R6, UR21, RZ ;  /* 0x0000001506037c24 */ /* 0x000fe2000f8e02ff */
[----:B------:R-:W-:Y:S01]  /*d300*/  CS2R R14, SRZ ;  /* 0x00000000000e7805 */ /* 0x000fe2000001ff00 */
[----:B------:R-:W-:Y:S02]  /*d310*/  IMAD R2, R7, UR20, RZ ;  /* 0x0000001407027c24 */ /* 0x000fe4000f8e02ff */
[----:B------:R-:W-:Y:S02]  /*d320*/  IMAD R0, R8, UR19, RZ ;  /* 0x0000001308007c24 */ /* 0x000fe4000f8e02ff */
[----:B------:R-:W-:-:S02]  /*d330*/  IMAD R3, R9, UR18, RZ ;  /* 0x0000001209037c24 */ /* 0x000fc4000f8e02ff */
[----:B------:R-:W-:Y:S02]  /*d340*/  IMAD R2, R10, UR16, RZ ;  /* 0x000000100a027c24 */ /* 0x000fe4000f8e02ff */
[----:B---3--:R-:W-:-:S07]  /*d350*/  IMAD R0, R11, UR17, RZ ;  /* 0x000000110b007c24 */ /* 0x008fce000f8e02ff */
.L_x_1:
[----:B------:R-:W-:Y:S01]  /*d360*/  STL [R1+0xc00], R29 ;  /* 0x000c001d01007387 */ /* 0x000fe20000100800 */
[----:B0-----:R-:W0:Y:S03]  /*d370*/  LDCU UR7, c[0x0][0x3a8] ;  /* 0x00007500ff0777ac */ /* 0x001e260008000800 */
[----:B------:R-:W-:Y:S01]  /*d380*/  STL [R1+0xc0c], R29 ;  /* 0x000c0c1d01007387 */ /* 0x000fe20000100800 */
[----:B------:R-:W1:Y:S03]  /*d390*/  LDCU UR6, c[0x0][0x3a8] ;  /* 0x00007500ff0677ac */ /* 0x000e660008000800 */
[----:B------:R-:W-:Y:S01]  /*d3a0*/  STL [R1+0xc14], R29 ;  /* 0x000c141d01007387 */ /* 0x000fe20000100800 */
[----:B------:R-:W2:Y:S01]  /*d3b0*/  S2R R4, SR_TID.X ;  /* 0x0000000000047919 */ /* 0x000ea20000002100 */
[----:B------:R-:W-:Y:S01]  /*d3c0*/  PRMT R6, RZ, 0x7610, R6 ;  /* 0x00007610ff067816 */ /* 0x000fe20000000006 */
[----:B------:R-:W3:Y:S01]  /*d3d0*/  LDCU UR8, c[0x0][0x3a8] ;  /* 0x00007500ff0877ac */ /* 0x000ee20008000800 */
[----:B------:R-:W-:Y:S04]  /*d3e0*/  STL [R1+0xc20], R29 ;  /* 0x000c201d01007387 */ /* 0x000fe80000100800 */
        /* <DEDUP_REMOVED lines=30> */
[----:B------:R4:W-:Y:S04]  /*d5d0*/  STL [R1+0xd78], R29 ;  /* 0x000d781d01007387 */ /* 0x0009e80000100800 */
[----:B----4-:R-:W4:Y:S04]  /*d5e0*/  LDL R29, [R1+0xc4] ;  /* 0x0000c400011d7983 */ /* 0x010f280000100800 */
        /* <DEDUP_REMOVED lines=62> */
[----:B-----5:R0:W-:Y:S04]  /*d9d0*/  STL [R1+0xb48], R12 ;  /* 0x000b480c01007387 */ /* 0x0201e80000100800 */
[----:B------:R1:W-:Y:S01]  /*d9e0*/  STL [R1+0xb44], R13 ;  /* 0x000b440d01007387 */ /* 0x0003e20000100800 */
[----:B--2---:R-:W-:Y:S01]  /*d9f0*/  SHF.R.U32.HI R8, RZ, 0x5, R4 ;  /* 0x00000005ff087819 */ /* 0x004fe20000011604 */
[----:B0-----:R-:W0:Y:S02]  /*da00*/  S2R R12, SR_TID.X ;  /* 0x00000000000c7919 */ /* 0x001e240000002100 */
[----:B-1----:R-:W2:Y:S01]  /*da10*/  LDL R13, [R1+0xc0] ;  /* 0x0000c000010d7983 */ /* 0x002ea20000100800 */
[----:B------:R-:W-:-:S02]  /*da20*/  SGXT.U32 R8, R8, 0x3 ;  /* 0x000000030808781a */ /* 0x000fc40000000000 */
[----:B------:R-:W-:Y:S01]  /*da30*/  PRMT R22, RZ, 0x7610, R22 ;  /* 0x00007610ff167816 */ /* 0x000fe20000000016 */
[----:B------:R-:W-:Y:S01]  /*da40*/  STL [R1+0xb40], R14 ;  /* 0x000b400e01007387 */ /* 0x000fe20000100800 */
[C---:B------:R-:W-:Y:S02]  /*da50*/  LOP3.LUT R7, R8.reuse, 0x8, RZ, 0xfc, !PT ;  /* 0x0000000808077812 */ /* 0x040fe400078efcff */
[----:B------:R-:W-:Y:S01]  /*da60*/  LOP3.LUT R8, R8, 0x10, RZ, 0xfc, !PT ;  /* 0x0000001008087812 */ /* 0x000fe200078efcff */
[----:B------:R-:W-:Y:S02]  /*da70*/  STL [R1+0xb3c], R15 ;  /* 0x000b3c0f01007387 */ /* 0x000fe40000100800 */
[----:B------:R-:W-:Y:S01]  /*da80*/  IMAD R7, R7, UR7, RZ ;  /* 0x0000000707077c24 */ /* 0x000fe2000f8e02ff */
[----:B------:R-:W1:Y:S01]  /*da90*/  LDCU UR7, c[0x0][0x3a8] ;  /* 0x00007500ff0777ac */ /* 0x000e620008000800 */
[----:B------:R-:W-:Y:S01]  /*daa0*/  IMAD R8, R8, UR6, RZ ;  /* 0x0000000608087c24 */ /* 0x000fe2000f8e02ff */
[----:B------:R-:W1:Y:S01]  /*dab0*/  LDCU UR6, c[0x0][0x3a8] ;  /* 0x00007500ff0677ac */ /* 0x000e620008000800 */
[----:B0-----:R-:W-:-:S04]  /*dac0*/  SHF.R.U32.HI R18, RZ, 0x5, R12 ;  /* 0x00000005ff127819 */ /* 0x001fc8000001160c */
[----:B------:R-:W-:Y:S02]  /*dad0*/  SGXT.U32 R18, R18, 0x3 ;  /* 0x000000031212781a */ /* 0x000fe40000000000 */
[----:B----4-:R-:W-:Y:S02]  /*dae0*/  IADD3 R4, P1, PT, R7, R29, RZ ;  /* 0x0000001d07047210 */ /* 0x010fe40007f3e0ff */
[C---:B------:R-:W-:Y:S02]  /*daf0*/  LOP3.LUT R2, R18.reuse, 0x8, RZ, 0xfc, !PT ;  /* 0x0000000812027812 */ /* 0x040fe400078efcff */
[----:B------:R-:W-:Y:S02]  /*db00*/  LOP3.LUT R3, R18, 0x10, RZ, 0xfc, !PT ;  /* 0x0000001012037812 */ /* 0x000fe400078efcff */
[----:B------:R-:W-:Y:S02]  /*db10*/  ISETP.GE.AND P2, PT, R2, UR14, PT ;  /* 0x0000000e02007c0c */ /* 0x000fe4000bf46270 */
[----:B------:R-:W-:-:S02]  /*db20*/  LOP3.LUT R2, R18, 0x20, RZ, 0xfc, !PT ;  /* 0x0000002012027812 */ /* 0x000fc400078efcff */
[----:B------:R-:W-:Y:S02]  /*db30*/  ISETP.GE.AND P3, PT, R3, UR14, PT ;  /* 0x0000000e03007c0c */ /* 0x000fe4000bf66270 */
[----:B------:R-:W-:Y:S02]  /*db40*/  ISETP.GE.AND P6, PT, R2, UR14, PT ;  /* 0x0000000e02007c0c */ /* 0x000fe4000bfc6270 */
[C---:B------:R-:W-:Y:S02]  /*db50*/  LOP3.LUT R2, R18.reuse, 0x30, RZ, 0xfc, !PT ;  /* 0x0000003012027812 */ /* 0x040fe400078efcff */
[----:B------:R-:W-:-:S04]  /*db60*/  LOP3.LUT R0, R18, 0x18, RZ, 0xfc, !PT ;  /* 0x0000001812007812 */ /* 0x000fc800078efcff */
[----:B------:R-:W-:Y:S02]  /*db70*/  ISETP.GE.AND P4, PT, R0, UR14, PT ;  /* 0x0000000e00007c0c */ /* 0x000fe4000bf86270 */
[----:B------:R-:W-:-:S04]  /*db80*/  LOP3.LUT R0, R18, 0x28, RZ, 0xfc, !PT ;  /* 0x0000002812007812 */ /* 0x000fc800078efcff */
[----:B------:R-:W-:Y:S02]  /*db90*/  ISETP.GE.AND P0, PT, R0, UR14, PT ;  /* 0x0000000e00007c0c */ /* 0x000fe4000bf06270 */
[----:B------:R-:W-:Y:S02]  /*dba0*/  PRMT R0, RZ, 0x7610, R0 ;  /* 0x00007610ff007816 */ /* 0x000fe40000000000 */
[----:B------:R-:W-:Y:S02]  /*dbb0*/  PRMT R21, RZ, 0x7610, R21 ;  /* 0x00007610ff157816 */ /* 0x000fe40000000015 */
[----:B------:R-:W-:Y:S02]  /*dbc0*/  PRMT R20, RZ, 0x7610, R20 ;  /* 0x00007610ff147816 */ /* 0x000fe40000000014 */
[----:B------:R-:W-:Y:S02]  /*dbd0*/  PRMT R23, RZ, 0x7610, R23 ;  /* 0x00007610ff177816 */ /* 0x000fe40000000017 */
[----:B--2---:R-:W-:-:S02]  /*dbe0*/  LEA.HI.X.SX32 R5, R7, R13, 0x1, P1 ;  /* 0x0000000d07057211 */ /* 0x004fc400008f0eff */
[----:B------:R-:W0:Y:S01]  /*dbf0*/  S2R R7, SR_TID.X ;  /* 0x0000000000077919 */ /* 0x000e220000002100 */
[----:B------:R-:W-:Y:S02]  /*dc00*/  ISETP.GE.AND P1, PT, R2, UR14, PT ;  /* 0x0000000e02007c0c */ /* 0x000fe4000bf26270 */
[C---:B------:R-:W-:Y:S01]  /*dc10*/  IADD3 R2, P5, PT, R8.reuse, R29, RZ ;  /* 0x0000001d08027210 */ /* 0x040fe20007fbe0ff */
[----:B------:R2:W4:Y:S03]  /*dc20*/  @!P2 LDG.E.U8 R0, desc[UR12][R4.64] ;  /* 0x0000000c0400a981 */ /* 0x000526000c1e1100 */
[----:B------:R-:W-:-:S05]  /*dc30*/  LEA.HI.X.SX32 R3, R8, R13, 0x1, P5 ;  /* 0x0000000d08037211 */ /* 0x000fca00028f0eff */
[----:B------:R0:W4:Y:S02]  /*dc40*/  @!P3 LDG.E.U8 R6, desc[UR12][R2.64] ;  /* 0x0000000c0206b981 */ /* 0x000124000c1e1100 */
[----:B0-----:R-:W-:Y:S02]  /*dc50*/  SHF.R.U32.HI R11, RZ, 0x5, R7 ;  /* 0x00000005ff0b7819 */ /* 0x001fe40000011607 */
[----:B--2---:R-:W-:Y:S02]  /*dc60*/  PRMT R5, RZ, 0x7610, R5 ;  /* 0x00007610ff057816 */ /* 0x004fe40000000005 */
[----:B------:R-:W-:Y:S02]  /*dc70*/  SGXT.U32 R11, R11, 0x3 ;  /* 0x000000030b0b781a */ /* 0x000fe40000000000 */
[----:B------:R-:W-:Y:S02]  /*dc80*/  LOP3.LUT R4, R18, 0x40, RZ, 0xfc, !PT ;  /* 0x0000004012047812 */ /* 0x000fe400078efcff */
[----:B------:R-:W-:-:S02]  /*dc90*/  LOP3.LUT R10, R11, 0x18, RZ, 0xfc, !PT ;  /* 0x000000180b0a7812 */ /* 0x000fc400078efcff */
[----:B------:R-:W-:-:S03]  /*dca0*/  LOP3.LUT R7, R18, 0x38, RZ, 0xfc, !PT ;  /* 0x0000003812077812 */ /* 0x000fc600078efcff */
[----:B-1----:R-:W-:Y:S01]  /*dcb0*/  IMAD R10, R10, UR7, RZ ;  /* 0x000000070a0a7c24 */ /* 0x002fe2000f8e02ff */
[----:B------:R-:W-:Y:S01]  /*dcc0*/  LOP3.LUT R11, R11, 0x20, RZ, 0xfc, !PT ;  /* 0x000000200b0b7812 */ /* 0x000fe200078efcff */
[----:B------:R-:W0:Y:S03]  /*dcd0*/  LDCU UR7, c[0x0][0x3a8] ;  /* 0x00007500ff0777ac */ /* 0x000e260008000800 */
[----:B------:R-:W-:-:S04]  /*dce0*/  IADD3 R8, P5, PT, R10, R29, RZ ;  /* 0x0000001d0a087210 */ /* 0x000fc80007fbe0ff */
[----:B------:R-:W-:Y:S02]  /*dcf0*/  LEA.HI.X.SX32 R9, R10, R13, 0x1, P5 ;  /* 0x0000000d0a097211 */ /* 0x000fe400028f0eff */
[----:B------:R-:W1:Y:S01]  /*dd00*/  S2R R10, SR_TID.X ;  /* 0x00000000000a7919 */ /* 0x000e620000002100 */
[----:B------:R-:W-:Y:S01]  /*dd10*/  IMAD R11, R11, UR6, RZ ;  /* 0x000000060b0b7c24 */ /* 0x000fe2000f8e02ff */
[----:B------:R-:W2:Y:S01]  /*dd20*/  LDCU UR6, c[0x0][0x3a8] ;  /* 0x00007500ff0677ac */ /* 0x000ea20008000800 */
[----:B------:R0:W4:Y:S03]  /*dd30*/  @!P4 LDG.E.U8 R5, desc[UR12][R8.64] ;  /* 0x0000000c0805c981 */ /* 0x000126000c1e1100 */
[----:B------:R-:W-:-:S04]  /*dd40*/  IADD3 R2, P5, PT, R11, R29, RZ ;  /* 0x0000001d0b027210 */ /* 0x000fc80007fbe0ff */
[----:B------:R-:W-:-:S05]  /*dd50*/  LEA.HI.X.SX32 R3, R11, R13, 0x1, P5 ;  /* 0x0000000d0b037211 */ /* 0x000fca00028f0eff */
[----:B------:R0:W4:Y:S01]  /*dd60*/  @!P6 LDG.E.U8 R22, desc[UR12][R2.64] ;  /* 0x0000000c0216e981 */ /* 0x000122000c1e1100 */
[----:B-1----:R-:W-:-:S04]  /*dd70*/  SHF.R.U32.HI R10, RZ, 0x5, R10 ;  /* 0x00000005ff0a7819 */ /* 0x002fc8000001160a */
[----:B------:R-:W-:-:S04]  /*dd80*/  SGXT.U32 R10, R10, 0x3 ;  /* 0x000000030a0a781a */ /* 0x000fc80000000000 */
[----:B------:R-:W-:-:S05]  /*dd90*/  LOP3.LUT R11, R10, 0x28, RZ, 0xfc, !PT ;  /* 0x000000280a0b7812 */ /* 0x000fca00078efcff */
[----:B0-----:R-:W-:Y:S01]  /*dda0*/  IMAD R11, R11, UR7, RZ ;  /* 0x000000070b0b7c24 */ /* 0x001fe2000f8e02ff */
[----:B------:R-:W-:Y:S01]  /*ddb0*/  LOP3.LUT R10, R10, 0x30, RZ, 0xfc, !PT ;  /* 0x000000300a0a7812 */ /* 0x000fe200078efcff */
[----:B------:R-:W0:Y:S03]  /*ddc0*/  LDCU UR7, c[0x0][0x3a8] ;  /* 0x00007500ff0777ac */ /* 0x000e260008000800 */
[C---:B------:R-:W-:Y:S01]  /*ddd0*/  IADD3 R8, P5, PT, R11.reuse, R29, RZ ;  /* 0x0000001d0b087210 */ /* 0x040fe20007fbe0ff */
[----:B--2---:R-:W-:Y:S01]  /*dde0*/  IMAD R10, R10, UR6, RZ ;  /* 0x000000060a0a7c24 */ /* 0x004fe2000f8e02ff */
[----:B------:R-:W-:Y:S01]  /*ddf0*/  ISETP.GE.AND P3, PT, R4, UR14, PT ;  /* 0x0000000e04007c0c */ /* 0x000fe2000bf66270 */
[----:B------:R-:W1:Y:S01]  /*de00*/  LDCU UR6, c[0x0][0x3a8] ;  /* 0x00007500ff0677ac */ /* 0x000e620008000800 */
[----:B------:R-:W-:Y:S02]  /*de10*/  LEA.HI.X.SX32 R9, R11, R13, 0x1, P5 ;  /* 0x0000000d0b097211 */ /* 0x000fe400028f0eff */
[----:B------:R-:W2:Y:S01]  /*de20*/  S2R R11, SR_TID.X ;  /* 0x00000000000b7919 */ /* 0x000ea20000002100 */
[----:B------:R-:W-:-:S04]  /*de30*/  IADD3 R2, P5, PT, R10, R29, RZ ;  /* 0x0000001d0a027210 */ /* 0x000fc80007fbe0ff */
[----:B------:R-:W-:Y:S02]  /*de40*/  LEA.HI.X.SX32 R3, R10, R13, 0x1, P5 ;  /* 0x0000000d0a037211 */ /* 0x000fe400028f0eff */
[----:B------:R-:W0:Y:S01]  /*de50*/  S2R R10, SR_TID.X ;  /* 0x00000000000a7919 */ /* 0x000e220000002100 */
[----:B------:R-:W-:Y:S02]  /*de60*/  LOP3.LUT R4, R18, 0x48, RZ, 0xfc, !PT ;  /* 0x0000004812047812 */ /* 0x000fe400078efcff */
[----:B------:R-:W-:Y:S01]  /*de70*/  ISETP.GE.AND P2, PT, R7, UR14, PT ;  /* 0x0000000e07007c0c */ /* 0x000fe2000bf46270 */
[----:B------:R-:W4:Y:S01]  /*de80*/  @!P1 LDG.E.U8 R21, desc[UR12][R2.64] ;  /* 0x0000000c02159981 */ /* 0x000f22000c1e1100 */
[----:B------:R-:W-:Y:S02]  /*de90*/  ISETP.GE.AND P4, PT, R4, UR14, PT ;  /* 0x0000000e04007c0c */ /* 0x000fe4000bf86270 */
[----:B------:R-:W-:-:S04]  /*dea0*/  LOP3.LUT R4, R18, 0x50, RZ, 0xfc, !PT ;  /* 0x0000005012047812 */ /* 0x000fc800078efcff */
[----:B------:R-:W-:Y:S02]  /*deb0*/  ISETP.GE.AND P6, PT, R4, UR14, PT ;  /* 0x0000000e04007c0c */ /* 0x000fe4000bfc6270 */
[----:B------:R-:W-:Y:S02]  /*dec0*/  PRMT R4, RZ, 0x7610, R4 ;  /* 0x00007610ff047816 */ /* 0x000fe40000000004 */
[----:B------:R-:W-:-:S04]  /*ded0*/  LOP3.LUT R7, R18, 0x58, RZ, 0xfc, !PT ;  /* 0x0000005812077812 */ /* 0x000fc800078efcff */
[----:B------:R0:W4:Y:S01]  /*dee0*/  @!P0 LDG.E.U8 R4, desc[UR12][R8.64] ;  /* 0x0000000c08048981 */ /* 0x000122000c1e1100 */
[----:B--2---:R-:W-:-:S04]  /*def0*/  SHF.R.U32.HI R11, RZ, 0x5, R11 ;  /* 0x00000005ff0b7819 */ /* 0x004fc8000001160b */
[----:B------:R-:W-:Y:S02]  /*df00*/  SGXT.U32 R11, R11, 0x3 ;  /* 0x000000030b0b781a */ /* 0x000fe40000000000 */
[----:B------:R-:W-:Y:S02]  /*df10*/  ISETP.GE.AND P0, PT, R7, UR14, PT ;  /* 0x0000000e07007c0c */ /* 0x000fe4000bf06270 */
[----:B------:R-:W-:Y:S02]  /*df20*/  LOP3.LUT R7, R11, 0x40, RZ, 0xfc, !PT ;  /* 0x000000400b077812 */ /* 0x000fe400078efcff */
[----:B0-----:R-:W-:-:S03]  /*df30*/  SHF.R.U32.HI R19, RZ, 0x5, R10 ;  /* 0x00000005ff137819 */ /* 0x001fc6000001160a */
[----:B-1----:R-:W-:Y:S01]  /*df40*/  IMAD R7, R7, UR6, RZ ;  /* 0x0000000607077c24 */ /* 0x002fe2000f8e02ff */
[----:B------:R-:W0:Y:S01]  /*df50*/  LDCU UR6, c[0x0][0x3a8] ;  /* 0x00007500ff0677ac */ /* 0x000e220008000800 */
[----:B------:R-:W-:Y:S02]  /*df60*/  LOP3.LUT R9, R11, 0x38, RZ, 0xfc, !PT ;  /* 0x000000380b097812 */ /* 0x000fe400078efcff */
[----:B------:R-:W-:-:S03]  /*df70*/  SGXT.U32 R19, R19, 0x3 ;  /* 0x000000031313781a */ /* 0x000fc60000000000 */
[----:B---3--:R-:W-:Y:S01]  /*df80*/  IMAD R9, R9, UR8, RZ ;  /* 0x0000000809097c24 */ /* 0x008fe2000f8e02ff */
[----:B------:R-:W-:Y:S02]  /*df90*/  LOP3.LUT R26, R19, 0x48, RZ, 0xfc, !PT ;  /* 0x00000048131a7812 */ /* 0x000fe400078efcff */
[-C--:B------:R-:W-:Y:S02]  /*dfa0*/  IADD3 R10, P1, PT, R7, R29.reuse, RZ ;  /* 0x0000001d070a7210 */ /* 0x080fe40007f3e0ff */
[----:B------:R-:W-:Y:S01]  /*dfb0*/  IADD3 R16, P5, PT, R9, R29, RZ ;  /* 0x0000001d09107210 */ /* 0x000fe20007fbe0ff */
[----:B------:R-:W-:Y:S01]  /*dfc0*/  IMAD R26, R26, UR7, RZ ;  /* 0x000000071a1a7c24 */ /* 0x000fe2000f8e02ff */
[----:B------:R-:W-:Y:S02]  /*dfd0*/  LOP3.LUT R19, R19, 0x50, RZ, 0xfc, !PT ;  /* 0x0000005013137812 */ /* 0x000fe400078efcff */
[----:B------:R-:W-:Y:S02]  /*dfe0*/  LEA.HI.X.SX32 R17, R9, R13, 0x1, P5 ;  /* 0x0000000d09117211 */ /* 0x000fe400028f0eff */
[----:B------:R-:W-:Y:S01]  /*dff0*/  IADD3 R8, P5, PT, R26, R29, RZ ;  /* 0x0000001d1a087210 */ /* 0x000fe20007fbe0ff */
[----:B0-----:R-:W-:Y:S01]  /*e000*/  IMAD R19, R19, UR6, RZ ;  /* 0x0000000613137c24 */ /* 0x001fe2000f8e02ff */
[----:B------:R-:W-:Y:S01]  /*e010*/  LEA.HI.X.SX32 R11, R7, R13, 0x1, P1 ;  /* 0x0000000d070b7211 */ /* 0x000fe200008f0eff */
[----:B------:R-:W0:Y:S01]  /*e020*/  LDCU UR6, c[0x0][0x3a8] ;  /* 0x00007500ff0677ac */ /* 0x000e220008000800 */
[----:B------:R-:W-:-:S02]  /*e030*/  PRMT R2, RZ, 0x7610, R2 ;  /* 0x00007610ff027816 */ /* 0x000fc40000000002 */
[----:B------:R-:W-:Y:S01]  /*e040*/  LEA.HI.X.SX32 R9, R26, R13, 0x1, P5 ;  /* 0x0000000d1a097211 */ /* 0x000fe200028f0eff */
[----:B------:R1:W2:Y:S01]  /*e050*/  @!P3 LDG.E.U8 R20, desc[UR12][R10.64] ;  /* 0x0000000c0a14b981 */ /* 0x0002a2000c1e1100 */
[----:B------:R-:W-:-:S03]  /*e060*/  PRMT R3, RZ, 0x7610, R3 ;  /* 0x00007610ff037816 */ /* 0x000fc60000000003 */
[----:B------:R3:W2:Y:S01]  /*e070*/  @!P4 LDG.E.U8 R2, desc[UR12][R8.64] ;  /* 0x0000000c0802c981 */ /* 0x0006a2000c1e1100 */
[----:B------:R-:W-:-:S03]  /*e080*/  LOP3.LUT R7, R18, 0x60, RZ, 0xfc, !PT ;  /* 0x0000006012077812 */ /* 0x000fc600078efcff */
[----:B------:R0:W2:Y:S01]  /*e090*/  @!P2 LDG.E.U8 R3, desc[UR12][R16.64] ;  /* 0x0000000c1003a981 */ /* 0x0000a2000c1e1100 */
[C---:B-1----:R-:W-:Y:S02]  /*e0a0*/  IADD3 R10, P1, PT, R19.reuse, R29, RZ ;  /* 0x0000001d130a7210 */ /* 0x042fe40007f3e0ff */
[----:B---3--:R-:W-:Y:S02]  /*e0b0*/  PRMT R9, RZ, 0x7610, R9 ;  /* 0x00007610ff097816 */ /* 0x008fe40000000009 */
[----:B------:R-:W-:Y:S01]  /*e0c0*/  LEA.HI.X.SX32 R11, R19, R13, 0x1, P1 ;  /* 0x0000000d130b7211 */ /* 0x000fe200008f0eff */
[C---:B0-----:R-:W-:Y:S01]  /*e0d0*/  IMAD R17, R18.reuse, UR27, RZ ;  /* 0x0000001b12117c24 */ /* 0x041fe2000f8e02ff */
[----:B------:R-:W-:Y:S02]  /*e0e0*/  ISETP.GE.AND P3, PT, R18, UR14, PT ;  /* 0x0000000e12007c0c */ /* 0x000fe4000bf66270 */
[C---:B------:R-:W-:Y:S01]  /*e0f0*/  ISETP.GE.AND P1, PT, R7.reuse, UR14, PT ;  /* 0x0000000e07007c0c */ /* 0x040fe2000bf26270 */
[----:B------:R-:W-:Y:S01]  /*e100*/  IMAD R7, R7, UR27, RZ ;  /* 0x0000001b07077c24 */ /* 0x000fe2000f8e02ff */
[----:B------:R0:W3:Y:S01]  /*e110*/  @!P6 LDG.E.U8 R9, desc[UR12][R10.64] ;  /* 0x0000000c0a09e981 */ /* 0x0000e2000c1e1100 */
[----:B------:R-:W-:-:S02]  /*e120*/  IADD3 R16, P2, PT, R17, R29, RZ ;  /* 0x0000001d11107210 */ /* 0x000fc40007f5e0ff */
[----:B------:R-:W-:Y:S02]  /*e130*/  PRMT R8, RZ, 0x7610, R8 ;  /* 0x00007610ff087816 */ /* 0x000fe40000000008 */
[----:B------:R-:W-:Y:S02]  /*e140*/  LEA.HI.X.SX32 R17, R17, R13, 0x1, P2 ;  /* 0x0000000d11117211 */ /* 0x000fe400010f0eff */
[----:B0-----:R-:W-:-:S03]  /*e150*/  LOP3.LUT R11, R18, 0x70, RZ, 0xfc, !PT ;  /* 0x00000070120b7812 */ /* 0x001fc600078efcff */
[----:B------:R0:W3:Y:S01]  /*e160*/  @!P3 LDG.E.U8 R8, desc[UR12][R16.64] ;  /* 0x0000000c1008b981 */ /* 0x0000e2000c1e1100 */
[----:B------:R-:W-:Y:S02]  /*e170*/  IADD3 R10, P4, PT, R7, R29, RZ ;  /* 0x0000001d070a7210 */ /* 0x000fe40007f9e0ff */
[C---:B------:R-:W-:Y:S01]  /*e180*/  ISETP.GE.AND P2, PT, R11.reuse, UR14, PT ;  /* 0x0000000e0b007c0c */ /* 0x040fe2000bf46270 */
[----:B------:R-:W-:Y:S01]  /*e190*/  IMAD R19, R11, UR27, RZ ;  /* 0x0000001b0b137c24 */ /* 0x000fe2000f8e02ff */
[----:B------:R-:W-:Y:S02]  /*e1a0*/  LEA.HI.X.SX32 R11, R7, R13, 0x1, P4 ;  /* 0x0000000d070b7211 */ /* 0x000fe400020f0eff */
[----:B------:R-:W-:Y:S02]  /*e1b0*/  PRMT R7, RZ, 0x7610, R7 ;  /* 0x00007610ff077816 */ /* 0x000fe40000000007 */
[----:B0-----:R-:W-:-:S04]  /*e1c0*/  IADD3 R16, P3, PT, R19, R29, RZ ;  /* 0x0000001d13107210 */ /* 0x001fc80007f7e0ff */
[----:B------:R0:W3:Y:S01]  /*e1d0*/  @!P1 LDG.E.U8 R7, desc[UR12][R10.64] ;  /* 0x0000000c0a079981 */ /* 0x0000e2000c1e1100 */
[----:B------:R-:W-:-:S05]  /*e1e0*/  LEA.HI.X.SX32 R17, R19, R13, 0x1, P3 ;  /* 0x0000000d13117211 */ /* 0x000fca00018f0eff */
[----:B------:R1:W3:Y:S01]  /*e1f0*/  @!P2 LDG.E.U8 R23, desc[UR12][R16.64] ;  /* 0x0000000c1017a981 */ /* 0x0002e2000c1e1100 */
[----:B------:R-:W0:Y:S02]  /*e200*/  S2R R26, SR_TID.X ;  /* 0x00000000001a7919 */ /* 0x000e240000002100 */
[----:B0-----:R-:W-:-:S04]  /*e210*/  SHF.R.U32.HI R26, RZ, 0x5, R26 ;  /* 0x00000005ff1a7819 */ /* 0x001fc8000001161a */
[----:B------:R-:W-:-:S04]  /*e220*/  SGXT.U32 R26, R26, 0x3 ;  /* 0x000000031a1a781a */ /* 0x000fc80000000000 */
[----:B------:R-:W-:-:S05]  /*e230*/  LOP3.LUT R26, R26, 0x58, RZ, 0xfc, !PT ;  /* 0x000000581a1a7812 */ /* 0x000fca00078efcff */
[----:B------:R-:W-:Y:S01]  /*e240*/  IMAD R26, R26, UR6, RZ ;  /* 0x000000061a1a7c24 */ /* 0x000fe2000f8e02ff */
[----:B------:R-:W0:Y:S04]  /*e250*/  LDCU UR6, c[0x0][0x3a8] ;  /* 0x00007500ff0677ac */ /* 0x000e280008000800 */
[----:B------:R-:W-:Y:S02]  /*e260*/  IADD3 R10, P1, PT, R26, R29, RZ ;  /* 0x0000001d1a0a7210 */ /* 0x000fe40007f3e0ff */
[----:B------:R-:W0:Y:S01]  /*e270*/  S2R R26, SR_TID.X ;  /* 0x00000000001a7919 */ /* 0x000e220000002100 */
[----:B------:R-:W-:-:S04]  /*e280*/  LOP3.LUT R11, R18, 0x68, RZ, 0xfc, !PT ;  /* 0x00000068120b7812 */ /* 0x000fc800078efcff */
[C---:B------:R-:W-:Y:S01]  /*e290*/  ISETP.GE.AND P3, PT, R11.reuse, UR14, PT ;  /* 0x0000000e0b007c0c */ /* 0x040fe2000bf66270 */
[----:B------:R-:W-:Y:S01]  /*e2a0*/  IMAD R19, R11, UR27, RZ ;  /* 0x0000001b0b137c24 */ /* 0x000fe2000f8e02ff */
[----:B------:R-:W-:Y:S02]  /*e2b0*/  LOP3.LUT R18, R18, 0x78, RZ, 0xfc, !PT ;  /* 0x0000007812127812 */ /* 0x000fe400078efcff */
[----:B------:R-:W-:Y:S02]  /*e2c0*/  PRMT R25, RZ, 0x7610, R25 ;  /* 0x00007610ff197816 */ /* 0x000fe40000000019 */
[----:B------:R-:W-:Y:S02]  /*e2d0*/  ISETP.GE.AND P4, PT, R18, UR14, PT ;  /* 0x0000000e12007c0c */ /* 0x000fe4000bf86270 */
[----:B0-----:R-:W-:-:S04]  /*e2e0*/  SHF.R.U32.HI R26, RZ, 0x5, R26 ;  /* 0x00000005ff1a7819 */ /* 0x001fc8000001161a */
[----:B------:R-:W-:-:S04]  /*e2f0*/  SGXT.U32 R26, R26, 0x3 ;  /* 0x000000031a1a781a */ /* 0x000fc80000000000 */
[----:B------:R-:W-:Y:S01]  /*e300*/  LOP3.LUT R11, R26, 0x58, RZ, 0xfc, !PT ;  /* 0x000000581a0b7812 */ /* 0x000fe200078efcff */
[----:B------:R-:W-:-:S04]  /*e310*/  IMAD R26, R18, UR27, RZ ;  /* 0x0000001b121a7c24 */ /* 0x000fc8000f8e02ff */
[----:B------:R-:W-:Y:S01]  /*e320*/  IMAD R11, R11, UR6, RZ ;  /* 0x000000060b0b7c24 */ /* 0x000fe2000f8e02ff */
[----:B-1----:R-:W-:-:S04]  /*e330*/  IADD3 R16, P2, PT, R19, R29, RZ ;  /* 0x0000001d13107210 */ /* 0x002fc80007f5e0ff */
[----:B------:R-:W-:Y:S01]  /*e340*/  LEA.HI.X.SX32 R11, R11, R13, 0x1, P1 ;  /* 0x0000000d0b0b7211 */ /* 0x000fe200008f0eff */
[----:B------:R-:W0:Y:S01]  /*e350*/  S2UR UR7, SR_CgaCtaId ;  /* 0x00000000000779c3 */ /* 0x000e220000008800 */
[C---:B------:R-:W-:Y:S02]  /*e360*/  IADD3 R18, P1, PT, R26.reuse, R29, RZ ;  /* 0x0000001d1a127210 */ /* 0x040fe40007f3e0ff */
[----:B------:R-:W-:Y:S01]  /*e370*/  PRMT R24, RZ, 0x7610, R24 ;  /* 0x00007610ff187816 */ /* 0x000fe20000000018 */
[----:B------:R1:W3:Y:S01]  /*e380*/  @!P0 LDG.E.U8 R25, desc[UR12][R10.64] ;  /* 0x0000000c0a198981 */ /* 0x0002e2000c1e1100 */
[-C--:B------:R-:W-:Y:S02]  /*e390*/  LEA.HI.X.SX32 R17, R19, R13.reuse, 0x1, P2 ;  /* 0x0000000d13117211 */ /* 0x080fe400010f0eff */
[----:B------:R-:W-:Y:S01]  /*e3a0*/  LEA.HI.X.SX32 R19, R26, R13, 0x1, P1 ;  /* 0x0000000d1a137211 */ /* 0x000fe200008f0eff */
[----:B------:R-:W-:Y:S01]  /*e3b0*/  UMOV UR6, 0x400 ;  /* 0x0000040000067882 */ /* 0x000fe20000000000 */
[----:B------:R-:W3:Y:S04]  /*e3c0*/  LDL.LU R29, [R1+0xd78] ;  /* 0x000d7800011d7983 */ /* 0x000ee80000300800 */
[----:B------:R-:W3:Y:S01]  /*e3d0*/  @!P3 LDG.E.U8 R24, desc[UR12][R16.64] ;  /* 0x0000000c1018b981 */ /* 0x000ee2000c1e1100 */
[----:B-1----:R-:W-:-:S06]  /*e3e0*/  PRMT R10, RZ, 0x7610, R10 ;  /* 0x00007610ff0a7816 */ /* 0x002fcc000000000a */
[----:B------:R-:W3:Y:S01]  /*e3f0*/  @!P4 LDG.E.U8 R10, desc[UR12][R18.64] ;  /* 0x0000000c120ac981 */ /* 0x000ee2000c1e1100 */
[----:B------:R-:W-:-:S04]  /*e400*/  SHF.R.S32.HI R11, RZ, 0x7, R12 ;  /* 0x00000007ff0b7819 */ /* 0x000fc8000001140c */
[----:B------:R-:W-:Y:S01]  /*e410*/  SGXT R13, R11, 0x1 ;  /* 0x000000010b0d781a */ /* 0x000fe20000000200 */
[----:B0-----:R-:W-:-:S03]  /*e420*/  ULEA UR6, UR7, UR6, 0x18 ;  /* 0x0000000607067291 */ /* 0x001fc6000f8ec0ff */
[----:B------:R-:W-:-:S04]  /*e430*/  LOP3.LUT R11, R13, 0x88, RZ, 0xc0, !PT ;  /* 0x000000880d0b7812 */ /* 0x000fc800078ec0ff */
[----:B------:R-:W-:Y:S01]  /*e440*/  LOP3.LUT R11, R11, 0x7f, R12, 0x78, !PT ;  /* 0x0000007f0b0b7812 */ /* 0x000fe200078e780c */
[----:B------:R-:W-:Y:S06]  /*e450*/  BAR.SYNC.DEFER_BLOCKING 0x0 ;  /* 0x0000000000007b1d */ /* 0x000fec0000010000 */
[----:B----4-:R0:W-:Y:S04]  /*e460*/  STS.U8 [R11+UR6+0x200], R6 ;  /* 0x000200060b007988 */ /* 0x0101e80008000006 */
[----:B------:R-:W-:Y:S01]  /*e470*/  STS.U8 [R11+UR6+0x400], R22 ;  /* 0x000400160b007988 */ /* 0x000fe20008000006 */
[----:B0-----:R-:W-:-:S03]  /*e480*/  LOP3.LUT R6, R11, 0x10, RZ, 0x3c, !PT ;  /* 0x000000100b067812 */ /* 0x001fc600078e3cff */
[----:B------:R-:W-:Y:S04]  /*e490*/  STS.U8 [R11+UR6+0x600], R21 ;  /* 0x000600150b007988 */ /* 0x000fe80008000006 */
[----:B--2---:R-:W-:Y:S04]  /*e4a0*/  STS.U8 [R11+UR6+0x800], R20 ;  /* 0x000800140b007988 */ /* 0x004fe80008000006 */
[----:B---3--:R-:W-:Y:S04]  /*e4b0*/  STS.U8 [R11+UR6+0xa00], R9 ;  /* 0x000a00090b007988 */ /* 0x008fe80008000006 */
[----:B------:R-:W-:Y:S04]  /*e4c0*/  STS.U8 [R11+UR6], R8 ;  /* 0x000000080b007988 */ /* 0x000fe80008000006 */
[----:B------:R0:W-:Y:S04]  /*e4d0*/  STS.U8 [R11+UR6+0xc00], R7 ;  /* 0x000c00070b007988 */ /* 0x0001e80008000006 */
[----:B------:R-:W-:Y:S04]  /*e4e0*/  STS.U8 [R11+UR6+0xe00], R23 ;  /* 0x000e00170b007988 */ /* 0x000fe80008000006 */
[----:B0-----:R-:W2:Y:S04]  /*e4f0*/  LDL R7, [R1+0x76c] ;  /* 0x00076c0001077983 */ /* 0x001ea80000100800 */
[----:B------:R0:W-:Y:S04]  /*e500*/  STS.U8 [R6+UR6+0x700], R3 ;  /* 0x0007000306007988 */ /* 0x0001e80008000006 */
[----:B------:R1:W-:Y:S04]  /*e510*/  STS.U8 [R6+UR6+0x300], R5 ;  /* 0x0003000506007988 */ /* 0x0003e80008000006 */
[----:B0-----:R-:W3:Y:S04]  /*e520*/  LDL R3, [R1+0x768] ;  /* 0x0007680001037983 */ /* 0x001ee80000100800 */
[----:B-1----:R-:W4:Y:S04]  /*e530*/  LDL R5, [R1+0x794] ;  /* 0x0007940001057983 */ /* 0x002f280000100800 */
[----:B------:R0:W-:Y:S04]  /*e540*/  STS.U8 [R6+UR6+0x100], R0 ;  /* 0x0001000006007988 */ /* 0x0001e80008000006 */
[----:B------:R-:W-:Y:S04]  /*e550*/  STS.U8 [R6+UR6+0x500], R4 ;  /* 0x0005000406007988 */ /* 0x000fe80008000006 */
[----:B------:R-:W-:Y:S01]  /*e560*/  STS.U8 [R6+UR6+0x900], R2 ;  /* 0x0009000206007988 */ /* 0x000fe20008000006 */
[----:B------:R-:W-:-:S04]  /*e570*/  LOP3.LUT R20, R12, 0x7f, RZ, 0xc0, !PT ;  /* 0x0000007f0c147812 */ /* 0x000fc800078ec0ff */
[C---:B------:R-:W-:Y:S01]  /*e580*/  ISETP.GE.AND P0, PT, R20.reuse, UR14, PT ;  /* 0x0000000e14007c0c */ /* 0x040fe2000bf06270 */
[----:B------:R-:W-:Y:S01]  /*e590*/  IMAD R20, R20, UR15, RZ ;  /* 0x0000000f14147c24 */ /* 0x000fe2000f8e02ff */
[----:B------:R-:W-:-:S04]  /*e5a0*/  PRMT R27, RZ, 0x7610, R27 ;  /* 0x00007610ff1b7816 */ /* 0x000fc8000000001b */
[----:B0-----:R-:W-:Y:S01]  /*e5b0*/  SHF.R.S32.HI R0, RZ, 0x1f, R20 ;  /* 0x0000001fff007819 */ /* 0x001fe20000011414 */
[----:B------:R-:W-:Y:S04]  /*e5c0*/  STS.U8 [R6+UR6+0xb00], R25 ;  /* 0x000b001906007988 */ /* 0x000fe80008000006 */
[----:B------:R-:W-:Y:S04]  /*e5d0*/  STS.U8 [R6+UR6+0xd00], R24 ;  /* 0x000d001806007988 */ /* 0x000fe80008000006 */
[----:B------:R0:W-:Y:S01]  /*e5e0*/  STS.U8 [R6+UR6+0xf00], R10 ;  /* 0x000f000a06007988 */ /* 0x0001e20008000006 */
[----:B------:R-:W-:-:S03]  /*e5f0*/  PRMT R29, RZ, 0x7610, R29 ;  /* 0x00007610ff1d7816 */ /* 0x000fc6000000001d */
[----:B0-----:R-:W4:Y:S01]  /*e600*/  LDL R6, [R1+0x394] ;  /* 0x0003940001067983 */ /* 0x001f220000100800 */
[----:B--2---:R-:W-:-:S03]  /*e610*/  IADD3 R2, P2, PT, R20, R7, RZ ;  /* 0x0000000714027210 */ /* 0x004fc60007f5e0ff */
[----:B------:R-:W2:Y:S02]  /*e620*/  LDL R7, [R1+0x39c] ;  /* 0x00039c0001077983 */ /* 0x000ea40000100800 */
[----:B---3--:R-:W-:Y:S01]  /*e630*/  IMAD.X R3, R0, 0x1, R3, P2 ;  /* 0x0000000100037824 */ /* 0x008fe200010e0603 */
[----:B------:R-:W-:Y:S01]  /*e640*/  BAR.SYNC.DEFER_BLOCKING 0x0 ;  /* 0x0000000000007b1d */ /* 0x000fe20000010000 */
[----:B----4-:R-:W-:-:S05]  /*e650*/  IADD3 R4, P1, PT, R20, R5, RZ ;  /* 0x0000000514047210 */ /* 0x010fca0007f3e0ff */
[----:B------:R-:W3:Y:S04]  /*e660*/  LDL R5, [R1+0x388] ;  /* 0x0003880001057983 */ /* 0x000ee80000100800 */
[----:B------:R-:W4:Y:S01]  /*e670*/  @!P0 LDG.E.U8 R27, desc[UR12][R2.64] ;  /* 0x0000000c021b8981 */ /* 0x000f22000c1e1100 */
[----:B---3--:R-:W-:-:S05]  /*e680*/  IMAD.X R5, R0, 0x1, R5, P1 ;  /* 0x0000000100057824 */ /* 0x008fca00008e0605 */
[----:B------:R0:W3:Y:S04]  /*e690*/  @!P0 LDG.E.U8 R29, desc[UR12][R4.64] ;  /* 0x0000000c041d8981 */ /* 0x0000e8000c1e1100 */
[----:B----4-:R1:W-:Y:S04]  /*e6a0*/  STL [R1+0x298], R27 ;  /* 0x0002981b01007387 */ /* 0x0103e80000100800 */
[----:B-1----:R-:W4:Y:S04]  /*e6b0*/  LDL.LU R27, [R1+0xd74] ;  /* 0x000d7400011b7983 */ /* 0x002f280000300800 */
[----:B------:R-:W3:Y:S01]  /*e6c0*/  LDL R3, [R1+0x790] ;  /* 0x0007900001037983 */ /* 0x000ee20000100800 */
[----:B0-----:R-:W-:-:S02]  /*e6d0*/  IADD3 R4, P2, PT, R20, R6, RZ ;  /* 0x0000000614047210 */ /* 0x001fc40007f5e0ff */
[C---:B--2---:R-:W-:Y:S02]  /*e6e0*/  IADD3 R6, P3, PT, R20.reuse, R7, RZ ;  /* 0x0000000714067210 */ /* 0x044fe40007f7e0ff */
[----:B---3--:R-:W-:Y:S02]  /*e6f0*/  IADD3 R2, P1, PT, R20, R3, RZ ;  /* 0x0000000314027210 */ /* 0x008fe40007f3e0ff */
[----:B------:R-:W2:Y:S04]  /*e700*/  LDL R3, [R1+0x38c] ;  /* 0x00038c0001037983 */ /* 0x000ea80000100800 */
[----:B------:R0:W-:Y:S04]  /*e710*/  STL [R1+0x2a0], R29 ;  /* 0x0002a01d01007387 */ /* 0x0001e80000100800 */
[----:B0-----:R-:W3:Y:S04]  /*e720*/  LDL.LU R29, [R1+0xd70] ;  /* 0x000d7000011d7983 */ /* 0x001ee80000300800 */
[----:B------:R-:W3:Y:S04]  /*e730*/  LDL R5, [R1+0x390] ;  /* 0x0003900001057983 */ /* 0x000ee80000100800 */
[----:B------:R-:W3:Y:S01]  /*e740*/  LDL R7, [R1+0x398] ;  /* 0x0003980001077983 */ /* 0x000ee20000100800 */
[----:B------:R-:W-:-:S02]  /*e750*/  PRMT R28, RZ, 0x7610, R28 ;  /* 0x00007610ff1c7816 */ /* 0x000fc4000000001c */
[----:B----4-:R-:W-:Y:S01]  /*e760*/  PRMT R27, RZ, 0x7610, R27 ;  /* 0x00007610ff1b7816 */ /* 0x010fe2000000001b */
[C---:B--2---:R-:W-:Y:S01]  /*e770*/  IMAD.X R3, R0.reuse, 0x1, R3, P1 ;  /* 0x0000000100037824 */ /* 0x044fe200008e0603 */
[----:B---3--:R-:W-:Y:S01]  /*e780*/  PRMT R29, RZ, 0x7610, R29 ;  /* 0x00007610ff1d7816 */ /* 0x008fe2000000001d */
[----:B------:R-:W-:-:S05]  /*e790*/  IMAD.X R5, R0, 0x1, R5, P2 ;  /* 0x0000000100057824 */ /* 0x000fca00010e0605 */
[----:B------:R-:W2:Y:S01]  /*e7a0*/  @!P0 LDG.E.U8 R29, desc[UR12][R2.64] ;  /* 0x0000000c021d8981 */ /* 0x000ea2000c1e1100 */
[----:B------:R-:W-:-:S03]  /*e7b0*/  IMAD.X R7, R0, 0x1, R7, P3 ;  /* 0x0000000100077824 */ /* 0x000fc600018e0607 */
[----:B------:R-:W3:Y:S04]  /*e7c0*/  @!P0 LDG.E.U8 R28, desc[UR12][R4.64] ;  /* 0x0000000c041c8981 */ /* 0x000ee8000c1e1100 */
[----:B------:R-:W4:Y:S04]  /*e7d0*/  @!P0 LDG.E.U8 R27, desc[UR12][R6.64] ;  /* 0x0000000c061b8981 */ /* 0x000f28000c1e1100 */
[----:B--2---:R0:W-:Y:S04]  /*e7e0*/  STL [R1+0x294], R29 ;  /* 0x0002941d01007387 */ /* 0x0041e80000100800 */
[----:B0-----:R-:W2:Y:S04]  /*e7f0*/  LDL.LU R29, [R1+0xd6c] ;  /* 0x000d6c00011d7983 */ /* 0x001ea80000300800 */
[----:B------:R-:W2:Y:S04]  /*e800*/  LDL R3, [R1+0x3a4] ;  /* 0x0003a40001037983 */ /* 0x000ea80000100800 */
[----:B---3--:R0:W-:Y:S04]  /*e810*/  STL [R1+0x290], R28 ;  /* 0x0002901c01007387 */ /* 0x0081e80000100800 */
[----:B0-----:R-:W3:Y:S04]  /*e820*/  LDL.LU R28, [R1+0xd68] ;  /* 0x000d6800011c7983 */ /* 0x001ee80000300800 */
[----:B------:R-:W3:Y:S04]  /*e830*/  LDL R5, [R1+0x3ac] ;  /* 0x0003ac0001057983 */ /* 0x000ee80000100800 */
[----:B----4-:R0:W-:Y:S04]  /*e840*/  STL [R1+0x29c], R27 ;  /* 0x00029c1b01007387 */ /* 0x0101e80000100800 */
[----:B0-----:R-:W4:Y:S04]  /*e850*/  LDL.LU R27, [R1+0xd64] ;  /* 0x000d6400011b7983 */ /* 0x001f280000300800 */
[----:B------:R-:W4:Y:S01]  /*e860*/  LDL R7, [R1+0x3b4] ;  /* 0x0003b40001077983 */ /* 0x000f220000100800 */
[----:B--2---:R-:W-:-:S03]  /*e870*/  IADD3 R2, P1, PT, R20, R3, RZ ;  /* 0x0000000314027210 */ /* 0x004fc60007f3e0ff */
[----:B------:R-:W2:Y:S01]  /*e880*/  LDL R3, [R1+0x3a0] ;  /* 0x0003a00001037983 */ /* 0x000ea20000100800 */
[----:B---3--:R-:W-:-:S03]  /*e890*/  IADD3 R4, P2, PT, R20, R5, RZ ;  /* 0x0000000514047210 */ /* 0x008fc60007f5e0ff */
[----:B------:R-:W3:Y:S01]  /*e8a0*/  LDL R5, [R1+0x3a8] ;  /* 0x0003a80001057983 */ /* 0x000ee20000100800 */
[----:B----4-:R-:W-:-:S03]  /*e8b0*/  IADD3 R6, P3, PT, R20, R7, RZ ;  /* 0x0000000714067210 */ /* 0x010fc60007f7e0ff */
[----:B------:R-:W4:Y:S01]  /*e8c0*/  LDL R7, [R1+0x3b0] ;  /* 0x0003b00001077983 */ /* 0x000f220000100800 */
[----:B------:R-:W-:Y:S02]  /*e8d0*/  PRMT R29, RZ, 0x7610, R29 ;  /* 0x00007610ff1d7816 */ /* 0x000fe4000000001d */
[----:B------:R-:W-:Y:S02]  /*e8e0*/  PRMT R28, RZ, 0x7610, R28 ;  /* 0x00007610ff1c7816 */ /* 0x000fe4000000001c */
[----:B------:R-:W-:Y:S01]  /*e8f0*/  PRMT R27, RZ, 0x7610, R27 ;  /* 0x00007610ff1b7816 */ /* 0x000fe2000000001b */
[----:B--2---:R-:W-:-:S05]  /*e900*/  IMAD.X R3, R0, 0x1, R3, P1 ;  /* 0x0000000100037824 */ /* 0x004fca00008e0603 */
[----:B------:R-:W2:Y:S01]  /*e910*/  @!P0 LDG.E.U8 R29, desc[UR12][R2.64] ;  /* 0x0000000c021d8981 */ /* 0x000ea2000c1e1100 */
[----:B---3--:R-:W-:-:S05]  /*e920*/  IMAD.X R5, R0, 0x1, R5, P2 ;  /* 0x0000000100057824 */ /* 0x008fca00010e0605 */
[----:B------:R-:W3:Y:S01]  /*e930*/  @!P0 LDG.E.U8 R28, desc[UR12][R4.64] ;  /* 0x0000000c041c8981 */ /* 0x000ee2000c1e1100 */
[----:B----4-:R-:W-:-:S05]  /*e940*/  IMAD.X R7, R0, 0x1, R7, P3 ;  /* 0x0000000100077824 */ /* 0x010fca00018e0607 */
        /* <DEDUP_REMOVED lines=508> */
[----:B------:R-:W2:Y:S04]  /*10910*/  LDL R5, [R1+0x5dc] ;  /* 0x0005dc0001057983 */ /* 0x000ea80000100800 */
[----:B---3--:R0:W-:Y:S04]  /*10920*/  STL [R1+0x138], R8 ;  /* 0x0001380801007387 */ /* 0x0081e80000100800 */
[----:B0-----:R-:W3:Y:S04]  /*10930*/  LDL R8, [R1+0x5ec] ;  /* 0x0005ec0001087983 */ /* 0x001ee80000100800 */
[----:B----4-:R0:W-:Y:S04]  /*10940*/  STL [R1+0x134], R28 ;  /* 0x0001341c01007387 */ /* 0x0101e80000100800 */
[----:B0-----:R-:W4:Y:S04]  /*10950*/  LDL.LU R28, [R1+0xc60] ;  /* 0x000c6000011c7983 */ /* 0x001f280000300800 */
[----:B------:R-:W3:Y:S01]  /*10960*/  LDL R7, [R1+0x5e4] ;  /* 0x0005e40001077983 */ /* 0x000ee20000100800 */
[----:B--2---:R-:W-:-:S03]  /*10970*/  IADD3 R2, P1, PT, R20, R3, RZ ;  /* 0x0000000314027210 */ /* 0x004fc60007f3e0ff */
[----:B------:R-:W2:Y:S01]  /*10980*/  LDL R3, [R1+0x5d0] ;  /* 0x0005d00001037983 */ /* 0x000ea20000100800 */
[----:B------:R-:W-:-:S03]  /*10990*/  IADD3 R4, P2, PT, R20, R5, RZ ;  /* 0x0000000514047210 */ /* 0x000fc60007f5e0ff */
[----:B------:R-:W4:Y:S01]  /*109a0*/  LDL R5, [R1+0x5d8] ;  /* 0x0005d80001057983 */ /* 0x000f220000100800 */
[----:B---3--:R-:W-:-:S03]  /*109b0*/  IADD3 R6, P3, PT, R20, R7, RZ ;  /* 0x0000000714067210 */ /* 0x008fc60007f7e0ff */
[----:B------:R-:W3:Y:S01]  /*109c0*/  LDL R7, [R1+0x5e0] ;  /* 0x0005e00001077983 */ /* 0x000ee20000100800 */
[----:B------:R-:W-:Y:S02]  /*109d0*/  PRMT R27, RZ, 0x7610, R27 ;  /* 0x00007610ff1b7816 */ /* 0x000fe4000000001b */
[----:B------:R-:W-:Y:S02]  /*109e0*/  PRMT R29, RZ, 0x7610, R29 ;  /* 0x00007610ff1d7816 */ /* 0x000fe4000000001d */
[----:B------:R-:W-:Y:S01]  /*109f0*/  PRMT R9, RZ, 0x7610, R9 ;  /* 0x00007610ff097816 */ /* 0x000fe20000000009 */
[C---:B--2---:R-:W-:Y:S02]  /*10a00*/  IMAD.X R3, R0.reuse, 0x1, R3, P1 ;  /* 0x0000000100037824 */ /* 0x044fe400008e0603 */
[----:B----4-:R-:W-:-:S03]  /*10a10*/  IMAD.X R5, R0, 0x1, R5, P2 ;  /* 0x0000000100057824 */ /* 0x010fc600010e0605 */
[----:B------:R-:W2:Y:S04]  /*10a20*/  @!P0 LDG.E.U8 R27, desc[UR12][R2.64] ;  /* 0x0000000c021b8981 */ /* 0x000ea8000c1e1100 */
[----:B------:R-:W4:Y:S01]  /*10a30*/  @!P0 LDG.E.U8 R29, desc[UR12][R4.64] ;  /* 0x0000000c041d8981 */ /* 0x000f22000c1e1100 */
[----:B---3--:R-:W-:-:S05]  /*10a40*/  IMAD.X R7, R0, 0x1, R7, P3 ;  /* 0x0000000100077824 */ /* 0x008fca00018e0607 */
[----:B------:R-:W3:Y:S04]  /*10a50*/  @!P0 LDG.E.U8 R9, desc[UR12][R6.64] ;  /* 0x0000000c06098981 */ /* 0x000ee8000c1e1100 */
[----:B--2---:R0:W-:Y:S04]  /*10a60*/  STL [R1+0x12c], R27 ;  /* 0x00012c1b01007387 */ /* 0x0041e80000100800 */
[----:B0-----:R-:W2:Y:S04]  /*10a70*/  LDL.LU R27, [R1+0xc5c] ;  /* 0x000c5c00011b7983 */ /* 0x001ea80000300800 */
[----:B----4-:R0:W-:Y:S04]  /*10a80*/  STL [R1+0x128], R29 ;  /* 0x0001281d01007387 */ /* 0x0101e80000100800 */
[----:B0-----:R-:W4:Y:S04]  /*10a90*/  LDL.LU R29, [R1+0xc58] ;  /* 0x000c5800011d7983 */ /* 0x001f280000300800 */
[----:B------:R-:W4:Y:S04]  /*10aa0*/  LDL R5, [R1+0x5f4] ;  /* 0x0005f40001057983 */ /* 0x000f280000100800 */
[----:B------:R-:W4:Y:S04]  /*10ab0*/  LDL R7, [R1+0x5fc] ;  /* 0x0005fc0001077983 */ /* 0x000f280000100800 */
[----:B---3--:R0:W-:Y:S04]  /*10ac0*/  STL [R1+0x124], R9 ;  /* 0x0001240901007387 */ /* 0x0081e80000100800 */
[----:B------:R-:W3:Y:S01]  /*10ad0*/  LDL R3, [R1+0x5e8] ;  /* 0x0005e80001037983 */ /* 0x000ee20000100800 */
[----:B------:R-:W-:-:S02]  /*10ae0*/  IADD3 R2, P1, PT, R20, R8, RZ ;  /* 0x0000000814027210 */ /* 0x000fc40007f3e0ff */
[----:B------:R-:W-:Y:S01]  /*10af0*/  PRMT R28, RZ, 0x7610, R28 ;  /* 0x00007610ff1c7816 */ /* 0x000fe2000000001c */
[----:B------:R-:W3:Y:S04]  /*10b00*/  LDL R8, [R1+0x614] ;  /* 0x0006140001087983 */ /* 0x000ee80000100800 */
[----:B0-----:R-:W3:Y:S01]  /*10b10*/  LDL R9, [R1+0x60c] ;  /* 0x00060c0001097983 */ /* 0x001ee20000100800 */
[----:B--2---:R-:W-:Y:S02]  /*10b20*/  PRMT R27, RZ, 0x7610, R27 ;  /* 0x00007610ff1b7816 */ /* 0x004fe4000000001b */
[C---:B----4-:R-:W-:Y:S02]  /*10b30*/  IADD3 R4, P2, PT, R20.reuse, R5, RZ ;  /* 0x0000000514047210 */ /* 0x050fe40007f5e0ff */
[----:B------:R-:W2:Y:S01]  /*10b40*/  LDL R5, [R1+0x5f0] ;  /* 0x0005f00001057983 */ /* 0x000ea20000100800 */
[----:B------:R-:W-:-:S03]  /*10b50*/  IADD3 R6, P3, PT, R20, R7, RZ ;  /* 0x0000000714067210 */ /* 0x000fc60007f7e0ff */
[----:B------:R-:W4:Y:S01]  /*10b60*/  LDL R7, [R1+0x5f8] ;  /* 0x0005f80001077983 */ /* 0x000f220000100800 */
[----:B---3--:R-:W-:-:S05]  /*10b70*/  IMAD.X R3, R0, 0x1, R3, P1 ;  /* 0x0000000100037824 */ /* 0x008fca00008e0603 */
[----:B------:R-:W3:Y:S01]  /*10b80*/  @!P0 LDG.E.U8 R27, desc[UR12][R2.64] ;  /* 0x0000000c021b8981 */ /* 0x000ee2000c1e1100 */
[----:B------:R-:W-:Y:S01]  /*10b90*/  PRMT R29, RZ, 0x7610, R29 ;  /* 0x00007610ff1d7816 */ /* 0x000fe2000000001d */
[C---:B--2---:R-:W-:Y:S02]  /*10ba0*/  IMAD.X R5, R0.reuse, 0x1, R5, P2 ;  /* 0x0000000100057824 */ /* 0x044fe400010e0605 */
[----:B----4-:R-:W-:-:S03]  /*10bb0*/  IMAD.X R7, R0, 0x1, R7, P3 ;  /* 0x0000000100077824 */ /* 0x010fc600018e0607 */
[----:B------:R-:W2:Y:S04]  /*10bc0*/  @!P0 LDG.E.U8 R28, desc[UR12][R4.64] ;  /* 0x0000000c041c8981 */ /* 0x000ea8000c1e1100 */
[----:B------:R-:W4:Y:S04]  /*10bd0*/  @!P0 LDG.E.U8 R29, desc[UR12][R6.64] ;  /* 0x0000000c061d8981 */ /* 0x000f28000c1e1100 */
[----:B---3--:R0:W-:Y:S04]  /*10be0*/  STL [R1+0xc8], R27 ;  /* 0x0000c81b01007387 */ /* 0x0081e80000100800 */
[----:B0-----:R-:W3:Y:S04]  /*10bf0*/  LDL.LU R27, [R1+0xc54] ;  /* 0x000c5400011b7983 */ /* 0x001ee80000300800 */
[----:B------:R-:W3:Y:S04]  /*10c00*/  LDL R3, [R1+0x604] ;  /* 0x0006040001037983 */ /* 0x000ee80000100800 */
[----:B--2---:R0:W-:Y:S04]  /*10c10*/  STL [R1+0x120], R28 ;  /* 0x0001201c01007387 */ /* 0x0041e80000100800 */
[----:B0-----:R-:W2:Y:S04]  /*10c20*/  LDL.LU R28, [R1+0xc50] ;  /* 0x000c5000011c7983 */ /* 0x001ea80000300800 */
[----:B----4-:R0:W-:Y:S04]  /*10c30*/  STL [R1+0xcc], R29 ;  /* 0x0000cc1d01007387 */ /* 0x0101e80000100800 */
[----:B0-----:R-:W4:Y:S01]  /*10c40*/  LDL.LU R29, [R1+0xc4c] ;  /* 0x000c4c00011d7983 */ /* 0x001f220000300800 */
[----:B---3--:R-:W-:-:S03]  /*10c50*/  IADD3 R2, P1, PT, R20, R3, RZ ;  /* 0x0000000314027210 */ /* 0x008fc60007f3e0ff */
[----:B------:R-:W3:Y:S01]  /*10c60*/  LDL R3, [R1+0x600] ;  /* 0x0006000001037983 */ /* 0x000ee20000100800 */
[----:B------:R-:W-:Y:S02]  /*10c70*/  IADD3 R4, P2, PT, R20, R9, RZ ;  /* 0x0000000914047210 */ /* 0x000fe40007f5e0ff */
[----:B------:R-:W-:Y:S01]  /*10c80*/  PRMT R27, RZ, 0x7610, R27 ;  /* 0x00007610ff1b7816 */ /* 0x000fe2000000001b */
[----:B------:R-:W2:Y:S04]  /*10c90*/  LDL R5, [R1+0x608] ;  /* 0x0006080001057983 */ /* 0x000ea80000100800 */
[----:B------:R-:W4:Y:S01]  /*10ca0*/  LDL R9, [R1+0x610] ;  /* 0x0006100001097983 */ /* 0x000f220000100800 */
[----:B---3--:R-:W-:-:S05]  /*10cb0*/  IMAD.X R3, R0, 0x1, R3, P1 ;  /* 0x0000000100037824 */ /* 0x008fca00008e0603 */
[----:B------:R-:W3:Y:S01]  /*10cc0*/  @!P0 LDG.E.U8 R27, desc[UR12][R2.64] ;  /* 0x0000000c021b8981 */ /* 0x000ee2000c1e1100 */
[----:B------:R-:W-:Y:S01]  /*10cd0*/  IADD3 R8, P3, PT, R20, R8, RZ ;  /* 0x0000000814087210 */ /* 0x000fe20007f7e0ff */
[C---:B--2---:R-:W-:Y:S01]  /*10ce0*/  IMAD.X R5, R0.reuse, 0x1, R5, P2 ;  /* 0x0000000100057824 */ /* 0x044fe200010e0605 */
[----:B------:R-:W-:Y:S02]  /*10cf0*/  PRMT R7, RZ, 0x7610, R7 ;  /* 0x00007610ff077816 */ /* 0x000fe40000000007 */
[----:B----4-:R-:W-:Y:S01]  /*10d00*/  PRMT R29, RZ, 0x7610, R29 ;  /* 0x00007610ff1d7816 */ /* 0x010fe2000000001d */
[----:B------:R-:W-:-:S03]  /*10d10*/  IMAD.X R9, R0, 0x1, R9, P3 ;  /* 0x0000000100097824 */ /* 0x000fc600018e0609 */
[----:B------:R-:W2:Y:S04]  /*10d20*/  @!P0 LDG.E.U8 R7, desc[UR12][R4.64] ;  /* 0x0000000c04078981 */ /* 0x000ea8000c1e1100 */
[----:B------:R-:W4:Y:S04]  /*10d30*/  @!P0 LDG.E.U8 R29, desc[UR12][R8.64] ;  /* 0x0000000c081d8981 */ /* 0x000f28000c1e1100 */
[----:B---3--:R0:W-:Y:S04]  /*10d40*/  STL [R1+0xb8], R27 ;  /* 0x0000b81b01007387 */ /* 0x0081e80000100800 */
[----:B0-----:R-:W3:Y:S04]  /*10d50*/  LDL.LU R27, [R1+0xc48] ;  /* 0x000c4800011b7983 */ /* 0x001ee80000300800 */
[----:B------:R-:W3:Y:S04]  /*10d60*/  LDL R5, [R1+0x61c] ;  /* 0x00061c0001057983 */ /* 0x000ee80000100800 */
[----:B------:R-:W3:Y:S04]  /*10d70*/  LDL R2, [R1+0x624] ;  /* 0x0006240001027983 */ /* 0x000ee80000100800 */
[----:B------:R-:W3:Y:S04]  /*10d80*/  LDL R3, [R1+0x62c] ;  /* 0x00062c0001037983 */ /* 0x000ee80000100800 */
[----:B--2---:R-:W-:Y:S04]  /*10d90*/  STL [R1+0xbe8], R7 ;  /* 0x000be80701007387 */ /* 0x004fe80000100800 */
[----:B----4-:R0:W-:Y:S04]  /*10da0*/  STL [R1+0xbc], R29 ;  /* 0x0000bc1d01007387 */ /* 0x0101e80000100800 */
[----:B0-----:R-:W2:Y:S04]  /*10db0*/  LDL.LU R29, [R1+0xc44] ;  /* 0x000c4400011d7983 */ /* 0x001ea80000300800 */
[----:B------:R-:W4:Y:S01]  /*10dc0*/  LDL R9, [R1+0x618] ;  /* 0x0006180001097983 */ /* 0x000f220000100800 */
[----:B---3--:R-:W-:-:S03]  /*10dd0*/  IADD3 R8, P1, PT, R20, R5, RZ ;  /* 0x0000000514087210 */ /* 0x008fc60007f3e0ff */
[----:B------:R-:W3:Y:S01]  /*10de0*/  LDL R5, [R1+0x620] ;  /* 0x0006200001057983 */ /* 0x000ee20000100800 */
[C---:B------:R-:W-:Y:S02]  /*10df0*/  IADD3 R4, P2, PT, R20.reuse, R2, RZ ;  /* 0x0000000214047210 */ /* 0x040fe40007f5e0ff */
[----:B------:R-:W-:Y:S02]  /*10e00*/  IADD3 R2, P3, PT, R20, R3, RZ ;  /* 0x0000000314027210 */ /* 0x000fe40007f7e0ff */
[----:B------:R-:W3:Y:S01]  /*10e10*/  LDL R3, [R1+0x628] ;  /* 0x0006280001037983 */ /* 0x000ee20000100800 */
[----:B------:R-:W-:Y:S02]  /*10e20*/  PRMT R14, RZ, 0x7610, R14 ;  /* 0x00007610ff0e7816 */ /* 0x000fe4000000000e */
[----:B------:R-:W-:Y:S02]  /*10e30*/  PRMT R27, RZ, 0x7610, R27 ;  /* 0x00007610ff1b7816 */ /* 0x000fe4000000001b */
[----:B--2---:R-:W-:Y:S01]  /*10e40*/  PRMT R29, RZ, 0x7610, R29 ;  /* 0x00007610ff1d7816 */ /* 0x004fe2000000001d */
[----:B----4-:R-:W-:-:S05]  /*10e50*/  IMAD.X R9, R0, 0x1, R9, P1 ;  /* 0x0000000100097824 */ /* 0x010fca00008e0609 */
[----:B------:R-:W2:Y:S04]  /*10e60*/  @!P0 LDG.E.U8 R14, desc[UR12][R8.64] ;  /* 0x0000000c080e8981 */ /* 0x000ea8000c1e1100 */
[----:B------:R-:W4:Y:S01]  /*10e70*/  LDL R9, [R1+0x634] ;  /* 0x0006340001097983 */ /* 0x000f220000100800 */
[----:B---3--:R-:W-:-:S05]  /*10e80*/  IMAD.X R5, R0, 0x1, R5, P2 ;  /* 0x0000000100057824 */ /* 0x008fca00010e0605 */
[----:B------:R-:W3:Y:S01]  /*10e90*/  @!P0 LDG.E.U8 R27, desc[UR12][R4.64] ;  /* 0x0000000c041b8981 */ /* 0x000ee2000c1e1100 */
[----:B------:R-:W-:-:S05]  /*10ea0*/  IMAD.X R3, R0, 0x1, R3, P3 ;  /* 0x0000000100037824 */ /* 0x000fca00018e0603 */
[----:B------:R-:W3:Y:S04]  /*10eb0*/  @!P0 LDG.E.U8 R29, desc[UR12][R2.64] ;  /* 0x0000000c021d8981 */ /* 0x000ee8000c1e1100 */
[----:B--2---:R0:W-:Y:S04]  /*10ec0*/  STL [R1+0xb4], R14 ;  /* 0x0000b40e01007387 */ /* 0x0041e80000100800 */
[----:B0-----:R-:W2:Y:S01]  /*10ed0*/  LDL R14, [R1+0x64c] ;  /* 0x00064c00010e7983 */ /* 0x001ea20000100800 */
[----:B----4-:R-:W-:-:S03]  /*10ee0*/  IADD3 R8, P1, PT, R20, R9, RZ ;  /* 0x0000000914087210 */ /* 0x010fc60007f3e0ff */
[----:B---3--:R0:W-:Y:S04]  /*10ef0*/  STL [R1+0xac], R27 ;  /* 0x0000ac1b01007387 */ /* 0x0081e80000100800 */
[----:B0-----:R-:W3:Y:S04]  /*10f00*/  LDL.LU R27, [R1+0xc40] ;  /* 0x000c4000011b7983 */ /* 0x001ee80000300800 */
[----:B------:R-:W4:Y:S04]  /*10f10*/  LDL R5, [R1+0x63c] ;  /* 0x00063c0001057983 */ /* 0x000f280000100800 */
[----:B------:R0:W-:Y:S04]  /*10f20*/  STL [R1+0xa8], R29 ;  /* 0x0000a81d01007387 */ /* 0x0001e80000100800 */
[----:B0-----:R-:W2:Y:S04]  /*10f30*/  LDL.LU R29, [R1+0xc3c] ;  /* 0x000c3c00011d7983 */ /* 0x001ea80000300800 */
[----:B------:R-:W2:Y:S04]  /*10f40*/  LDL R3, [R1+0x644] ;  /* 0x0006440001037983 */ /* 0x000ea80000100800 */
[----:B------:R-:W3:Y:S01]  /*10f50*/  LDL R9, [R1+0x630] ;  /* 0x0006300001097983 */ /* 0x000ee20000100800 */
[----:B------:R-:W-:-:S02]  /*10f60*/  PRMT R28, RZ, 0x7610, R28 ;  /* 0x00007610ff1c7816 */ /* 0x000fc4000000001c */
[C---:B----4-:R-:W-:Y:S02]  /*10f70*/  IADD3 R4, P2, PT, R20.reuse, R5, RZ ;  /* 0x0000000514047210 */ /* 0x050fe40007f5e0ff */
[----:B------:R-:W4:Y:S01]  /*10f80*/  LDL R5, [R1+0x638] ;  /* 0x0006380001057983 */ /* 0x000f220000100800 */
[----:B--2---:R-:W-:-:S03]  /*10f90*/  IADD3 R2, P3, PT, R20, R3, RZ ;  /* 0x0000000314027210 */ /* 0x004fc60007f7e0ff */
[----:B------:R-:W2:Y:S01]  /*10fa0*/  LDL R3, [R1+0x640] ;  /* 0x0006400001037983 */ /* 0x000ea20000100800 */
[----:B---3--:R-:W-:-:S05]  /*10fb0*/  IMAD.X R9, R0, 0x1, R9, P1 ;  /* 0x0000000100097824 */ /* 0x008fca00008e0609 */
[----:B------:R-:W3:Y:S01]  /*10fc0*/  @!P0 LDG.E.U8 R28, desc[UR12][R8.64] ;  /* 0x0000000c081c8981 */ /* 0x000ee2000c1e1100 */
[----:B------:R-:W-:Y:S02]  /*10fd0*/  PRMT R27, RZ, 0x7610, R27 ;  /* 0x00007610ff1b7816 */ /* 0x000fe4000000001b */
[----:B------:R-:W-:Y:S01]  /*10fe0*/  PRMT R29, RZ, 0x7610, R29 ;  /* 0x00007610ff1d7816 */ /* 0x000fe2000000001d */
[----:B----4-:R-:W-:-:S05]  /*10ff0*/  IMAD.X R5, R0, 0x1, R5, P2 ;  /* 0x0000000100057824 */ /* 0x010fca00010e0605 */
[----:B------:R-:W4:Y:S01]  /*11000*/  @!P0 LDG.E.U8 R27, desc[UR12][R4.64] ;  /* 0x0000000c041b8981 */ /* 0x000f22000c1e1100 */
[----:B--2---:R-:W-:-:S05]  /*11010*/  IMAD.X R3, R0, 0x1, R3, P3 ;  /* 0x0000000100037824 */ /* 0x004fca00018e0603 */
[----:B------:R-:W2:Y:S04]  /*11020*/  @!P0 LDG.E.U8 R29, desc[UR12][R2.64] ;  /* 0x0000000c021d8981 */ /* 0x000ea8000c1e1100 */
[----:B---3--:R0:W-:Y:S04]  /*11030*/  STL [R1+0xa4], R28 ;  /* 0x0000a41c01007387 */ /* 0x0081e80000100800 */
[----:B0-----:R-:W3:Y:S04]  /*11040*/  LDL.LU R28, [R1+0xc38] ;  /* 0x000c3800011c7983 */ /* 0x001ee80000300800 */
[----:B------:R-:W3:Y:S04]  /*11050*/  LDL R8, [R1+0x654] ;  /* 0x0006540001087983 */ /* 0x000ee80000100800 */
[----:B------:R-:W3:Y:S04]  /*11060*/  LDL R9, [R1+0x65c] ;  /* 0x00065c0001097983 */ /* 0x000ee80000100800 */
[----:B----4-:R0:W-:Y:S04]  /*11070*/  STL [R1+0xa0], R27 ;  /* 0x0000a01b01007387 */ /* 0x0101e80000100800 */
[----:B0-----:R-:W4:Y:S04]  /*11080*/  LDL.LU R27, [R1+0xc34] ;  /* 0x000c3400011b7983 */ /* 0x001f280000300800 */
[----:B--2---:R0:W-:Y:S04]  /*11090*/  STL [R1+0x9c], R29 ;  /* 0x00009c1d01007387 */ /* 0x0041e80000100800 */
[----:B0-----:R-:W2:Y:S04]  /*110a0*/  LDL.LU R29, [R1+0xc30] ;  /* 0x000c3000011d7983 */ /* 0x001ea80000300800 */
[----:B------:R-:W4:Y:S01]  /*110b0*/  LDL R3, [R1+0x648] ;  /* 0x0006480001037983 */ /* 0x000f220000100800 */
[----:B---3--:R-:W-:-:S03]  /*110c0*/  IADD3 R4, P2, PT, R20, R8, RZ ;  /* 0x0000000814047210 */ /* 0x008fc60007f5e0ff */
[----:B------:R-:W3:Y:S01]  /*110d0*/  LDL R5, [R1+0x650] ;  /* 0x0006500001057983 */ /* 0x000ee20000100800 */
[----:B------:R-:W-:-:S03]  /*110e0*/  IADD3 R8, P3, PT, R20, R9, RZ ;  /* 0x0000000914087210 */ /* 0x000fc60007f7e0ff */
[----:B------:R-:W3:Y:S01]  /*110f0*/  LDL R9, [R1+0x658] ;  /* 0x0006580001097983 */ /* 0x000ee20000100800 */
[----:B------:R-:W-:Y:S02]  /*11100*/  IADD3 R2, P1, PT, R20, R14, RZ ;  /* 0x0000000e14027210 */ /* 0x000fe40007f3e0ff */
[----:B------:R-:W-:Y:S01]  /*11110*/  PRMT R7, RZ, 0x7610, R7 ;  /* 0x00007610ff077816 */ /* 0x000fe20000000007 */
[----:B------:R-:W3:Y:S01]  /*11120*/  LDL R14, [R1+0x66c] ;  /* 0x00066c00010e7983 */ /* 0x000ee20000100800 */
[----:B------:R-:W-:Y:S02]  /*11130*/  PRMT R19, RZ, 0x7610, R19 ;  /* 0x00007610ff137816 */ /* 0x000fe40000000013 */
[----:B--2---:R-:W-:Y:S01]  /*11140*/  PRMT R29, RZ, 0x7610, R29 ;  /* 0x00007610ff1d7816 */ /* 0x004fe2000000001d */
[C---:B----4-:R-:W-:Y:S02]  /*11150*/  IMAD.X R3, R0.reuse, 0x1, R3, P1 ;  /* 0x0000000100037824 */ /* 0x050fe400008e0603 */
[----:B---3--:R-:W-:-:S03]  /*11160*/  IMAD.X R5, R0, 0x1, R5, P2 ;  /* 0x0000000100057824 */ /* 0x008fc600010e0605 */
[----:B------:R-:W2:Y:S01]  /*11170*/  @!P0 LDG.E.U8 R7, desc[UR12][R2.64] ;  /* 0x0000000c02078981 */ /* 0x000ea2000c1e1100 */
[----:B------:R-:W-:-:S03]  /*11180*/  IMAD.X R9, R0, 0x1, R9, P3 ;  /* 0x0000000100097824 */ /* 0x000fc600018e0609 */
[----:B------:R-:W3:Y:S04]  /*11190*/  @!P0 LDG.E.U8 R19, desc[UR12][R4.64] ;  /* 0x0000000c04138981 */ /* 0x000ee8000c1e1100 */
[----:B------:R-:W4:Y:S04]  /*111a0*/  @!P0 LDG.E.U8 R29, desc[UR12][R8.64] ;  /* 0x0000000c081d8981 */ /* 0x000f28000c1e1100 */
[----:B------:R-:W4:Y:S04]  /*111b0*/  LDL R2, [R1+0x664] ;  /* 0x0006640001027983 */ /* 0x000f280000100800 */
[----:B------:R-:W4:Y:S04]  /*111c0*/  LDL R3, [R1+0x684] ;  /* 0x0006840001037983 */ /* 0x000f280000100800 */
[----:B--2---:R-:W-:Y:S04]  /*111d0*/  STL [R1+0xbec], R7 ;  /* 0x000bec0701007387 */ /* 0x004fe80000100800 */
[----:B---3--:R0:W-:Y:S04]  /*111e0*/  STL [R1+0x98], R19 ;  /* 0x0000981301007387 */ /* 0x0081e80000100800 */
[----:B0-----:R-:W2:Y:S04]  /*111f0*/  LDL R19, [R1+0x68c] ;  /* 0x00068c0001137983 */ /* 0x001ea80000100800 */
[----:B----4-:R0:W-:Y:S04]  /*11200*/  STL [R1+0x94], R29 ;  /* 0x0000941d01007387 */ /* 0x0101e80000100800 */
[----:B0-----:R-:W3:Y:S04]  /*11210*/  LDL.LU R29, [R1+0xc2c] ;  /* 0x000c2c00011d7983 */ /* 0x001ee80000300800 */
[----:B------:R-:W4:Y:S01]  /*11220*/  LDL R9, [R1+0x660] ;  /* 0x0006600001097983 */ /* 0x000f220000100800 */
[----:B------:R-:W-:-:S02]  /*11230*/  IADD3 R8, P1, PT, R20, R2, RZ ;  /* 0x0000000214087210 */ /* 0x000fc40007f3e0ff */
[----:B------:R-:W-:Y:S01]  /*11240*/  IADD3 R2, P3, PT, R20, R3, RZ ;  /* 0x0000000314027210 */ /* 0x000fe20007f7e0ff */
[----:B------:R-:W2:Y:S01]  /*11250*/  LDL R5, [R1+0x668] ;  /* 0x0006680001057983 */ /* 0x000ea20000100800 */
[----:B------:R-:W-:-:S03]  /*11260*/  PRMT R28, RZ, 0x7610, R28 ;  /* 0x00007610ff1c7816 */ /* 0x000fc6000000001c */
[----:B------:R-:W2:Y:S01]  /*11270*/  LDL R3, [R1+0x680] ;  /* 0x0006800001037983 */ /* 0x000ea20000100800 */
[----:B----4-:R-:W-:-:S05]  /*11280*/  IMAD.X R9, R0, 0x1, R9, P1 ;  /* 0x0000000100097824 */ /* 0x010fca00008e0609 */
[----:B------:R-:W4:Y:S01]  /*11290*/  @!P0 LDG.E.U8 R28, desc[UR12][R8.64] ;  /* 0x0000000c081c8981 */ /* 0x000f22000c1e1100 */
[----:B------:R-:W-:Y:S02]  /*112a0*/  IADD3 R4, P2, PT, R20, R14, RZ ;  /* 0x0000000e14047210 */ /* 0x000fe40007f5e0ff */
[----:B------:R-:W-:Y:S01]  /*112b0*/  PRMT R27, RZ, 0x7610, R27 ;  /* 0x00007610ff1b7816 */ /* 0x000fe2000000001b */
[C---:B--2---:R-:W-:Y:S01]  /*112c0*/  IMAD.X R3, R0.reuse, 0x1, R3, P3 ;  /* 0x0000000100037824 */ /* 0x044fe200018e0603 */
[----:B---3--:R-:W-:Y:S01]  /*112d0*/  PRMT R29, RZ, 0x7610, R29 ;  /* 0x00007610ff1d7816 */ /* 0x008fe2000000001d */
[----:B------:R-:W-:Y:S01]  /*112e0*/  IMAD.X R5, R0, 0x1, R5, P2 ;  /* 0x0000000100057824 */ /* 0x000fe200010e0605 */
[----:B------:R-:W2:Y:S04]  /*112f0*/  LDL R14, [R1+0x688] ;  /* 0x00068800010e7983 */ /* 0x000ea80000100800 */
[----:B------:R-:W3:Y:S04]  /*11300*/  @!P0 LDG.E.U8 R27, desc[UR12][R4.64] ;  /* 0x0000000c041b8981 */ /* 0x000ee8000c1e1100 */
[----:B------:R0:W2:Y:S04]  /*11310*/  @!P0 LDG.E.U8 R29, desc[UR12][R2.64] ;  /* 0x0000000c021d8981 */ /* 0x0000a8000c1e1100 */
[----:B----4-:R1:W-:Y:S04]  /*11320*/  STL [R1+0x88], R28 ;  /* 0x0000881c01007387 */ /* 0x0103e80000100800 */
[----:B-1----:R-:W4:Y:S04]  /*11330*/  LDL.LU R28, [R1+0xc28] ;  /* 0x000c2800011c7983 */ /* 0x002f280000300800 */
[----:B------:R-:W4:Y:S04]  /*11340*/  LDL R8, [R1+0x69c] ;  /* 0x00069c0001087983 */ /* 0x000f280000100800 */
[----:B------:R-:W4:Y:S01]  /*11350*/  LDL R9, [R1+0x6a4] ;  /* 0x0006a40001097983 */ /* 0x000f220000100800 */
[----:B0-----:R-:W-:-:S03]  /*11360*/  IADD3 R2, P1, PT, R20, R19, RZ ;  /* 0x0000001314027210 */ /* 0x001fc60007f3e0ff */
[----:B---3--:R0:W-:Y:S02]  /*11370*/  STL [R1+0x84], R27 ;  /* 0x0000841b01007387 */ /* 0x0081e40000100800 */
[----:B--2---:R-:W-:Y:S02]  /*11380*/  IMAD.X R3, R0, 0x1, R14, P1 ;  /* 0x0000000100037824 */ /* 0x004fe400008e060e */
[----:B0-----:R-:W2:Y:S04]  /*11390*/  LDL.LU R27, [R1+0xc24] ;  /* 0x000c2400011b7983 */ /* 0x001ea80000300800 */
[----:B------:R0:W-:Y:S04]  /*113a0*/  STL [R1+0x8c], R29 ;  /* 0x00008c1d01007387 */ /* 0x0001e80000100800 */
[----:B0-----:R-:W3:Y:S04]  /*113b0*/  LDL.LU R29, [R1+0xc20] ;  /* 0x000c2000011d7983 */ /* 0x001ee80000300800 */
[----:B------:R-:W3:Y:S04]  /*113c0*/  LDL R5, [R1+0x698] ;  /* 0x0006980001057983 */ /* 0x000ee80000100800 */
[----:B------:R-:W3:Y:S04]  /*113d0*/  LDL R19, [R1+0x6ec] ;  /* 0x0006ec0001137983 */ /* 0x000ee80000100800 */
[----:B------:R-:W3:Y:S01]  /*113e0*/  LDL R14, [R1+0x6e8] ;  /* 0x0006e800010e7983 */ /* 0x000ee20000100800 */
[----:B----4-:R-:W-:-:S02]  /*113f0*/  PRMT R28, RZ, 0x7610, R28 ;  /* 0x00007610ff1c7816 */ /* 0x010fc4000000001c */
[----:B------:R-:W-:-:S04]  /*11400*/  IADD3 R4, P2, PT, R20, R8, RZ ;  /* 0x0000000814047210 */ /* 0x000fc80007f5e0ff */
[----:B------:R-:W4:Y:S01]  /*11410*/  @!P0 LDG.E.U8 R28, desc[UR12][R2.64] ;  /* 0x0000000c021c8981 */ /* 0x000f22000c1e1100 */
[----:B------:R-:W-:-:S03]  /*11420*/  IADD3 R8, P3, PT, R20, R9, RZ ;  /* 0x0000000914087210 */ /* 0x000fc60007f7e0ff */
[----:B------:R-:W4:Y:S01]  /*11430*/  LDL R9, [R1+0x6a0] ;  /* 0x0006a00001097983 */ /* 0x000f220000100800 */
[----:B--2---:R-:W-:Y:S02]  /*11440*/  PRMT R27, RZ, 0x7610, R27 ;  /* 0x00007610ff1b7816 */ /* 0x004fe4000000001b */
[----:B---3--:R-:W-:Y:S01]  /*11450*/  PRMT R29, RZ, 0x7610, R29 ;  /* 0x00007610ff1d7816 */ /* 0x008fe2000000001d */
[----:B------:R-:W-:-:S05]  /*11460*/  IMAD.X R5, R0, 0x1, R5, P2 ;  /* 0x0000000100057824 */ /* 0x000fca00010e0605 */
[----:B------:R-:W2:Y:S04]  /*11470*/  @!P0 LDG.E.U8 R27, desc[UR12][R4.64] ;  /* 0x0000000c041b8981 */ /* 0x000ea8000c1e1100 */
[----:B----4-:R0:W-:Y:S01]  /*11480*/  STL [R1+0x78], R28 ;  /* 0x0000781c01007387 */ /* 0x0101e20000100800 */
[----:B------:R-:W-:-:S05]  /*11490*/  IMAD.X R9, R0, 0x1, R9, P3 ;  /* 0x0000000100097824 */ /* 0x000fca00018e0609 */
[----:B------:R-:W3:Y:S04]  /*114a0*/  @!P0 LDG.E.U8 R29, desc[UR12][R8.64] ;  /* 0x0000000c081d8981 */ /* 0x000ee8000c1e1100 */
[----:B0-----:R-:W4:Y:S04]  /*114b0*/  LDL.LU R28, [R1+0xc1c] ;  /* 0x000c1c00011c7983 */ /* 0x001f280000300800 */
[----:B------:R-:W4:Y:S04]  /*114c0*/  LDL R3, [R1+0x6ac] ;  /* 0x0006ac0001037983 */ /* 0x000f280000100800 */
[----:B--2---:R0:W-:Y:S04]  /*114d0*/  STL [R1+0x80], R27 ;  /* 0x0000801b01007387 */ /* 0x0041e80000100800 */
[----:B0-----:R-:W2:Y:S04]  /*114e0*/  LDL.LU R27, [R1+0xc18] ;  /* 0x000c1800011b7983 */ /* 0x001ea80000300800 */
[----:B------:R-:W2:Y:S04]  /*114f0*/  LDL R5, [R1+0x6cc] ;  /* 0x0006cc0001057983 */ /* 0x000ea80000100800 */
[----:B---3--:R0:W-:Y:S01]  /*11500*/  STL [R1+0x7c], R29 ;  /* 0x00007c1d01007387 */ /* 0x0081e20000100800 */
[----:B----4-:R-:W-:-:S03]  /*11510*/  IADD3 R2, P1, PT, R20, R3, RZ ;  /* 0x0000000314027210 */ /* 0x010fc60007f3e0ff */
[----:B0-----:R-:W3:Y:S04]  /*11520*/  LDL.LU R29, [R1+0xc14] ;  /* 0x000c1400011d7983 */ /* 0x001ee80000300800 */
[----:B------:R-:W4:Y:S01]  /*11530*/  LDL R3, [R1+0x6a8] ;  /* 0x0006a80001037983 */ /* 0x000f220000100800 */
[----:B------:R-:W-:Y:S02]  /*11540*/  PRMT R7, RZ, 0x7610, R7 ;  /* 0x00007610ff077816 */ /* 0x000fe40000000007 */
[----:B------:R-:W-:Y:S01]  /*11550*/  PRMT R9, RZ, 0x7610, R9 ;  /* 0x00007610ff097816 */ /* 0x000fe20000000009 */
[----:B----4-:R-:W-:-:S05]  /*11560*/  IMAD.X R3, R0, 0x1, R3, P1 ;  /* 0x0000000100037824 */ /* 0x010fca00008e0603 */
[----:B------:R-:W4:Y:S01]  /*11570*/  @!P0 LDG.E.U8 R7, desc[UR12][R2.64] ;  /* 0x0000000c02078981 */ /* 0x000f22000c1e1100 */
[C---:B------:R-:W-:Y:S02]  /*11580*/  IADD3 R8, P3, PT, R20.reuse, R19, RZ ;  /* 0x0000001314087210 */ /* 0x040fe40007f7e0ff */
[----:B--2---:R-:W-:Y:S01]  /*11590*/  IADD3 R4, P2, PT, R20, R5, RZ ;  /* 0x0000000514047210 */ /* 0x004fe20007f5e0ff */
[----:B------:R-:W2:Y:S04]  /*115a0*/  LDL R19, [R1+0x74c] ;  /* 0x00074c0001137983 */ /* 0x000ea80000100800 */
[----:B------:R-:W2:Y:S04]  /*115b0*/  LDL R5, [R1+0x6c8] ;  /* 0x0006c80001057983 */ /* 0x000ea80000100800 */
[----:B------:R0:W-:Y:S04]  /*115c0*/  STL.S16 [R1+0x70], R9 ;  /* 0x0000700901007387 */ /* 0x0001e80000100600 */
[----:B------:R-:W3:Y:S01]  /*115d0*/  LDL R3, [R1+0x72c] ;  /* 0x00072c0001037983 */ /* 0x000ee20000100800 */
[----:B0-----:R-:W-:-:S03]  /*115e0*/  IMAD.X R9, R0, 0x1, R14, P3 ;  /* 0x0000000100097824 */ /* 0x001fc600018e060e */
[----:B------:R-:W3:Y:S04]  /*115f0*/  LDL R14, [R1+0x6c4] ;  /* 0x0006c400010e7983 */ /* 0x000ee80000100800 */
[----:B----4-:R0:W-:Y:S04]  /*11600*/  STL [R1+0xbf0], R7 ;  /* 0x000bf00701007387 */ /* 0x0101e80000100800 */
[----:B0-----:R-:W4:Y:S01]  /*11610*/  LDL.LU R7, [R1+0x70] ;  /* 0x0000700001077983 */ /* 0x001f220000300800 */
[----:B--2---:R-:W-:Y:S01]  /*11620*/  IMAD.X R5, R0, 0x1, R5, P2 ;  /* 0x0000000100057824 */ /* 0x004fe200010e0605 */
[----:B------:R-:W-:-:S06]  /*11630*/  PRMT R27, RZ, 0x7610, R27 ;  /* 0x00007610ff1b7816 */ /* 0x000fcc000000001b */
[----:B------:R-:W2:Y:S04]  /*11640*/  @!P0 LDG.E.U8 R27, desc[UR12][R8.64] ;  /* 0x0000000c081b8981 */ /* 0x000ea8000c1e1100 */
[----:B----4-:R-:W4:Y:S04]  /*11650*/  @!P0 LDG.E.U8 R7, desc[UR12][R4.64] ;  /* 0x0000000c04078981 */ /* 0x010f28000c1e1100 */
[----:B----4-:R-:W-:Y:S04]  /*11660*/  STL [R1+0xbf4], R7 ;  /* 0x000bf40701007387 */ /* 0x010fe80000100800 */
[----:B--2---:R0:W-:Y:S04]  /*11670*/  STL [R1+0x74], R27 ;  /* 0x0000741b01007387 */ /* 0x0041e80000100800 */
[----:B0-----:R-:W2:Y:S04]  /*11680*/  LDL.LU R27, [R1+0xc10] ;  /* 0x000c1000011b7983 */ /* 0x001ea80000300800 */
[----:B------:R-:W4:Y:S04]  /*11690*/  LDL R9, [R1+0x70c] ;  /* 0x00070c0001097983 */ /* 0x000f280000100800 */
[----:B------:R-:W2:Y:S01]  /*116a0*/  LDL R5, [R1+0x748] ;  /* 0x0007480001057983 */ /* 0x000ea20000100800 */
[----:B------:R-:W-:-:S02]  /*116b0*/  IADD3 R4, P3, PT, R20, R19, RZ ;  /* 0x0000001314047210 */ /* 0x000fc40007f7e0ff */
[----:B------:R-:W-:Y:S01]  /*116c0*/  PRMT R15, RZ, 0x7610, R15 ;  /* 0x00007610ff0f7816 */ /* 0x000fe2000000000f */
[----:B------:R-:W2:Y:S01]  /*116d0*/  LDL R19, [R1+0x704] ;  /* 0x0007040001137983 */ /* 0x000ea20000100800 */
[----:B----4-:R-:W-:-:S03]  /*116e0*/  IADD3 R8, P1, PT, R20, R9, RZ ;  /* 0x0000000914087210 */ /* 0x010fc60007f3e0ff */
[----:B------:R-:W4:Y:S01]  /*116f0*/  LDL R9, [R1+0x708] ;  /* 0x0007080001097983 */ /* 0x000f220000100800 */
[----:B---3--:R-:W-:Y:S01]  /*11700*/  PRMT R29, RZ, 0x7610, R29 ;  /* 0x00007610ff1d7816 */ /* 0x008fe2000000001d */
[----:B--2---:R-:W-:Y:S01]  /*11710*/  IMAD.X R5, R0, 0x1, R5, P3 ;  /* 0x0000000100057824 */ /* 0x004fe200018e0605 */
[----:B------:R-:W-:Y:S02]  /*11720*/  IADD3 R2, P2, PT, R20, R3, RZ ;  /* 0x0000000314027210 */ /* 0x000fe40007f5e0ff */
[----:B------:R-:W2:Y:S04]  /*11730*/  LDL R3, [R1+0x728] ;  /* 0x0007280001037983 */ /* 0x000ea80000100800 */
[----:B------:R-:W3:Y:S01]  /*11740*/  @!P0 LDG.E.U8 R15, desc[UR12][R4.64] ;  /* 0x0000000c040f8981 */ /* 0x000ee2000c1e1100 */
[----:B------:R-:W-:-:S03]  /*11750*/  PRMT R7, RZ, 0x7610, R7 ;  /* 0x00007610ff077816 */ /* 0x000fc60000000007 */
[----:B------:R-:W3:Y:S01]  /*11760*/  LDL R5, [R1+0x6e4] ;  /* 0x0006e40001057983 */ /* 0x000ee20000100800 */
[----:B----4-:R-:W-:-:S05]  /*11770*/  IMAD.X R9, R0, 0x1, R9, P1 ;  /* 0x0000000100097824 */ /* 0x010fca00008e0609 */
[----:B------:R-:W4:Y:S01]  /*11780*/  @!P0 LDG.E.U8 R29, desc[UR12][R8.64] ;  /* 0x0000000c081d8981 */ /* 0x000f22000c1e1100 */
[----:B--2---:R-:W-:-:S03]  /*11790*/  IMAD.X R3, R0, 0x1, R3, P2 ;  /* 0x0000000100037824 */ /* 0x004fc600010e0603 */
[----:B---3--:R0:W-:Y:S04]  /*117a0*/  STL [R1+0x68], R15 ;  /* 0x0000680f01007387 */ /* 0x0081e80000100800 */
[----:B------:R1:W2:Y:S04]  /*117b0*/  @!P0 LDG.E.U8 R7, desc[UR12][R2.64] ;  /* 0x0000000c02078981 */ /* 0x0002a8000c1e1100 */
[----:B0-----:R-:W3:Y:S04]  /*117c0*/  LDL R15, [R1+0x724] ;  /* 0x00072400010f7983 */ /* 0x001ee80000100800 */
[----:B----4-:R0:W-:Y:S04]  /*117d0*/  STL [R1+0x60], R29 ;  /* 0x0000601d01007387 */ /* 0x0101e80000100800 */
[----:B0-----:R-:W4:Y:S04]  /*117e0*/  LDL.LU R29, [R1+0xc0c] ;  /* 0x000c0c00011d7983 */ /* 0x001f280000300800 */
[----:B------:R-:W2:Y:S01]  /*117f0*/  LDL R3, [R1+0x6c0] ;  /* 0x0006c00001037983 */ /* 0x000ea20000100800 */
[----:B-1----:R-:W-:-:S02]  /*11800*/  IADD3 R2, P1, PT, R20, R14, RZ ;  /* 0x0000000e14027210 */ /* 0x002fc40007f3e0ff */
[----:B------:R-:W-:Y:S01]  /*11810*/  IADD3 R4, P2, PT, R20, R5, RZ ;  /* 0x0000000514047210 */ /* 0x000fe20007f5e0ff */
[----:B------:R-:W3:Y:S01]  /*11820*/  LDL R9, [R1+0x700] ;  /* 0x0007000001097983 */ /* 0x000ee20000100800 */
[----:B------:R-:W-:-:S03]  /*11830*/  PRMT R28, RZ, 0x7610, R28 ;  /* 0x00007610ff1c7816 */ /* 0x000fc6000000001c */
[----:B------:R-:W3:Y:S01]  /*11840*/  LDL R5, [R1+0x6e0] ;  /* 0x0006e00001057983 */ /* 0x000ee20000100800 */
[----:B------:R-:W-:Y:S02]  /*11850*/  IADD3 R8, P3, PT, R20, R19, RZ ;  /* 0x0000001314087210 */ /* 0x000fe40007f7e0ff */
[----:B------:R-:W-:Y:S01]  /*11860*/  PRMT R27, RZ, 0x7610, R27 ;  /* 0x00007610ff1b7816 */ /* 0x000fe2000000001b */
[----:B------:R-:W3:Y:S04]  /*11870*/  LDL R14, [R1+0x744] ;  /* 0x00074400010e7983 */ /* 0x000ee80000100800 */
[----:B------:R-:W3:Y:S01]  /*11880*/  LDL R19, [R1+0x720] ;  /* 0x0007200001137983 */ /* 0x000ee20000100800 */
[----:B--2---:R-:W-:-:S05]  /*11890*/  IMAD.X R3, R0, 0x1, R3, P1 ;  /* 0x0000000100037824 */ /* 0x004fca00008e0603 */
[----:B------:R-:W2:Y:S01]  /*118a0*/  @!P0 LDG.E.U8 R28, desc[UR12][R2.64] ;  /* 0x0000000c021c8981 */ /* 0x000ea2000c1e1100 */
[----:B----4-:R-:W-:Y:S01]  /*118b0*/  PRMT R29, RZ, 0x7610, R29 ;  /* 0x00007610ff1d7816 */ /* 0x010fe2000000001d */
[C---:B---3--:R-:W-:Y:S02]  /*118c0*/  IMAD.X R5, R0.reuse, 0x1, R5, P2 ;  /* 0x0000000100057824 */ /* 0x048fe400010e0605 */
        /* <DEDUP_REMOVED lines=8> */
[----:B----4-:R0:W-:Y:S04]  /*11950*/  STL [R1+0x54], R29 ;  /* 0x0000541d01007387 */ /* 0x0101e80000100800 */
[----:B0-----:R-:W4:Y:S01]  /*11960*/  LDL.LU R29, [R1+0xc00] ;  /* 0x000c0000011d7983 */ /* 0x001f220000300800 */
[----:B------:R-:W-:-:S02]  /*11970*/  IADD3 R8, P1, PT, R20, R15, RZ ;  /* 0x0000000f14087210 */ /* 0x000fc40007f3e0ff */
[----:B------:R-:W-:Y:S01]  /*11980*/  PRMT R10, RZ, 0x7610, R10 ;  /* 0x00007610ff0a7816 */ /* 0x000fe2000000000a */
[----:B------:R-:W3:Y:S01]  /*11990*/  LDL R5, [R1+0x740] ;  /* 0x0007400001057983 */ /* 0x000ee20000100800 */
[----:B--2---:R-:W-:-:S03]  /*119a0*/  IADD3 R2, P3, PT, R20, R3, RZ ;  /* 0x0000000314027210 */ /* 0x004fc60007f7e0ff */
[----:B------:R-:W2:Y:S04]  /*119b0*/  LDL R15, [R1+0x6dc] ;  /* 0x0006dc00010f7983 */ /* 0x000ea80000100800 */
[----:B------:R-:W2:Y:S01]  /*119c0*/  LDL R3, [R1+0x760] ;  /* 0x0007600001037983 */ /* 0x000ea20000100800 */
[----:B------:R-:W-:Y:S01]  /*119d0*/  PRMT R24, RZ, 0x7610, R24 ;  /* 0x00007610ff187816 */ /* 0x000fe20000000018 */
[----:B------:R-:W-:Y:S01]  /*119e0*/  IMAD.X R9, R0, 0x1, R19, P1 ;  /* 0x0000000100097824 */ /* 0x000fe200008e0613 */
[----:B------:R-:W-:Y:S01]  /*119f0*/  IADD3 R4, P2, PT, R20, R14, RZ ;  /* 0x0000000e14047210 */ /* 0x000fe20007f5e0ff */
[----:B------:R-:W3:Y:S04]  /*11a00*/  LDL R19, [R1+0x6d8] ;  /* 0x0006d80001137983 */ /* 0x000ee80000100800 */
[----:B------:R-:W3:Y:S04]  /*11a10*/  @!P0 LDG.E.U8 R24, desc[UR12][R8.64] ;  /* 0x0000000c08188981 */ /* 0x000ee8000c1e1100 */
[----:B------:R-:W3:Y:S04]  /*11a20*/  LDL R14, [R1+0x6fc] ;  /* 0x0006fc00010e7983 */ /* 0x000ee80000100800 */
[----:B------:R-:W3:Y:S01]  /*11a30*/  LDL R9, [R1+0x6bc] ;  /* 0x0006bc0001097983 */ /* 0x000ee20000100800 */
[----:B--2---:R-:W-:-:S05]  /*11a40*/  IMAD.X R3, R0, 0x1, R3, P3 ;  /* 0x0000000100037824 */ /* 0x004fca00018e0603 */
[----:B------:R3:W2:Y:S02]  /*11a50*/  @!P0 LDG.E.U8 R10, desc[UR12][R2.64] ;  /* 0x0000000c020a8981 */ /* 0x0006a4000c1e1100 */
[----:B---3--:R-:W-:Y:S02]  /*11a60*/  IADD3 R2, P1, PT, R20, R9, RZ ;  /* 0x0000000914027210 */ /* 0x008fe40007f3e0ff */
[----:B--2---:R0:W-:Y:S04]  /*11a70*/  STL [R1+0x38], R10 ;  /* 0x0000380a01007387 */ /* 0x0041e80000100800 */
[----:B------:R-:W2:Y:S04]  /*11a80*/  LDL R3, [R1+0x6b8] ;  /* 0x0006b80001037983 */ /* 0x000ea80000100800 */
[----:B------:R-:W3:Y:S01]  /*11a90*/  LDL R9, [R1+0x6f8] ;  /* 0x0006f80001097983 */ /* 0x000ee20000100800 */
[----:B----4-:R-:W-:Y:S01]  /*11aa0*/  PRMT R29, RZ, 0x7610, R29 ;  /* 0x00007610ff1d7816 */ /* 0x010fe2000000001d */
[----:B------:R-:W-:Y:S01]  /*11ab0*/  IMAD.X R5, R0, 0x1, R5, P2 ;  /* 0x0000000100057824 */ /* 0x000fe200010e0605 */
[----:B------:R-:W-:Y:S01]  /*11ac0*/  PRMT R27, RZ, 0x7610, R27 ;  /* 0x00007610ff1b7816 */ /* 0x000fe2000000001b */
[----:B0-----:R-:W4:Y:S01]  /*11ad0*/  LDL R10, [R1+0x71c] ;  /* 0x00071c00010a7983 */ /* 0x001f220000100800 */
[----:B------:R-:W-:-:S03]  /*11ae0*/  IADD3 R8, P3, PT, R20, R14, RZ ;  /* 0x0000000e14087210 */ /* 0x000fc60007f7e0ff */
[----:B------:R0:W4:Y:S01]  /*11af0*/  @!P0 LDG.E.U8 R29, desc[UR12][R4.64] ;  /* 0x0000000c041d8981 */ /* 0x000122000c1e1100 */
[----:B------:R-:W-:Y:S02]  /*11b00*/  PRMT R28, RZ, 0x7610, R28 ;  /* 0x00007610ff1c7816 */ /* 0x000fe4000000001c */
[----:B------:R-:W-:Y:S01]  /*11b10*/  PRMT R11, RZ, 0x7610, R11 ;  /* 0x00007610ff0b7816 */ /* 0x000fe2000000000b */
[----:B------:R-:W4:Y:S01]  /*11b20*/  LDL R14, [R1+0x75c] ;  /* 0x00075c00010e7983 */ /* 0x000f220000100800 */
[----:B0-----:R-:W-:-:S03]  /*11b30*/  IADD3 R4, P2, PT, R20, R15, RZ ;  /* 0x0000000f14047210 */ /* 0x001fc60007f5e0ff */
[----:B------:R-:W4:Y:S02]  /*11b40*/  LDL R15, [R1+0x73c] ;  /* 0x00073c00010f7983 */ /* 0x000f240000100800 */
[C---:B------:R-:W-:Y:S02]  /*11b50*/  IMAD.X R5, R0.reuse, 0x1, R19, P2 ;  /* 0x0000000100057824 */ /* 0x040fe400010e0613 */
[----:B------:R-:W4:Y:S04]  /*11b60*/  LDL R19, [R1+0x738] ;  /* 0x0007380001137983 */ /* 0x000f280000100800 */
[----:B------:R-:W4:Y:S01]  /*11b70*/  @!P0 LDG.E.U8 R28, desc[UR12][R4.64] ;  /* 0x0000000c041c8981 */ /* 0x000f22000c1e1100 */
[C---:B--2---:R-:W-:Y:S02]  /*11b80*/  IMAD.X R3, R0.reuse, 0x1, R3, P1 ;  /* 0x0000000100037824 */ /* 0x044fe400008e0603 */
[----:B---3--:R-:W-:-:S03]  /*11b90*/  IMAD.X R9, R0, 0x1, R9, P3 ;  /* 0x0000000100097824 */ /* 0x008fc600018e0609 */
[----:B------:R-:W2:Y:S04]  /*11ba0*/  @!P0 LDG.E.U8 R27, desc[UR12][R2.64] ;  /* 0x0000000c021b8981 */ /* 0x000ea8000c1e1100 */
[----:B------:R4:W3:Y:S02]  /*11bb0*/  @!P0 LDG.E.U8 R11, desc[UR12][R8.64] ;  /* 0x0000000c080b8981 */ /* 0x0008e4000c1e1100 */
[C---:B----4-:R-:W-:Y:S02]  /*11bc0*/  IADD3 R8, P3, PT, R20.reuse, R14, RZ ;  /* 0x0000000e14087210 */ /* 0x050fe40007f7e0ff */
[----:B--2---:R0:W-:Y:S04]  /*11bd0*/  STL [R1+0x2c], R27 ;  /* 0x00002c1b01007387 */ /* 0x0041e80000100800 */
[----:B0-----:R-:W2:Y:S04]  /*11be0*/  LDL.LU R27, [R1+0xbfc] ;  /* 0x000bfc00011b7983 */ /* 0x001ea80000300800 */
[----:B------:R0:W-:Y:S04]  /*11bf0*/  STL [R1+0x30], R28 ;  /* 0x0000301c01007387 */ /* 0x0001e80000100800 */
[----:B0-----:R-:W4:Y:S04]  /*11c00*/  LDL.LU R28, [R1+0xbf8] ;  /* 0x000bf800011c7983 */ /* 0x001f280000300800 */
[----:B---3--:R0:W-:Y:S04]  /*11c10*/  STL [R1+0x34], R11 ;  /* 0x0000340b01007387 */ /* 0x0081e80000100800 */
[----:B------:R-:W3:Y:S04]  /*11c20*/  LDL R3, [R1+0x718] ;  /* 0x0007180001037983 */ /* 0x000ee80000100800 */
[----:B------:R-:W2:Y:S04]  /*11c30*/  LDL R9, [R1+0x758] ;  /* 0x0007580001097983 */ /* 0x000ea80000100800 */
[----:B0-----:R-:W4:Y:S04]  /*11c40*/  LDL R11, [R1+0x67c] ;  /* 0x00067c00010b7983 */ /* 0x001f280000100800 */
[----:B------:R-:W4:Y:S01]  /*11c50*/  LDL R14, [R1+0x678] ;  /* 0x00067800010e7983 */ /* 0x000f220000100800 */
[----:B------:R-:W-:-:S02]  /*11c60*/  IADD3 R2, P1, PT, R20, R10, RZ ;  /* 0x0000000a14027210 */ /* 0x000fc40007f3e0ff */
[----:B------:R-:W-:Y:S01]  /*11c70*/  PRMT R18, RZ, 0x7610, R18 ;  /* 0x00007610ff127816 */ /* 0x000fe20000000012 */
[----:B------:R-:W4:Y:S01]  /*11c80*/  LDL R10, [R1+0x674] ;  /* 0x00067400010a7983 */ /* 0x000f220000100800 */
[----:B------:R-:W-:Y:S02]  /*11c90*/  IADD3 R4, P2, PT, R20, R15, RZ ;  /* 0x0000000f14047210 */ /* 0x000fe40007f5e0ff */
[----:B------:R-:W-:Y:S01]  /*11ca0*/  PRMT R16, RZ, 0x7610, R16 ;  /* 0x00007610ff107816 */ /* 0x000fe20000000010 */
[----:B------:R-:W4:Y:S01]  /*11cb0*/  LDL R15, [R1+0x694] ;  /* 0x00069400010f7983 */ /* 0x000f220000100800 */
[----:B------:R-:W-:Y:S01]  /*11cc0*/  PRMT R17, RZ, 0x7610, R17 ;  /* 0x00007610ff117816 */ /* 0x000fe20000000011 */
[C---:B------:R-:W-:Y:S01]  /*11cd0*/  IMAD.X R5, R0.reuse, 0x1, R19, P2 ;  /* 0x0000000100057824 */ /* 0x040fe200010e0613 */
[----:B------:R-:W-:Y:S01]  /*11ce0*/  PRMT R6, RZ, 0x7610, R6 ;  /* 0x00007610ff067816 */ /* 0x000fe20000000006 */
[----:B------:R-:W4:Y:S04]  /*11cf0*/  LDL R19, [R1+0x690] ;  /* 0x0006900001137983 */ /* 0x000f280000100800 */
[----:B------:R-:W4:Y:S01]  /*11d00*/  @!P0 LDG.E.U8 R17, desc[UR12][R4.64] ;  /* 0x0000000c04118981 */ /* 0x000f22000c1e1100 */
[----:B---3--:R-:W-:-:S02]  /*11d10*/  IMAD.X R3, R0, 0x1, R3, P1 ;  /* 0x0000000100037824 */ /* 0x008fc400008e0603 */
[----:B--2---:R-:W-:-:S03]  /*11d20*/  IMAD.X R9, R0, 0x1, R9, P3 ;  /* 0x0000000100097824 */ /* 0x004fc600018e0609 */
[----:B------:R4:W2:Y:S04]  /*11d30*/  @!P0 LDG.E.U8 R18, desc[UR12][R2.64] ;  /* 0x0000000c02128981 */ /* 0x0008a8000c1e1100 */
[----:B------:R0:W3:Y:S01]  /*11d40*/  @!P0 LDG.E.U8 R16, desc[UR12][R8.64] ;  /* 0x0000000c08108981 */ /* 0x0000e2000c1e1100 */
[----:B----4-:R-:W-:-:S03]  /*11d50*/  IADD3 R2, P2, PT, R20, R11, RZ ;  /* 0x0000000b14027210 */ /* 0x010fc60007f5e0ff */
[----:B------:R-:W4:Y:S02]  /*11d60*/  LDL R11, [R1+0x670] ;  /* 0x00067000010b7983 */ /* 0x000f240000100800 */
[----:B------:R-:W-:-:S05]  /*11d70*/  IMAD.X R3, R0, 0x1, R14, P2 ;  /* 0x0000000100037824 */ /* 0x000fca00010e060e */
[----:B------:R-:W4:Y:S01]  /*11d80*/  @!P0 LDG.E.U8 R6, desc[UR12][R2.64] ;  /* 0x0000000c02068981 */ /* 0x000f22000c1e1100 */
[----:B------:R-:W-:Y:S02]  /*11d90*/  IADD3 R10, P1, PT, R20, R10, RZ ;  /* 0x0000000a140a7210 */ /* 0x000fe40007f3e0ff */
[----:B0-----:R-:W-:Y:S02]  /*11da0*/  PRMT R9, RZ, 0x7610, R9 ;  /* 0x00007610ff097816 */ /* 0x001fe40000000009 */
[----:B------:R-:W-:Y:S01]  /*11db0*/  PRMT R5, RZ, 0x7610, R5 ;  /* 0x00007610ff057816 */ /* 0x000fe20000000005 */
[----:B--2---:R0:W-:Y:S04]  /*11dc0*/  STL [R1+0x20], R18 ;  /* 0x0000201201007387 */ /* 0x0041e80000100800 */
[----:B0-----:R-:W2:Y:S04]  /*11dd0*/  LDL R18, [R1+0x6b4] ;  /* 0x0006b40001127983 */ /* 0x001ea80000100800 */
[----:B---3--:R0:W-:Y:S01]  /*11de0*/  STL [R1+0x28], R16 ;  /* 0x0000281001007387 */ /* 0x0081e20000100800 */
[----:B----4-:R-:W-:-:S03]  /*11df0*/  IMAD.X R11, R0, 0x1, R11, P1 ;  /* 0x00000001000b7824 */ /* 0x010fc600008e060b */
[----:B------:R1:W-:Y:S04]  /*11e00*/  STL [R1+0x24], R17 ;  /* 0x0000241101007387 */ /* 0x0003e80000100800 */
[----:B------:R-:W3:Y:S01]  /*11e10*/  LDL R14, [R1+0x6b0] ;  /* 0x0006b000010e7983 */ /* 0x000ee20000100800 */
[----:B0-----:R-:W-:-:S03]  /*11e20*/  IADD3 R16, P3, PT, R20, R15, RZ ;  /* 0x0000000f14107210 */ /* 0x001fc60007f7e0ff */
[----:B------:R-:W4:Y:S02]  /*11e30*/  LDL R15, [R1+0x734] ;  /* 0x00073400010f7983 */ /* 0x000f240000100800 */
[----:B-1----:R-:W-:Y:S02]  /*11e40*/  IMAD.X R17, R0, 0x1, R19, P3 ;  /* 0x0000000100117824 */ /* 0x002fe400018e0613 */
[----:B------:R0:W-:Y:S04]  /*11e50*/  STL [R1+0xbdc], R6 ;  /* 0x000bdc0601007387 */ /* 0x0001e80000100800 */
[----:B------:R-:W2:Y:S04]  /*11e60*/  @!P0 LDG.E.U8 R9, desc[UR12][R10.64] ;  /* 0x0000000c0a098981 */ /* 0x000ea8000c1e1100 */
[----:B------:R-:W3:Y:S04]  /*11e70*/  @!P0 LDG.E.U8 R5, desc[UR12][R16.64] ;  /* 0x0000000c10058981 */ /* 0x000ee8000c1e1100 */
[----:B0-----:R-:W4:Y:S04]  /*11e80*/  LDL R6, [R1+0x6d0] ;  /* 0x0006d00001067983 */ /* 0x001f280000100800 */
[----:B------:R-:W4:Y:S01]  /*11e90*/  LDL R11, [R1+0x6d4] ;  /* 0x0006d400010b7983 */ /* 0x000f220000100800 */
[----:B------:R-:W-:-:S03]  /*11ea0*/  PRMT R8, RZ, 0x7610, R8 ;  /* 0x00007610ff087816 */ /* 0x000fc60000000008 */
[----:B--2---:R0:W-:Y:S04]  /*11eb0*/  STL [R1+0xbb0], R9 ;  /* 0x000bb00901007387 */ /* 0x0041e80000100800 */
[----:B---3--:R1:W-:Y:S01]  /*11ec0*/  STL [R1+0xbb4], R5 ;  /* 0x000bb40501007387 */ /* 0x0083e20000100800 */
[C---:B------:R-:W-:Y:S02]  /*11ed0*/  IADD3 R18, P1, PT, R20.reuse, R18, RZ ;  /* 0x0000001214127210 */ /* 0x040fe40007f3e0ff */
[----:B----4-:R-:W-:Y:S01]  /*11ee0*/  IADD3 R16, P2, PT, R20, R11, RZ ;  /* 0x0000000b14107210 */ /* 0x010fe20007f5e0ff */
[----:B0-----:R-:W2:Y:S04]  /*11ef0*/  LDL R9, [R1+0x750] ;  /* 0x0007500001097983 */ /* 0x001ea80000100800 */
[----:B------:R-:W3:Y:S01]  /*11f00*/  LDL R11, [R1+0x730] ;  /* 0x00073000010b7983 */ /* 0x000ee20000100800 */
[----:B------:R-:W-:Y:S01]  /*11f10*/  IMAD.X R19, R0, 0x1, R14, P1 ;  /* 0x0000000100137824 */ /* 0x000fe200008e060e */
[----:B------:R-:W-:-:S02]  /*11f20*/  IADD3 R10, P3, PT, R20, R15, RZ ;  /* 0x0000000f140a7210 */ /* 0x000fc40007f7e0ff */
[----:B------:R-:W4:Y:S04]  /*11f30*/  LDL R15, [R1+0x714] ;  /* 0x00071400010f7983 */ /* 0x000f280000100800 */
[----:B------:R-:W2:Y:S01]  /*11f40*/  @!P0 LDG.E.U8 R8, desc[UR12][R18.64] ;  /* 0x0000000c12088981 */ /* 0x000ea2000c1e1100 */
[----:B------:R-:W-:-:S03]  /*11f50*/  IMAD.X R17, R0, 0x1, R6, P2 ;  /* 0x0000000100117824 */ /* 0x000fc600010e0606 */
[----:B------:R-:W2:Y:S04]  /*11f60*/  LDL R14, [R1+0x6f4] ;  /* 0x0006f400010e7983 */ /* 0x000ea80000100800 */
[----:B------:R-:W2:Y:S04]  /*11f70*/  LDL R6, [R1+0x710] ;  /* 0x0007100001067983 */ /* 0x000ea80000100800 */
[----:B------:R-:W2:Y:S04]  /*11f80*/  LDL R19, [R1+0x754] ;  /* 0x0007540001137983 */ /* 0x000ea80000100800 */
[----:B-1----:R-:W2:Y:S01]  /*11f90*/  LDL R5, [R1+0x6f0] ;  /* 0x0006f00001057983 */ /* 0x002ea20000100800 */
[----:B------:R-:W-:-:S02]  /*11fa0*/  PRMT R2, RZ, 0x7610, R2 ;  /* 0x00007610ff027816 */ /* 0x000fc40000000002 */
[----:B------:R-:W-:-:S04]  /*11fb0*/  PRMT R26, RZ, 0x7610, R26 ;  /* 0x00007610ff1a7816 */ /* 0x000fc8000000001a */
[----:B------:R4:W2:Y:S01]  /*11fc0*/  @!P0 LDG.E.U8 R2, desc[UR12][R16.64] ;  /* 0x0000000c10028981 */ /* 0x0008a2000c1e1100 */
[----:B---3--:R-:W-:-:S05]  /*11fd0*/  IMAD.X R11, R0, 0x1, R11, P3 ;  /* 0x00000001000b7824 */ /* 0x008fca00018e060b */
[----:B------:R2:W3:Y:S01]  /*11fe0*/  @!P0 LDG.E.U8 R26, desc[UR12][R10.64] ;  /* 0x0000000c0a1a8981 */ /* 0x0004e2000c1e1100 */
[----:B------:R-:W-:Y:S02]  /*11ff0*/  PRMT R25, RZ, 0x7610, R25 ;  /* 0x00007610ff197816 */ /* 0x000fe40000000019 */
[C---:B----4-:R-:W-:Y:S02]  /*12000*/  IADD3 R16, P2, PT, R20.reuse, R15, RZ ;  /* 0x0000000f14107210 */ /* 0x050fe40007f5e0ff */
[----:B--2---:R-:W-:-:S05]  /*12010*/  IADD3 R10, P3, PT, R20, R19, RZ ;  /* 0x00000013140a7210 */ /* 0x004fca0007f7e0ff */
[----:B------:R-:W-:Y:S01]  /*12020*/  IMAD.X R11, R0, 0x1, R9, P3 ;  /* 0x00000001000b7824 */ /* 0x000fe200018e0609 */
[----:B------:R-:W-:-:S04]  /*12030*/  IADD3 R18, P1, PT, R20, R14, RZ ;  /* 0x0000000e14127210 */ /* 0x000fc80007f3e0ff */
[----:B------:R-:W2:Y:S01]  /*12040*/  @!P0 LDG.E.U8 R25, desc[UR12][R10.64] ;  /* 0x0000000c0a198981 */ /* 0x000ea2000c1e1100 */
[----:B------:R-:W-:Y:S01]  /*12050*/  PRMT R4, RZ, 0x7610, R4 ;  /* 0x00007610ff047816 */ /* 0x000fe20000000004 */
[C---:B------:R-:W-:Y:S01]  /*12060*/  IMAD.X R17, R0.reuse, 0x1, R6, P2 ;  /* 0x0000000100117824 */ /* 0x040fe200010e0606 */
[----:B------:R-:W-:Y:S01]  /*12070*/  PRMT R3, RZ, 0x7610, R3 ;  /* 0x00007610ff037816 */ /* 0x000fe20000000003 */
[----:B------:R-:W-:-:S03]  /*12080*/  IMAD.X R19, R0, 0x1, R5, P1 ;  /* 0x0000000100137824 */ /* 0x000fc600008e0605 */
[----:B------:R-:W4:Y:S04]  /*12090*/  @!P0 LDG.E.U8 R4, desc[UR12][R16.64] ;  /* 0x0000000c10048981 */ /* 0x000f28000c1e1100 */
[----:B------:R-:W4:Y:S04]  /*120a0*/  @!P0 LDG.E.U8 R3, desc[UR12][R18.64] ;  /* 0x0000000c12038981 */ /* 0x000f28000c1e1100 */
[----:B------:R-:W-:Y:S04]  /*120b0*/  STL [R1+0xbb8], R8 ;  /* 0x000bb80801007387 */ /* 0x000fe80000100800 */
[----:B------:R0:W-:Y:S04]  /*120c0*/  STL [R1+0xbbc], R2 ;  /* 0x000bbc0201007387 */ /* 0x0001e80000100800 */
[----:B---3--:R1:W-:Y:S04]  /*120d0*/  STL [R1+0xbc0], R26 ;  /* 0x000bc01a01007387 */ /* 0x0083e80000100800 */
[----:B0-----:R-:W3:Y:S04]  /*120e0*/  LDL R2, [R1+0x594] ;  /* 0x0005940001027983 */ /* 0x001ee80000100800 */
[----:B------:R-:W3:Y:S04]  /*120f0*/  LDL R15, [R1+0x590] ;  /* 0x00059000010f7983 */ /* 0x000ee80000100800 */
[----:B-1----:R-:W3:Y:S04]  /*12100*/  LDL R26, [R1+0x514] ;  /* 0x00051400011a7983 */ /* 0x002ee80000100800 */
[----:B------:R-:W3:Y:S04]  /*12110*/  LDL R14, [R1+0x550] ;  /* 0x00055000010e7983 */ /* 0x000ee80000100800 */
[----:B------:R-:W3:Y:S04]  /*12120*/  LDL R9, [R1+0x510] ;  /* 0x0005100001097983 */ /* 0x000ee80000100800 */
[----:B--2---:R0:W-:Y:S04]  /*12130*/  STL [R1+0xbc4], R25 ;  /* 0x000bc41901007387 */ /* 0x0041e80000100800 */
[----:B0-----:R-:W2:Y:S04]  /*12140*/  LDL R25, [R1+0x554] ;  /* 0x0005540001197983 */ /* 0x001ea80000100800 */
[----:B----4-:R0:W-:Y:S04]  /*12150*/  STL [R1+0xbc8], R4 ;  /* 0x000bc80401007387 */ /* 0x0101e80000100800 */
[----:B------:R1:W-:Y:S04]  /*12160*/  STL [R1+0xbcc], R3 ;  /* 0x000bcc0301007387 */ /* 0x0003e80000100800 */
[----:B------:R-:W4:Y:S04]  /*12170*/  LDL R8, [R1+0x3fc] ;  /* 0x0003fc0001087983 */ /* 0x000f280000100800 */
[----:B------:R-:W4:Y:S04]  /*12180*/  LDL R6, [R1+0x3bc] ;  /* 0x0003bc0001067983 */ /* 0x000f280000100800 */
[----:B------:R-:W4:Y:S04]  /*12190*/  LDL R5, [R1+0x7a0] ;  /* 0x0007a00001057983 */ /* 0x000f280000100800 */
[----:B0-----:R-:W4:Y:S04]  /*121a0*/  LDL R4, [R1+0x3f8] ;  /* 0x0003f80001047983 */ /* 0x001f280000100800 */
[----:B-1----:R-:W4:Y:S01]  /*121b0*/  LDL R3, [R1+0x3b8] ;  /* 0x0003b80001037983 */ /* 0x002f220000100800 */
[----:B---3--:R-:W-:-:S03]  /*121c0*/  IADD3 R10, P3, PT, R20, R2, RZ ;  /* 0x00000002140a7210 */ /* 0x008fc60007f7e0ff */
[----:B------:R-:W3:Y:S01]  /*121d0*/  LDL R2, [R1+0x384] ;  /* 0x0003840001027983 */ /* 0x000ee20000100800 */
[----:B------:R-:W-:Y:S02]  /*121e0*/  PRMT R23, RZ, 0x7610, R23 ;  /* 0x00007610ff177816 */ /* 0x000fe40000000017 */
[----:B------:R-:W-:Y:S02]  /*121f0*/  PRMT R22, RZ, 0x7610, R22 ;  /* 0x00007610ff167816 */ /* 0x000fe40000000016 */
[----:B------:R-:W-:Y:S01]  /*12200*/  IADD3 R18, P1, PT, R20, R26, RZ ;  /* 0x0000001a14127210 */ /* 0x000fe20007f3e0ff */
[----:B------:R-:W-:Y:S01]  /*12210*/  IMAD.X R11, R0, 0x1, R15, P3 ;  /* 0x00000001000b7824 */ /* 0x000fe200018e060f */
[----:B------:R-:W-:-:S04]  /*12220*/  PRMT R21, RZ, 0x7610, R21 ;  /* 0x00007610ff157816 */ /* 0x000fc80000000015 */
[----:B------:R4:W3:Y:S01]  /*12230*/  @!P0 LDG.E.U8 R22, desc[UR12][R10.64] ;  /* 0x0000000c0a168981 */ /* 0x0008e2000c1e1100 */
[----:B------:R-:W-:Y:S01]  /*12240*/  IMAD.X R19, R0, 0x1, R9, P1 ;  /* 0x0000000100137824 */ /* 0x000fe200008e0609 */
[----:B------:R-:W-:-:S04]  /*12250*/  PRMT R28, RZ, 0x7610, R28 ;  /* 0x00007610ff1c7816 */ /* 0x000fc8000000001c */
[----:B------:R-:W3:Y:S01]  /*12260*/  @!P0 LDG.E.U8 R21, desc[UR12][R18.64] ;  /* 0x0000000c12158981 */ /* 0x000ee2000c1e1100 */
[----:B--2---:R-:W-:-:S05]  /*12270*/  IADD3 R16, P2, PT, R20, R25, RZ ;  /* 0x0000001914107210 */ /* 0x004fca0007f5e0ff */
[----:B------:R-:W-:-:S05]  /*12280*/  IMAD.X R17, R0, 0x1, R14, P2 ;  /* 0x0000000100117824 */ /* 0x000fca00010e060e */
[----:B------:R0:W2:Y:S01]  /*12290*/  @!P0 LDG.E.U8 R23, desc[UR12][R16.64] ;  /* 0x0000000c10178981 */ /* 0x0000a2000c1e1100 */
[----:B------:R-:W-:Y:S02]  /*122a0*/  PRMT R27, RZ, 0x7610, R27 ;  /* 0x00007610ff1b7816 */ /* 0x000fe4000000001b */
[C---:B----4-:R-:W-:Y:S02]  /*122b0*/  IADD3 R10, P2, PT, R20.reuse, R6, RZ ;  /* 0x00000006140a7210 */ /* 0x050fe40007f5e0ff */
[C---:B0-----:R-:W-:Y:S02]  /*122c0*/  IADD3 R16, P3, PT, R20.reuse, R8, RZ ;  /* 0x0000000814107210 */ /* 0x041fe40007f7e0ff */
[----:B------:R-:W-:Y:S02]  /*122d0*/  IADD3 R18, P1, PT, R20, R5, RZ ;  /* 0x0000000514127210 */ /* 0x000fe40007f3e0ff */
[----:B------:R-:W-:Y:S01]  /*122e0*/  PRMT R20, RZ, 0x7610, R20 ;  /* 0x00007610ff147816 */ /* 0x000fe20000000014 */
[----:B------:R-:W-:-:S02]  /*122f0*/  IMAD.X R17, R0, 0x1, R4, P3 ;  /* 0x0000000100117824 */ /* 0x000fc400018e0604 */
[----:B------:R-:W-:-:S03]  /*12300*/  IMAD.X R11, R0, 0x1, R3, P2 ;  /* 0x00000001000b7824 */ /* 0x000fc600010e0603 */
[----:B------:R-:W4:Y:S04]  /*12310*/  @!P0 LDG.E.U8 R28, desc[UR12][R16.64] ;  /* 0x0000000c101c8981 */ /* 0x000f28000c1e1100 */
[----:B------:R0:W4:Y:S01]  /*12320*/  @!P0 LDG.E.U8 R20, desc[UR12][R10.64] ;  /* 0x0000000c0a148981 */ /* 0x000122000c1e1100 */
[----:B---3--:R-:W-:-:S05]  /*12330*/  IMAD.X R19, R0, 0x1, R2, P1 ;  /* 0x0000000100137824 */ /* 0x008fca00008e0602 */
[----:B------:R1:W3:Y:S01]  /*12340*/  @!P0 LDG.E.U8 R27, desc[UR12][R18.64] ;  /* 0x0000000c121b8981 */ /* 0x0002e2000c1e1100 */
[C---:B0-----:R-:W-:Y:S02]  /*12350*/  LOP3.LUT R10, R12.reuse, 0x7, RZ, 0xc0, !PT ;  /* 0x000000070c0a7812 */ /* 0x041fe400078ec0ff */
[C---:B------:R-:W-:Y:S02]  /*12360*/  LOP3.LUT R0, R12.reuse, 0x3, RZ, 0xc0, !PT ;  /* 0x000000030c007812 */ /* 0x040fe400078ec0ff */
[----:B------:R-:W-:Y:S01]  /*12370*/  LOP3.LUT R16, R12, 0xe0, RZ, 0xc0, !PT ;  /* 0x000000e00c107812 */ /* 0x000fe200078ec0ff */
[----:B------:R-:W-:Y:S01]  /*12380*/  IMAD.SHL.U32 R11, R10, 0x10, RZ ;  /* 0x000000100a0b7824 */ /* 0x000fe200078e00ff */
[----:B------:R-:W-:Y:S01]  /*12390*/  SHF.R.U32.HI R17, RZ, 0x2, R12 ;  /* 0x00000002ff117819 */ /* 0x000fe2000001160c */
[----:B-1----:R-:W-:-:S03]  /*123a0*/  IMAD.SHL.U32 R18, R12, 0x2, RZ ;  /* 0x000000020c127824 */ /* 0x002fc600078e00ff */
[----:B------:R-:W-:Y:S01]  /*123b0*/  SGXT.U32 R17, R17, 0x3 ;  /* 0x000000031111781a */ /* 0x000fe20000000000 */
[----:B------:R-:W-:Y:S02]  /*123c0*/  IMAD R0, R0, 0x88, RZ ;  /* 0x0000008800007824 */ /* 0x000fe400078e02ff */
[----:B------:R-:W-:Y:S01]  /*123d0*/  IMAD R10, R10, 0x4, R16 ;  /* 0x000000040a0a7824 */ /* 0x000fe200078e0210 */
[----:B------:R-:W-:Y:S01]  /*123e0*/  LOP3.LUT R11, R11, 0x30, R18, 0x78, !PT ;  /* 0x000000300b0b7812 */ /* 0x000fe200078e7812 */
[----:B------:R-:W-:Y:S01]  /*123f0*/  STL [R1+0xba8], R22 ;  /* 0x000ba81601007387 */ /* 0x000fe20000100800 */
[----:B------:R-:W-:-:S03]  /*12400*/  LOP3.LUT R0, R0, R17, RZ, 0xfc, !PT ;  /* 0x0000001100007212 */ /* 0x000fc600078efcff */
[----:B------:R-:W-:Y:S02]  /*12410*/  IMAD.U32 R2, R10, 0x20, R11 ;  /* 0x000000200a027824 */ /* 0x000fe400078e000b */
[----:B------:R-:W0:Y:S01]  /*12420*/  LDS.U8 R19, [R0+UR6] ;  /* 0x0000000600137984 */ /* 0x000e220008000000 */
[----:B------:R-:W-:-:S03]  /*12430*/  LOP3.LUT R16, R13, 0x90, RZ, 0xc0, !PT ;  /* 0x000000900d107812 */ /* 0x000fc600078ec0ff */
[----:B------:R-:W-:Y:S04]  /*12440*/  LDS.U8 R4, [R0+UR6+0x60] ;  /* 0x0000600600047984 */ /* 0x000fe80008000000 */
[----:B------:R-:W-:Y:S04]  /*12450*/  LDS.U8 R3, [R0+UR6+0x200] ;  /* 0x0002000600037984 */ /* 0x000fe80008000000 */
[----:B--2---:R-:W-:Y:S04]  /*12460*/  STL [R1+0xbac], R23 ;  /* 0x000bac1701007387 */ /* 0x004fe80000100800 */
[----:B------:R-:W-:Y:S04]  /*12470*/  STL [R1+0xbd0], R21 ;  /* 0x000bd01501007387 */ /* 0x000fe80000100800 */
[----:B------:R-:W-:Y:S04]  /*12480*/  LDS.U8 R13, [R0+UR6+0x240] ;  /* 0x00024006000d7984 */ /* 0x000fe80008000000 */
[----:B------:R-:W-:Y:S04]  /*12490*/  LDS.U8 R18, [R0+UR6+0x20] ;  /* 0x0000200600127984 */ /* 0x000fe80008000000 */
[----:B----4-:R-:W-:Y:S04]  /*124a0*/  STL [R1+0xbd4], R28 ;  /* 0x000bd41c01007387 */ /* 0x010fe80000100800 */
[----:B------:R-:W-:Y:S04]  /*124b0*/  STL [R1+0xbd8], R20 ;  /* 0x000bd81401007387 */ /* 0x000fe80000100800 */
[----:B---3--:R-:W-:Y:S04]  /*124c0*/  STL [R1+0xbe0], R27 ;  /* 0x000be01b01007387 */ /* 0x008fe80000100800 */
[----:B------:R-:W-:Y:S04]  /*124d0*/  STL [R1+0xb0], R2 ;  /* 0x0000b00201007387 */ /* 0x000fe80000100800 */
[----:B------:R-:W1:Y:S04]  /*124e0*/  LDS.U8 R2, [R0+UR6+0x40] ;  /* 0x0000400600027984 */ /* 0x000e680008000000 */
[----:B0-----:R-:W-:Y:S04]  /*124f0*/  STL [R1+0xbe4], R19 ;  /* 0x000be41301007387 */ /* 0x001fe80000100800 */
[----:B-1----:R-:W-:Y:S04]  /*12500*/  STL [R1+0x1c0], R2 ;  /* 0x0001c00201007387 */ /* 0x002fe80000100800 */
[----:B------:R-:W0:Y:S04]  /*12510*/  LDS.U8 R2, [R0+UR6+0x220] ;  /* 0x0002200600027984 */ /* 0x000e280008000000 */
[----:B------:R-:W-:Y:S04]  /*12520*/  STL [R1+0x1bc], R4 ;  /* 0x0001bc0401007387 */ /* 0x000fe80000100800 */
[----:B------:R-:W-:Y:S04]  /*12530*/  STL [R1+0x48], R3 ;  /* 0x0000480301007387 */ /* 0x000fe80000100800 */
[----:B------:R-:W-:Y:S04]  /*12540*/  STL [R1+0xb54], R13 ;  /* 0x000b540d01007387 */ /* 0x000fe80000100800 */
[----:B------:R-:W1:Y:S04]  /*12550*/  LDS.U8 R3, [R0+UR6+0x260] ;  /* 0x0002600600037984 */ /* 0x000e680008000000 */
[----:B------:R-:W-:Y:S04]  /*12560*/  LDS.U8 R4, [R0+UR6+0x420] ;  /* 0x0004200600047984 */ /* 0x000fe80008000000 */
[----:B0-----:R-:W-:Y:S04]  /*12570*/  STL [R1+0x44], R2 ;  /* 0x0000440201007387 */ /* 0x001fe80000100800 */
[----:B------:R-:W0:Y:S04]  /*12580*/  LDS.U8 R2, [R0+UR6+0x400] ;  /* 0x0004000600027984 */ /* 0x000e280008000000 */
[----:B-1----:R-:W-:Y:S04]  /*12590*/  STL [R1+0x1d0], R3 ;  /* 0x0001d00301007387 */ /* 0x002fe80000100800 */
[----:B------:R-:W1:Y:S04]  /*125a0*/  LDS.U8 R3, [R0+UR6+0x440] ;  /* 0x0004400600037984 */ /* 0x000e680008000000 */
[----:B0-----:R-:W-:Y:S04]  /*125b0*/  STL [R1+0x2a8], R2 ;  /* 0x0002a80201007387 */ /* 0x001fe80000100800 */
[----:B------:R-:W0:Y:S04]  /*125c0*/  LDS.U8 R2, [R0+UR6+0x460] ;  /* 0x0004600600027984 */ /* 0x000e280008000000 */
[----:B------:R-:W-:Y:S04]  /*125d0*/  STL [R1+0x2a4], R4 ;  /* 0x0002a40401007387 */ /* 0x000fe80000100800 */
[----:B------:R-:W2:Y:S04]  /*125e0*/  LDS.U8 R4, [R0+UR6+0x600] ;  /* 0x0006000600047984 */ /* 0x000ea80008000000 */
[----:B-1----:R-:W-:Y:S04]  /*125f0*/  STL [R1+0x2e8], R3 ;  /* 0x0002e80301007387 */ /* 0x002fe80000100800 */
[----:B------:R-:W1:Y:S04]  /*12600*/  LDS.U8 R3, [R0+UR6+0x620] ;  /* 0x0006200600037984 */ /* 0x000e680008000000 */
[----:B0-----:R-:W-:Y:S04]  /*12610*/  STL [R1+0x2e4], R2 ;  /* 0x0002e40201007387 */ /* 0x001fe80000100800 */
[----:B------:R-:W0:Y:S04]  /*12620*/  LDS.U8 R2, [R0+UR6+0x640] ;  /* 0x0006400600027984 */ /* 0x000e280008000000 */
[----:B--2---:R-:W-:Y:S04]  /*12630*/  STL [R1+0x2b8], R4 ;  /* 0x0002b80401007387 */ /* 0x004fe80000100800 */
        /* <DEDUP_REMOVED lines=28> */
[----:B------:R-:W0:Y:S01]  /*12800*/  LDS.U8 R2, [R0+UR6+0xe20] ;  /* 0x000e200600027984 */ /* 0x000e220008000000 */
[----:B------:R-:W-:-:S03]  /*12810*/  LOP3.LUT R11, R0, 0x8, RZ, 0x3c, !PT ;  /* 0x00000008000b7812 */ /* 0x000fc600078e3cff */
[----:B--2---:R-:W-:Y:S01]  /*12820*/  STL [R1+0x7e8], R4 ;  /* 0x0007e80401007387 */ /* 0x004fe20000100800 */
[----:B------:R-:W-:-:S03]  /*12830*/  LOP3.LUT R10, R16, 0x7f, R12, 0x78, !PT ;  /* 0x0000007f100a7812 */ /* 0x000fc600078e780c */
[----:B------:R-:W2:Y:S01]  /*12840*/  LDS.U8 R4, [R0+UR6+0xe40] ;  /* 0x000e400600047984 */ /* 0x000ea20008000000 */
[----:B------:R-:W-:-:S03]  /*12850*/  LOP3.LUT R16, R0, 0x10, RZ, 0x3c, !PT ;  /* 0x0000001000107812 */ /* 0x000fc600078e3cff */
[----:B-1----:R-:W-:Y:S01]  /*12860*/  STL [R1+0x7b8], R3 ;  /* 0x0007b80301007387 */ /* 0x002fe20000100800 */
[----:B------:R-:W-:-:S03]  /*12870*/  LOP3.LUT R17, R0, 0x18, RZ, 0x3c, !PT ;  /* 0x0000001800117812 */ /* 0x000fc600078e3cff */
[----:B------:R-:W1:Y:S04]  /*12880*/  LDS.U8 R3, [R0+UR6+0xe60] ;  /* 0x000e600600037984 */ /* 0x000e680008000000 */
[----:B------:R-:W-:Y:S04]  /*12890*/  LDS.U8 R14, [R11+UR6+0x40] ;  /* 0x000040060b0e7984 */ /* 0x000fe80008000000 */
[----:B------:R-:W-:Y:S04]  /*128a0*/  LDS.U8 R0, [R11+UR6+0x20] ;  /* 0x000020060b007984 */ /* 0x000fe80008000000 */
[----:B------:R-:W-:Y:S04]  /*128b0*/  LDS.U8 R15, [R11+UR6+0x240] ;  /* 0x000240060b0f7984 */ /* 0x000fe80008000000 */
[----:B------:R-:W-:Y:S04]  /*128c0*/  LDS.U8 R13, [R11+UR6+0x200] ;  /* 0x000200060b0d7984 */ /* 0x000fe80008000000 */
[----:B------:R-:W-:Y:S04]  /*128d0*/  LDS.U8 R12, [R11+UR6+0x220] ;  /* 0x000220060b0c7984 */ /* 0x000fe80008000000 */
[----:B0-----:R-:W-:Y:S04]  /*128e0*/  STL [R1+0x7b4], R2 ;  /* 0x0007b40201007387 */ /* 0x001fe80000100800 */
[----:B------:R-:W0:Y:S04]  /*128f0*/  LDS.U8 R2, [R11+UR6] ;  /* 0x000000060b027984 */ /* 0x000e280008000000 */
[----:B--2---:R-:W-:Y:S04]  /*12900*/  STL [R1+0x7fc], R4 ;  /* 0x0007fc0401007387 */ /* 0x004fe80000100800 */
[----:B-1----:R-:W-:Y:S04]  /*12910*/  STL [R1+0x7e4], R3 ;  /* 0x0007e40301007387 */ /* 0x002fe80000100800 */
[----:B------:R-:W-:Y:S04]  /*12920*/  LDS.U8 R3, [R11+UR6+0x420] ;  /* 0x000420060b037984 */ /* 0x000fe80008000000 */
[----:B0-----:R-:W-:Y:S04]  /*12930*/  STL [R1+0x40], R2 ;  /* 0x0000400201007387 */ /* 0x001fe80000100800 */
[----:B------:R-:W-:Y:S04]  /*12940*/  STL [R1+0xb50], R14 ;  /* 0x000b500e01007387 */ /* 0x000fe80000100800 */
[----:B------:R-:W-:Y:S04]  /*12950*/  STL [R1+0x3c], R0 ;  /* 0x00003c0001007387 */ /* 0x000fe80000100800 */
[----:B------:R-:W0:Y:S04]  /*12960*/  LDS.U8 R0, [R11+UR6+0x60] ;  /* 0x000060060b007984 */ /* 0x000e280008000000 */
[----:B------:R-:W1:Y:S04]  /*12970*/  LDS.U8 R2, [R11+UR6+0x260] ;  /* 0x000260060b027984 */ /* 0x000e680008000000 */
[----:B0-----:R-:W-:Y:S04]  /*12980*/  STL [R1+0x1c8], R0 ;  /* 0x0001c80001007387 */ /* 0x001fe80000100800 */
[----:B------:R-:W0:Y:S04]  /*12990*/  LDS.U8 R0, [R11+UR6+0x400] ;  /* 0x000400060b007984 */ /* 0x000e280008000000 */
[----:B------:R-:W-:Y:S04]  /*129a0*/  STL [R1+0xb4c], R15 ;  /* 0x000b4c0f01007387 */ /* 0x000fe80000100800 */
        /* <DEDUP_REMOVED lines=44> */
[----:B------:R-:W-:Y:S04]  /*12c70*/  LDS.U8 R11, [R16+UR6+0x20] ;  /* 0x00002006100b7984 */ /* 0x000fe80008000000 */
[----:B0-----:R-:W-:Y:S04]  /*12c80*/  STL [R1+0x7bc], R0 ;  /* 0x0007bc0001007387 */ /* 0x001fe80000100800 */
[----:B------:R-:W0:Y:S04]  /*12c90*/  LDS.U8 R0, [R16+UR6] ;  /* 0x0000000610007984 */ /* 0x000e280008000000 */
[----:B--2---:R-:W-:Y:S04]  /*12ca0*/  STL [R1+0x800], R3 ;  /* 0x0008000301007387 */ /* 0x004fe80000100800 */
[----:B------:R-:W-:Y:S04]  /*12cb0*/  LDS.U8 R3, [R16+UR6+0x60] ;  /* 0x0000600610037984 */ /* 0x000fe80008000000 */
[----:B-1----:R-:W-:Y:S04]  /*12cc0*/  STL [R1+0x7f0], R2 ;  /* 0x0007f00201007387 */ /* 0x002fe80000100800 */
[----:B------:R-:W1:Y:S04]  /*12cd0*/  LDS.U8 R2, [R16+UR6+0x40] ;  /* 0x0000400610027984 */ /* 0x000e680008000000 */
[----:B0-----:R-:W-:Y:S04]  /*12ce0*/  STL [R1+0x130], R0 ;  /* 0x0001300001007387 */ /* 0x001fe80000100800 */
[----:B------:R-:W0:Y:S04]  /*12cf0*/  LDS.U8 R0, [R16+UR6+0x200] ;  /* 0x0002000610007984 */ /* 0x000e280008000000 */
[----:B-1----:R-:W-:Y:S04]  /*12d00*/  STL [R1+0x264], R2 ;  /* 0x0002640201007387 */ /* 0x002fe80000100800 */
[----:B------:R-:W1:Y:S04]  /*12d10*/  LDS.U8 R2, [R16+UR6+0x220] ;  /* 0x0002200610027984 */ /* 0x000e680008000000 */
[----:B------:R-:W-:Y:S04]  /*12d20*/  STL [R1+0x25c], R3 ;  /* 0x00025c0301007387 */ /* 0x000fe80000100800 */
[----:B------:R-:W2:Y:S04]  /*12d30*/  LDS.U8 R3, [R16+UR6+0x240] ;  /* 0x0002400610037984 */ /* 0x000ea80008000000 */
[----:B0-----:R-:W-:Y:S04]  /*12d40*/  STL [R1+0x148], R0 ;  /* 0x0001480001007387 */ /* 0x001fe80000100800 */
[----:B------:R-:W0:Y:S04]  /*12d50*/  LDS.U8 R0, [R16+UR6+0x260] ;  /* 0x0002600610007984 */ /* 0x000e280008000000 */
[----:B-1----:R-:W-:Y:S04]  /*12d60*/  STL [R1+0x144], R2 ;  /* 0x0001440201007387 */ /* 0x002fe80000100800 */
[----:B------:R-:W1:Y:S04]  /*12d70*/  LDS.U8 R2, [R16+UR6+0x400] ;  /* 0x0004000610027984 */ /* 0x000e680008000000 */
[----:B--2---:R-:W-:Y:S04]  /*12d80*/  STL [R1+0x278], R3 ;  /* 0x0002780301007387 */ /* 0x004fe80000100800 */
        /* <DEDUP_REMOVED lines=45> */
[----:B------:R-:W-:Y:S04]  /*13060*/  LDS.U8 R16, [R17+UR6+0x20] ;  /* 0x0000200611107984 */ /* 0x000fe80008000000 */
[----:B-1----:R-:W-:Y:S04]  /*13070*/  STL [R1+0x7d4], R2 ;  /* 0x0007d40201007387 */ /* 0x002fe80000100800 */
[----:B------:R-:W1:Y:S04]  /*13080*/  LDS.U8 R2, [R17+UR6] ;  /* 0x0000000611027984 */ /* 0x000e680008000000 */
[----:B--2---:R-:W-:Y:S04]  /*13090*/  STL [R1+0x81c], R3 ;  /* 0x00081c0301007387 */ /* 0x004fe80000100800 */
        /* <DEDUP_REMOVED lines=14> */
[----:B------:R-:W2:Y:S04]  /*13180*/  LDL.LU R5, [R1+0x298] ;  /* 0x0002980001057983 */ /* 0x000ea80000300800 */
[----:B-1----:R-:W-:Y:S04]  /*13190*/  STL [R1+0x284], R2 ;  /* 0x0002840201007387 */ /* 0x002fe80000100800 */
[----:B------:R-:W1:Y:S04]  /*131a0*/  LDS.U8 R2, [R17+UR6+0x420] ;  /* 0x0004200611027984 */ /* 0x000e680008000000 */
[----:B------:R-:W-:Y:S04]  /*131b0*/  LDS.U8 R3, [R17+UR6+0x460] ;  /* 0x0004600611037984 */ /* 0x000fe80008000000 */
[----:B0-----:R-:W-:Y:S04]  /*131c0*/  STL [R1+0x2d0], R0 ;  /* 0x0002d00001007387 */ /* 0x001fe80000100800 */
[----:B------:R-:W0:Y:S04]  /*131d0*/  LDS.U8 R0, [R17+UR6+0x440] ;  /* 0x0004400611007984 */ /* 0x000e280008000000 */
[----:B------:R-:W3:Y:S04]  /*131e0*/  LDL.LU R9, [R1+0x68] ;  /* 0x0000680001097983 */ /* 0x000ee80000300800 */
[----:B-1----:R-:W-:Y:S04]  /*131f0*/  STL [R1+0x2cc], R2 ;  /* 0x0002cc0201007387 */ /* 0x002fe80000100800 */
[----:B------:R-:W1:Y:S04]  /*13200*/  LDS.U8 R2, [R17+UR6+0x600] ;  /* 0x0006000611027984 */ /* 0x000e680008000000 */
[----:B0-----:R-:W-:Y:S04]  /*13210*/  STL [R1+0x310], R0 ;  /* 0x0003100001007387 */ /* 0x001fe80000100800 */
[----:B------:R-:W0:Y:S04]  /*13220*/  LDS.U8 R0, [R17+UR6+0x620] ;  /* 0x0006200611007984 */ /* 0x000e280008000000 */
[----:B------:R-:W-:Y:S04]  /*13230*/  STL [R1+0x30c], R3 ;  /* 0x00030c0301007387 */ /* 0x000fe80000100800 */
[----:B------:R-:W4:Y:S04]  /*13240*/  LDS.U8 R3, [R17+UR6+0x640] ;  /* 0x0006400611037984 */ /* 0x000f280008000000 */
[----:B-1----:R-:W-:Y:S04]  /*13250*/  STL [R1+0x2e0], R2 ;  /* 0x0002e00201007387 */ /* 0x002fe80000100800 */
[----:B------:R-:W1:Y:S04]  /*13260*/  LDS.U8 R2, [R17+UR6+0x660] ;  /* 0x0006600611027984 */ /* 0x000e680008000000 */
[----:B0-----:R-:W-:Y:S04]  /*13270*/  STL [R1+0x2dc], R0 ;  /* 0x0002dc0001007387 */ /* 0x001fe80000100800 */
[----:B------:R-:W0:Y:S04]  /*13280*/  LDS.U8 R0, [R17+UR6+0x800] ;  /* 0x0008000611007984 */ /* 0x000e280008000000 */
[----:B----4-:R-:W-:Y:S04]  /*13290*/  STL [R1+0x320], R3 ;  /* 0x0003200301007387 */ /* 0x010fe80000100800 */
[----:B------:R-:W4:Y:S04]  /*132a0*/  LDS.U8 R3, [R17+UR6+0x820] ;  /* 0x0008200611037984 */ /* 0x000f280008000000 */
[----:B-1----:R-:W-:Y:S04]  /*132b0*/  STL [R1+0x31c], R2 ;  /* 0x00031c0201007387 */ /* 0x002fe80000100800 */
[----:B------:R-:W1:Y:S04]  /*132c0*/  LDS.U8 R2, [R17+UR6+0x840] ;  /* 0x0008400611027984 */ /* 0x000e680008000000 */
[----:B0-----:R-:W-:Y:S04]  /*132d0*/  STL [R1+0x350], R0 ;  /* 0x0003500001007387 */ /* 0x001fe80000100800 */
[----:B------:R-:W0:Y:S04]  /*132e0*/  LDS.U8 R0, [R17+UR6+0x860] ;  /* 0x0008600611007984 */ /* 0x000e280008000000 */
[----:B----4-:R-:W-:Y:S04]  /*132f0*/  STL [R1+0x34c], R3 ;  /* 0x00034c0301007387 */ /* 0x010fe80000100800 */
[----:B------:R-:W4:Y:S04]  /*13300*/  LDL.LU R6, [R1+0x60] ;  /* 0x0000600001067983 */ /* 0x000f280000300800 */
[----:B------:R-:W0:Y:S04]  /*13310*/  LDS.U8 R3, [R17+UR6+0xa00] ;  /* 0x000a000611037984 */ /* 0x000e280008000000 */
[----:B-1----:R-:W-:Y:S04]  /*13320*/  STL [R1+0x784], R2 ;  /* 0x0007840201007387 */ /* 0x002fe80000100800 */
[----:B------:R-:W1:Y:S04]  /*13330*/  LDS.U8 R2, [R17+UR6+0xa20] ;  /* 0x000a200611027984 */ /* 0x000e680008000000 */
[----:B0-----:R-:W-:Y:S04]  /*13340*/  STL [R1+0x780], R0 ;  /* 0x0007800001007387 */ /* 0x001fe80000100800 */
[----:B------:R-:W0:Y:S04]  /*13350*/  LDS.U8 R0, [R17+UR6+0xa40] ;  /* 0x000a400611007984 */ /* 0x000e280008000000 */
[----:B------:R-:W-:Y:S04]  /*13360*/  STL [R1+0x360], R3 ;  /* 0x0003600301007387 */ /* 0x000fe80000100800 */
[----:B------:R-:W4:Y:S04]  /*13370*/  LDL.LU R4, [R1+0x74] ;  /* 0x0000740001047983 */ /* 0x000f280000300800 */
        /* <DEDUP_REMOVED lines=15> */
[----:B------:R-:W2:Y:S04]  /*13470*/  LDL.LU R26, [R1+0x84] ;  /* 0x00008400011a7983 */ /* 0x000ea80000300800 */
[----:B------:R-:W3:Y:S04]  /*13480*/  LDS.U8 R3, [R17+UR6+0xe40] ;  /* 0x000e400611037984 */ /* 0x000ee80008000000 */
[----:B0-----:R-:W-:Y:S04]  /*13490*/  STL [R1+0x7e0], R0 ;  /* 0x0007e00001007387 */ /* 0x001fe80000100800 */
[----:B------:R-:W0:Y:S01]  /*134a0*/  LDS.U8 R0, [R17+UR6+0xe60] ;  /* 0x000e600611007984 */ /* 0x000e220008000000 */
[----:B------:R-:W-:Y:S06]  /*134b0*/  BAR.SYNC.DEFER_BLOCKING 0x0 ;  /* 0x0000000000007b1d */ /* 0x000fec0000010000 */
[----:B-1----:R1:W-:Y:S04]  /*134c0*/  STL [R1+0x7dc], R2 ;  /* 0x0007dc0201007387 */ /* 0x0023e80000100800 */
[----:B-1----:R-:W2:Y:S04]  /*134d0*/  LDL.LU R2, [R1+0xa8] ;  /* 0x0000a80001027983 */ /* 0x002ea80000300800 */
[----:B---3--:R-:W-:Y:S04]  /*134e0*/  STL [R1+0x820], R3 ;  /* 0x0008200301007387 */ /* 0x008fe80000100800 */
[----:B0-----:R0:W-:Y:S04]  /*134f0*/  STL [R1+0x810], R0 ;  /* 0x0008100001007387 */ /* 0x0011e80000100800 */
[----:B------:R-:W3:Y:S04]  /*13500*/  LDL.LU R8, [R1+0xc8] ;  /* 0x0000c80001087983 */ /* 0x000ee80000300800 */
[----:B------:R-:W2:Y:S04]  /*13510*/  LDL.LU R17, [R1+0x134] ;  /* 0x0001340001117983 */ /* 0x000ea80000300800 */
[----:B------:R-:W2:Y:S04]  /*13520*/  LDL.LU R15, [R1+0x14c] ;  /* 0x00014c00010f7983 */ /* 0x000ea80000300800 */
[----:B------:R-:W2:Y:S04]  /*13530*/  LDL.LU R14, [R1+0x160] ;  /* 0x00016000010e7983 */ /* 0x000ea80000300800 */
[----:B0-----:R-:W2:Y:S04]  /*13540*/  LDL.LU R0, [R1+0x16c] ;  /* 0x00016c0001007983 */ /* 0x001ea80000300800 */
[----:B------:R0:W-:Y:S04]  /*13550*/  STS.U8 [R10+UR6], R5 ;  /* 0x000000050a007988 */ /* 0x0001e80008000006 */
[----:B------:R-:W2:Y:S04]  /*13560*/  LDL.LU R19, [R1+0x178] ;  /* 0x0001780001137983 */ /* 0x000ea80000300800 */
[----:B------:R1:W-:Y:S04]  /*13570*/  STS.U8 [R10+UR6+0x800], R7 ;  /* 0x000800070a007988 */ /* 0x0003e80008000006 */
[----:B0-----:R-:W2:Y:S04]  /*13580*/  LDL.LU R5, [R1+0x190] ;  /* 0x0001900001057983 */ /* 0x001ea80000300800 */
[----:B-1----:R-:W2:Y:S04]  /*13590*/  LDL.LU R7, [R1+0xbf4] ;  /* 0x000bf40001077983 */ /* 0x002ea80000300800 */
[----:B------:R-:W3:Y:S04]  /*135a0*/  LDL.LU R27, [R1+0x19c] ;  /* 0x00019c00011b7983 */ /* 0x000ee80000300800 */
[----:B------:R0:W-:Y:S04]  /*135b0*/  STS.U8 [R10+UR6+0x400], R9 ;  /* 0x000400090a007988 */ /* 0x0001e80008000006 */
[----:B------:R-:W3:Y:S04]  /*135c0*/  LDL.LU R20, [R1+0x1a8] ;  /* 0x0001a80001147983 */ /* 0x000ee80000300800 */
[----:B0-----:R-:W3:Y:S04]  /*135d0*/  LDL.LU R9, [R1+0x1b4] ;  /* 0x0001b40001097983 */ /* 0x001ee80000300800 */
[----:B------:R-:W3:Y:S04]  /*135e0*/  LDL.LU R28, [R1+0x1ec] ;  /* 0x0001ec00011c7983 */ /* 0x000ee80000300800 */
[----:B------:R-:W3:Y:S04]  /*135f0*/  LDL.LU R21, [R1+0x1f8] ;  /* 0x0001f80001157983 */ /* 0x000ee80000300800 */
[----:B----4-:R0:W-:Y:S04]  /*13600*/  STS.U8 [R10+UR6+0xc00], R6 ;  /* 0x000c00060a007988 */ /* 0x0101e80008000006 */
[----:B0-----:R-:W4:Y:S04]  /*13610*/  LDL.LU R6, [R1+0x204] ;  /* 0x0002040001067983 */ /* 0x001f280000300800 */
[----:B------:R-:W3:Y:S04]  /*13620*/  LDL.LU R23, [R1+0x21c] ;  /* 0x00021c0001177983 */ /* 0x000ee80000300800 */
[----:B------:R-:W3:Y:S04]  /*13630*/  LDL.LU R22, [R1+0x228] ;  /* 0x0002280001167983 */ /* 0x000ee80000300800 */
[----:B------:R-:W3:Y:S04]  /*13640*/  LDL.LU R3, [R1+0x234] ;  /* 0x0002340001037983 */ /* 0x000ee80000300800 */
[----:B------:R0:W-:Y:S04]  /*13650*/  STS.U8 [R10+UR6+0x1000], R4 ;  /* 0x001000040a007988 */ /* 0x0001e80008000006 */
[----:B0-----:R-:W3:Y:S04]  /*13660*/  LDL.LU R4, [R1+0x240] ;  /* 0x0002400001047983 */ /* 0x001ee80000300800 */
[----:B--2---:R0:W-:Y:S04]  /*13670*/  STS.U8 [R10+UR6+0x1400], R7 ;  /* 0x001400070a007988 */ /* 0x0041e80008000006 */
[----:B0-----:R-:W2:Y:S04]  /*13680*/  LDL.LU R7, [R1+0xbf0] ;  /* 0x000bf00001077983 */ /* 0x001ea80000300800 */
[----:B--2---:R0:W-:Y:S04]  /*13690*/  STS.U8 [R10+UR6+0x1800], R7 ;  /* 0x001800070a007988 */ /* 0x0041e80008000006 */
[----:B0-----:R-:W2:Y:S04]  /*136a0*/  LDL.LU R7, [R1+0xbec] ;  /* 0x000bec0001077983 */ /* 0x001ea80000300800 */
[----:B------:R0:W-:Y:S04]  /*136b0*/  STS.U8 [R10+UR6+0x1c00], R25 ;  /* 0x001c00190a007988 */ /* 0x0001e80008000006 */
[----:B------:R1:W-:Y:S04]  /*136c0*/  STS.U8 [R10+UR6+0x2000], R26 ;  /* 0x0020001a0a007988 */ /* 0x0003e80008000006 */
[----:B------:R-:W-:Y:S04]  /*136d0*/  STS.U8 [R10+UR6+0x2800], R2 ;  /* 0x002800020a007988 */ /* 0x000fe80008000006 */
[----:B0-----:R-:W2:Y:S04]  /*136e0*/  LDL.LU R25, [R1+0x258] ;  /* 0x0002580001197983 */ /* 0x001ea80000300800 */
[----:B-1----:R-:W2:Y:S04]  /*136f0*/  LDL.LU R26, [R1+0x27c] ;  /* 0x00027c00011a7983 */ /* 0x002ea80000300800 */
[----:B---3--:R-:W-:Y:S04]  /*13700*/  STS.U8 [R10+UR6+0x3000], R8 ;  /* 0x003000080a007988 */ /* 0x008fe80008000006 */
[----:B------:R-:W-:Y:S04]  /*13710*/  STS.U8 [R10+UR6+0x4800], R5 ;  /* 0x004800050a007988 */ /* 0x000fe80008000006 */
[----:B------:R-:W-:Y:S04]  /*13720*/  STS.U8 [R10+UR6+0x5400], R9 ;  /* 0x005400090a007988 */ /* 0x000fe80008000006 */
[----:B----4-:R-:W-:Y:S04]  /*13730*/  STS.U8 [R10+UR6+0x6000], R6 ;  /* 0x006000060a007988 */ /* 0x010fe80008000006 */
[----:B--2---:R0:W-:Y:S04]  /*13740*/  STS.U8 [R10+UR6+0x2400], R7 ;  /* 0x002400070a007988 */ /* 0x0041e80008000006 */
[----:B0-----:R-:W2:Y:S04]  /*13750*/  LDL.LU R7, [R1+0xbe8] ;  /* 0x000be80001077983 */ /* 0x001ea80000300800 */
[----:B------:R-:W3:Y:S04]  /*13760*/  LDL.LU R2, [R1+0x290] ;  /* 0x0002900001027983 */ /* 0x000ee80000300800 */
[----:B------:R-:W4:Y:S04]  /*13770*/  LDL.LU R8, [R1+0x38] ;  /* 0x0000380001087983 */ /* 0x000f280000300800 */
[----:B------:R-:W4:Y:S04]  /*13780*/  LDL.LU R5, [R1+0x54] ;  /* 0x0000540001057983 */ /* 0x000f280000300800 */
[----:B------:R-:W4:Y:S04]  /*13790*/  LDL.LU R9, [R1+0x50] ;  /* 0x0000500001097983 */ /* 0x000f280000300800 */
[----:B------:R-:W4:Y:S04]  /*137a0*/  LDL.LU R6, [R1+0x4c] ;  /* 0x00004c0001067983 */ /* 0x000f280000300800 */
[----:B------:R0:W-:Y:S04]  /*137b0*/  STS.U8 [R10+UR6+0x4400], R19 ;  /* 0x004400130a007988 */ /* 0x0001e80008000006 */
[----:B------:R-:W-:Y:S04]  /*137c0*/  STS.U8 [R10+UR6+0x6400], R23 ;  /* 0x006400170a007988 */ /* 0x000fe80008000006 */
[----:B------:R1:W-:Y:S04]  /*137d0*/  STS.U8 [R10+UR6+0x4000], R0 ;  /* 0x004000000a007988 */ /* 0x0003e80008000006 */
[----:B0-----:R-:W4:Y:S04]  /*137e0*/  LDL.LU R19, [R1+0x7c] ;  /* 0x00007c0001137983 */ /* 0x001f280000300800 */
[----:B------:R0:W-:Y:S01]  /*137f0*/  STS.U8 [R10+UR6+0x6c00], R3 ;  /* 0x006c00030a007988 */ /* 0x0001e20008000006 */
[----:B-1----:R-:W-:-:S03]  /*13800*/  LOP3.LUT R0, R10, 0x20, RZ, 0x3c, !PT ;  /* 0x000000200a007812 */ /* 0x002fc600078e3cff */
[----:B------:R-:W4:Y:S04]  /*13810*/  LDL.LU R23, [R1+0x8c] ;  /* 0x00008c0001177983 */ /* 0x000f280000300800 */
[----:B------:R1:W-:Y:S04]  /*13820*/  STS.U8 [R10+UR6+0x4c00], R27 ;  /* 0x004c001b0a007988 */ /* 0x0003e80008000006 */
[----:B0-----:R-:W4:Y:S04]  /*13830*/  LDL.LU R3, [R1+0x88] ;  /* 0x0000880001037983 */ /* 0x001f280000300800 */
[----:B------:R0:W-:Y:S04]  /*13840*/  STS.U8 [R10+UR6+0x7000], R4 ;  /* 0x007000040a007988 */ /* 0x0001e80008000006 */
[----:B-1----:R-:W4:Y:S04]  /*13850*/  LDL.LU R27, [R1+0x9c] ;  /* 0x00009c00011b7983 */ /* 0x002f280000300800 */
[----:B------:R1:W-:Y:S04]  /*13860*/  STS.U8 [R10+UR6+0x7400], R25 ;  /* 0x007400190a007988 */ /* 0x0003e80008000006 */
[----:B0-----:R-:W4:Y:S04]  /*13870*/  LDL.LU R4, [R1+0xac] ;  /* 0x0000ac0001047983 */ /* 0x001f280000300800 */
[----:B------:R0:W-:Y:S04]  /*13880*/  STS.U8 [R10+UR6+0x7800], R26 ;  /* 0x0078001a0a007988 */ /* 0x0001e80008000006 */
[----:B-1----:R-:W4:Y:S04]  /*13890*/  LDL.LU R25, [R1+0xb8] ;  /* 0x0000b80001197983 */ /* 0x002f280000300800 */
[----:B------:R-:W-:Y:S04]  /*138a0*/  STS.U8 [R10+UR6+0x3400], R17 ;  /* 0x003400110a007988 */ /* 0x000fe80008000006 */
[----:B------:R-:W-:Y:S04]  /*138b0*/  STS.U8 [R10+UR6+0x3800], R15 ;  /* 0x0038000f0a007988 */ /* 0x000fe80008000006 */
[----:B------:R-:W-:Y:S04]  /*138c0*/  STS.U8 [R10+UR6+0x3c00], R14 ;  /* 0x003c000e0a007988 */ /* 0x000fe80008000006 */
[----:B------:R-:W-:Y:S04]  /*138d0*/  STS.U8 [R10+UR6+0x5000], R20 ;  /* 0x005000140a007988 */ /* 0x000fe80008000006 */
[----:B------:R-:W-:Y:S04]  /*138e0*/  STS.U8 [R10+UR6+0x5800], R28 ;  /* 0x0058001c0a007988 */ /* 0x000fe80008000006 */
[----:B------:R-:W-:Y:S04]  /*138f0*/  STS.U8 [R10+UR6+0x5c00], R21 ;  /* 0x005c00150a007988 */ /* 0x000fe80008000006 */
[----:B------:R-:W-:Y:S04]  /*13900*/  STS.U8 [R10+UR6+0x6800], R22 ;  /* 0x006800160a007988 */ /* 0x000fe80008000006 */
[----:B0-----:R-:W4:Y:S04]  /*13910*/  LDL.LU R26, [R1+0x124] ;  /* 0x00012400011a7983 */ /* 0x001f280000300800 */
[----:B--2---:R-:W-:Y:S04]  /*13920*/  STS.U8 [R10+UR6+0x2c00], R7 ;  /* 0x002c00070a007988 */ /* 0x004fe80008000006 */
[----:B---3--:R0:W-:Y:S04]  /*13930*/  STS.U8 [R10+UR6+0x7c00], R2 ;  /* 0x007c00020a007988 */ /* 0x0081e80008000006 */
[----:B----4-:R1:W-:Y:S04]  /*13940*/  STS.U8 [R0+UR6+0x100], R8 ;  /* 0x0001000800007988 */ /* 0x0103e80008000006 */
[----:B------:R2:W-:Y:S04]  /*13950*/  STS.U8 [R0+UR6+0x500], R29 ;  /* 0x0005001d00007988 */ /* 0x0005e80008000006 */
[----:B0-----:R-:W3:Y:S04]  /*13960*/  LDL.LU R2, [R1+0x138] ;  /* 0x0001380001027983 */ /* 0x001ee80000300800 */
[----:B-1----:R-:W4:Y:S04]  /*13970*/  LDL.LU R8, [R1+0x17c] ;  /* 0x00017c0001087983 */ /* 0x002f280000300800 */
[----:B--2---:R-:W2:Y:S04]  /*13980*/  LDL.LU R29, [R1+0x164] ;  /* 0x00016400011d7983 */ /* 0x004ea80000300800 */
[----:B------:R0:W-:Y:S04]  /*13990*/  STS.U8 [R0+UR6+0x900], R24 ;  /* 0x0009001800007988 */ /* 0x0001e80008000006 */
[----:B------:R1:W-:Y:S04]  /*139a0*/  STS.U8 [R0+UR6+0xd00], R5 ;  /* 0x000d000500007988 */ /* 0x0003e80008000006 */
[----:B0-----:R-:W2:Y:S04]  /*139b0*/  LDL.LU R24, [R1+0x150] ;  /* 0x0001500001187983 */ /* 0x001ea80000300800 */
[----:B------:R-:W2:Y:S04]  /*139c0*/  LDL.LU R7, [R1+0x184] ;  /* 0x0001840001077983 */ /* 0x000ea80000300800 */
[----:B------:R-:W2:Y:S04]  /*139d0*/  LDL.LU R17, [R1+0x194] ;  /* 0x0001940001117983 */ /* 0x000ea80000300800 */
[----:B-1----:R-:W2:Y:S04]  /*139e0*/  LDL.LU R5, [R1+0x1a0] ;  /* 0x0001a00001057983 */ /* 0x002ea80000300800 */
[----:B------:R-:W2:Y:S04]  /*139f0*/  LDL.LU R15, [R1+0x1ac] ;  /* 0x0001ac00010f7983 */ /* 0x000ea80000300800 */
[----:B------:R0:W-:Y:S04]  /*13a00*/  STS.U8 [R0+UR6+0x1100], R9 ;  /* 0x0011000900007988 */ /* 0x0001e80008000006 */
[----:B------:R-:W2:Y:S04]  /*13a10*/  LDL.LU R14, [R1+0x1d4] ;  /* 0x0001d400010e7983 */ /* 0x000ea80000300800 */
[----:B0-----:R-:W2:Y:S04]  /*13a20*/  LDL.LU R9, [R1+0x1f0] ;  /* 0x0001f00001097983 */ /* 0x001ea80000300800 */
[----:B------:R-:W2:Y:S04]  /*13a30*/  LDL.LU R20, [R1+0x1fc] ;  /* 0x0001fc0001147983 */ /* 0x000ea80000300800 */
[----:B------:R-:W2:Y:S04]  /*13a40*/  LDL.LU R28, [R1+0x210] ;  /* 0x00021000011c7983 */ /* 0x000ea80000300800 */
[----:B------:R-:W2:Y:S04]  /*13a50*/  LDL.LU R21, [R1+0x220] ;  /* 0x0002200001157983 */ /* 0x000ea80000300800 */
[----:B------:R0:W-:Y:S04]  /*13a60*/  STS.U8 [R0+UR6+0x1500], R6 ;  /* 0x0015000600007988 */ /* 0x0001e80008000006 */
[----:B------:R-:W2:Y:S04]  /*13a70*/  LDL.LU R22, [R1+0x22c] ;  /* 0x00022c0001167983 */ /* 0x000ea80000300800 */
[----:B0-----:R-:W2:Y:S04]  /*13a80*/  LDL.LU R6, [R1+0x244] ;  /* 0x0002440001067983 */ /* 0x001ea80000300800 */
[----:B------:R0:W-:Y:S04]  /*13a90*/  STS.U8 [R0+UR6+0x1900], R19 ;  /* 0x0019001300007988 */ /* 0x0001e80008000006 */
[----:B------:R1:W-:Y:S04]  /*13aa0*/  STS.U8 [R0+UR6+0x1d00], R23 ;  /* 0x001d001700007988 */ /* 0x0003e80008000006 */
[----:B------:R1:W-:Y:S04]  /*13ab0*/  STS.U8 [R0+UR6+0x2100], R3 ;  /* 0x0021000300007988 */ /* 0x0003e80008000006 */
[----:B0-----:R-:W2:Y:S04]  /*13ac0*/  LDL.LU R19, [R1+0xbe4] ;  /* 0x000be40001137983 */ /* 0x001ea80000300800 */
[----:B-1----:R-:W2:Y:S04]  /*13ad0*/  LDL.LU R23, [R1+0x24c] ;  /* 0x00024c0001177983 */ /* 0x002ea80000300800 */
[----:B------:R-:W2:Y:S04]  /*13ae0*/  LDL.LU R3, [R1+0x260] ;  /* 0x0002600001037983 */ /* 0x000ea80000300800 */
[----:B------:R0:W-:Y:S04]  /*13af0*/  STS.U8 [R0+UR6+0x2500], R27 ;  /* 0x0025001b00007988 */ /* 0x0001e80008000006 */
[----:B------:R1:W-:Y:S04]  /*13b00*/  STS.U8 [R0+UR6+0x2900], R4 ;  /* 0x0029000400007988 */ /* 0x0003e80008000006 */
[----:B------:R1:W-:Y:S04]  /*13b10*/  STS.U8 [R0+UR6+0x2d00], R25 ;  /* 0x002d001900007988 */ /* 0x0003e80008000006 */
[----:B0-----:R-:W2:Y:S04]  /*13b20*/  LDL.LU R27, [R1+0xbe0] ;  /* 0x000be000011b7983 */ /* 0x001ea80000300800 */
[----:B-1----:R-:W2:Y:S04]  /*13b30*/  LDL.LU R4, [R1+0x280] ;  /* 0x0002800001047983 */ /* 0x002ea80000300800 */
[----:B------:R-:W2:Y:S04]  /*13b40*/  LDL.LU R25, [R1+0x294] ;  /* 0x0002940001197983 */ /* 0x000ea80000300800 */
[----:B------:R0:W-:Y:S04]  /*13b50*/  STS.U8 [R0+UR6+0x3100], R26 ;  /* 0x0031001a00007988 */ /* 0x0001e80008000006 */
[----:B0-----:R-:W2:Y:S04]  /*13b60*/  LDL.LU R26, [R1+0x28] ;  /* 0x00002800011a7983 */ /* 0x001ea80000300800 */
[----:B---3--:R0:W-:Y:S04]  /*13b70*/  STS.U8 [R0+UR6+0x3500], R2 ;  /* 0x0035000200007988 */ /* 0x0081e80008000006 */
[----:B----4-:R1:W-:Y:S04]  /*13b80*/  STS.U8 [R0+UR6+0x4100], R8 ;  /* 0x0041000800007988 */ /* 0x0103e80008000006 */
[----:B0-----:R-:W3:Y:S04]  /*13b90*/  LDL.LU R2, [R1+0x24] ;  /* 0x0000240001027983 */ /* 0x001ee80000300800 */
[----:B-1----:R-:W4:Y:S04]  /*13ba0*/  LDL.LU R8, [R1+0x20] ;  /* 0x0000200001087983 */ /* 0x002f280000300800 */
[----:B--2---:R0:W-:Y:S04]  /*13bb0*/  STS.U8 [R0+UR6+0x4d00], R5 ;  /* 0x004d000500007988 */ /* 0x0041e80008000006 */
[----:B0-----:R-:W2:Y:S04]  /*13bc0*/  LDL.LU R5, [R1+0x34] ;  /* 0x0000340001057983 */ /* 0x001ea80000300800 */
[----:B------:R0:W-:Y:S04]  /*13bd0*/  STS.U8 [R0+UR6+0x5900], R9 ;  /* 0x0059000900007988 */ /* 0x0001e80008000006 */
[----:B0-----:R-:W2:Y:S04]  /*13be0*/  LDL.LU R9, [R1+0x30] ;  /* 0x0000300001097983 */ /* 0x001ea80000300800 */
[----:B------:R0:W-:Y:S04]  /*13bf0*/  STS.U8 [R0+UR6+0x6d00], R6 ;  /* 0x006d000600007988 */ /* 0x0001e80008000006 */
[----:B0-----:R-:W2:Y:S04]  /*13c00*/  LDL.LU R6, [R1+0x2c] ;  /* 0x00002c0001067983 */ /* 0x001ea80000300800 */
[----:B------:R0:W-:Y:S04]  /*13c10*/  STS.U8 [R0+UR6+0x6900], R22 ;  /* 0x0069001600007988 */ /* 0x0001e80008000006 */
[----:B0-----:R-:W2:Y:S04]  /*13c20*/  LDL.LU R22, [R1+0x80] ;  /* 0x0000800001167983 */ /* 0x001ea80000300800 */
[----:B------:R0:W-:Y:S04]  /*13c30*/  STS.U8 [R0+UR6+0x4500], R7 ;  /* 0x0045000700007988 */ /* 0x0001e80008000006 */
[----:B------:R1:W-:Y:S04]  /*13c40*/  STS.U8 [R0+UR6+0x5d00], R20 ;  /* 0x005d001400007988 */ /* 0x0003e80008000006 */
[----:B------:R1:W-:Y:S01]  /*13c50*/  STS.U8 [R0+UR6+0x5100], R15 ;  /* 0x0051000f00007988 */ /* 0x0003e20008000006 */
[----:B0-----:R-:W-:-:S03]  /*13c60*/  LOP3.LUT R7, R10, 0x40, RZ, 0x3c, !PT ;  /* 0x000000400a077812 */ /* 0x001fc600078e3cff */
[----:B------:R0:W-:Y:S04]  /*13c70*/  STS.U8 [R0+UR6+0x5500], R14 ;  /* 0x0055000e00007988 */ /* 0x0001e80008000006 */
[----:B-1----:R-:W2:Y:S04]  /*13c80*/  LDL.LU R20, [R1+0x94] ;  /* 0x0000940001147983 */ /* 0x002ea80000300800 */
[----:B------:R-:W2:Y:S04]  /*13c90*/  LDL.LU R10, [R1+0xa0] ;  /* 0x0000a000010a7983 */ /* 0x000ea80000300800 */
[----:B------:R-:W2:Y:S04]  /*13ca0*/  LDL.LU R15, [R1+0xb4] ;  /* 0x0000b400010f7983 */ /* 0x000ea80000300800 */
[----:B------:R1:W-:Y:S04]  /*13cb0*/  STS.U8 [R0+UR6+0x3d00], R29 ;  /* 0x003d001d00007988 */ /* 0x0003e80008000006 */
[----:B0-----:R-:W2:Y:S04]  /*13cc0*/  LDL.LU R14, [R1+0xcc] ;  /* 0x0000cc00010e7983 */ /* 0x001ea80000300800 */
[----:B------:R0:W-:Y:S04]  /*13cd0*/  STS.U8 [R0+UR6+0x6100], R28 ;  /* 0x0061001c00007988 */ /* 0x0001e80008000006 */
[----:B-1----:R-:W2:Y:S04]  /*13ce0*/  LDL.LU R29, [R1+0x128] ;  /* 0x00012800011d7983 */ /* 0x002ea80000300800 */
[----:B------:R1:W-:Y:S04]  /*13cf0*/  STS.U8 [R0+UR6+0x6500], R21 ;  /* 0x0065001500007988 */ /* 0x0003e80008000006 */
[----:B0-----:R-:W2:Y:S04]  /*13d00*/  LDL.LU R28, [R1+0x13c] ;  /* 0x00013c00011c7983 */ /* 0x001ea80000300800 */
[----:B------:R-:W-:Y:S04]  /*13d10*/  STS.U8 [R0+UR6+0x3900], R24 ;  /* 0x0039001800007988 */ /* 0x000fe80008000006 */
[----:B------:R-:W-:Y:S04]  /*13d20*/  STS.U8 [R0+UR6+0x4900], R17 ;  /* 0x0049001100007988 */ /* 0x000fe80008000006 */
[----:B------:R-:W-:Y:S04]  /*13d30*/  STS.U8 [R0+UR6+0x7100], R23 ;  /* 0x0071001700007988 */ /* 0x000fe80008000006 */
[----:B------:R-:W-:Y:S04]  /*13d40*/  STS.U8 [R0+UR6+0x7500], R3 ;  /* 0x0075000300007988 */ /* 0x000fe80008000006 */
[----:B------:R-:W-:Y:S04]  /*13d50*/  STS.U8 [R0+UR6+0x7900], R4 ;  /* 0x0079000400007988 */ /* 0x000fe80008000006 */
[----:B------:R0:W-:Y:S04]  /*13d60*/  STS.U8 [R0+UR6+0x7d00], R25 ;  /* 0x007d001900007988 */ /* 0x0001e80008000006 */
[----:B-1----:R-:W2:Y:S04]  /*13d70*/  LDL.LU R21, [R1+0x168] ;  /* 0x0001680001157983 */ /* 0x002ea80000300800 */
[----:B0-----:R-:W2:Y:S04]  /*13d80*/  LDL.LU R0, [R1+0x170] ;  /* 0x0001700001007983 */ /* 0x001ea80000300800 */
[----:B------:R-:W2:Y:S04]  /*13d90*/  LDL.LU R3, [R1+0x180] ;  /* 0x0001800001037983 */ /* 0x000ea80000300800 */
[----:B------:R-:W2:Y:S04]  /*13da0*/  LDL.LU R4, [R1+0x188] ;  /* 0x0001880001047983 */ /* 0x000ea80000300800 */
[----:B------:R0:W-:Y:S04]  /*13db0*/  STS.U8 [R7+UR6+0x200], R26 ;  /* 0x0002001a07007988 */ /* 0x0001e80008000006 */
[----:B------:R-:W2:Y:S04]  /*13dc0*/  LDL.LU R25, [R1+0x198] ;  /* 0x0001980001197983 */ /* 0x000ea80000300800 */
        /* <DEDUP_REMOVED lines=9> */
[----:B------:R-:W2:Y:S04]  /*13e60*/  LDL.LU R24, [R1+0x224] ;  /* 0x0002240001187983 */ /* 0x000ea80000300800 */
[----:B------:R-:W2:Y:S04]  /*13e70*/  LDL.LU R17, [R1+0x238] ;  /* 0x0002380001117983 */ /* 0x000ea80000300800 */
[----:B------:R-:W2:Y:S04]  /*13e80*/  LDL.LU R23, [R1+0x248] ;  /* 0x0002480001177983 */ /* 0x000ea80000300800 */
[----:B------:R0:W-:Y:S04]  /*13e90*/  STS.U8 [R7+UR6+0x1600], R6 ;  /* 0x0016000607007988 */ /* 0x0001e80008000006 */
[----:B0-----:R-:W2:Y:S04]  /*13ea0*/  LDL.LU R6, [R1+0xbdc] ;  /* 0x000bdc0001067983 */ /* 0x001ea80000300800 */
[----:B------:R0:W-:Y:S04]  /*13eb0*/  STS.U8 [R7+UR6+0x1a00], R22 ;  /* 0x001a001607007988 */ /* 0x0001e80008000006 */
[----:B0-----:R-:W3:Y:S04]  /*13ec0*/  LDL.LU R22, [R1+0x254] ;  /* 0x0002540001167983 */ /* 0x001ee80000300800 */
[----:B------:R-:W-:Y:S04]  /*13ed0*/  STS.U8 [R7+UR6+0x2200], R20 ;  /* 0x0022001407007988 */ /* 0x000fe80008000006 */
[----:B------:R-:W-:Y:S04]  /*13ee0*/  STS.U8 [R7+UR6+0x2a00], R15 ;  /* 0x002a000f07007988 */ /* 0x000fe80008000006 */
[----:B------:R-:W-:Y:S04]  /*13ef0*/  STS.U8 [R7+UR6+0x2e00], R14 ;  /* 0x002e000e07007988 */ /* 0x000fe80008000006 */
[----:B------:R0:W-:Y:S02]  /*13f00*/  STS.U8 [R7+UR6+0x2600], R10 ;  /* 0x0026000a07007988 */ /* 0x0001e40008000006 */
[----:B0-----:R-:W0:Y:S02]  /*13f10*/  S2R R10, SR_TID.X ;  /* 0x00000000000a7919 */ /* 0x001e240000002100 */
[----:B------:R-:W-:Y:S04]  /*13f20*/  STS.U8 [R7+UR6+0x3200], R29 ;  /* 0x0032001d07007988 */ /* 0x000fe80008000006 */
[----:B------:R-:W-:Y:S04]  /*13f30*/  STS.U8 [R7+UR6+0x3600], R28 ;  /* 0x0036001c07007988 */ /* 0x000fe80008000006 */
[----:B------:R-:W-:Y:S04]  /*13f40*/  STS.U8 [R7+UR6+0x3a00], R21 ;  /* 0x003a001507007988 */ /* 0x000fe80008000006 */
[----:B------:R0:W-:Y:S04]  /*13f50*/  STS.U8 [R7+UR6+0x3e00], R0 ;  /* 0x003e000007007988 */ /* 0x0001e80008000006 */
[----:B------:R-:W-:Y:S01]  /*13f60*/  STS.U8 [R7+UR6+0x4200], R3 ;  /* 0x0042000307007988 */ /* 0x000fe20008000006 */
[----:B0-----:R-:W-:-:S03]  /*13f70*/  SHF.R.S32.HI R0, RZ, 0x7, R10 ;  /* 0x00000007ff007819 */ /* 0x001fc6000001140a */
[----:B------:R-:W-:Y:S01]  /*13f80*/  STS.U8 [R7+UR6+0x4600], R4 ;  /* 0x0046000407007988 */ /* 0x000fe20008000006 */
[----:B------:R-:W-:-:S03]  /*13f90*/  SGXT R0, R0, 0x1 ;  /* 0x000000010000781a */ /* 0x000fc60000000200 */
[----:B------:R-:W-:Y:S01]  /*13fa0*/  STS.U8 [R7+UR6+0x4a00], R25 ;  /* 0x004a001907007988 */ /* 0x000fe20008000006 */
[----:B------:R-:W-:-:S03]  /*13fb0*/  LOP3.LUT R0, R0, 0x90, RZ, 0xc0, !PT ;  /* 0x0000009000007812 */ /* 0x000fc600078ec0ff */
[----:B------:R-:W-:Y:S01]  /*13fc0*/  STS.U8 [R7+UR6+0x4e00], R26 ;  /* 0x004e001a07007988 */ /* 0x000fe20008000006 */
[----:B------:R-:W-:-:S03]  /*13fd0*/  LOP3.LUT R0, R0, 0x7f, R10, 0x78, !PT ;  /* 0x0000007f00007812 */ /* 0x000fc600078e780a */
[----:B--2---:R0:W-:Y:S04]  /*13fe0*/  STS.U8 [R7+UR6+0x1e00], R6 ;  /* 0x001e000607007988 */ /* 0x0041e80008000006 */
[----:B0-----:R-:W2:Y:S04]  /*13ff0*/  LDL.LU R6, [R1+0x214] ;  /* 0x0002140001067983 */ /* 0x001ea80000300800 */
[----:B------:R-:W2:Y:S04]  /*14000*/  LDL.LU R20, [R1+0xbd8] ;  /* 0x000bd80001147983 */ /* 0x000ea80000300800 */
        /* <DEDUP_REMOVED lines=9> */
[----:B---3--:R0:W-:Y:S04]  /*140a0*/  STS.U8 [R7+UR6+0x5200], R2 ;  /* 0x0052000207007988 */ /* 0x0081e80008000006 */
[----:B----4-:R1:W-:Y:S04]  /*140b0*/  STS.U8 [R7+UR6+0x5600], R8 ;  /* 0x0056000807007988 */ /* 0x0103e80008000006 */
[----:B------:R3:W-:Y:S04]  /*140c0*/  STS.U8 [R7+UR6+0x5a00], R5 ;  /* 0x005a000507007988 */ /* 0x0007e80008000006 */
[----:B0-----:R-:W4:Y:S04]  /*140d0*/  LDL.LU R2, [R1+0xbbc] ;  /* 0x000bbc0001027983 */ /* 0x001f280000300800 */
[----:B-1----:R-:W4:Y:S04]  /*140e0*/  LDL.LU R8, [R1+0xbb8] ;  /* 0x000bb80001087983 */ /* 0x002f280000300800 */
[----:B---3--:R-:W3:Y:S04]  /*140f0*/  LDL.LU R5, [R1+0xbb4] ;  /* 0x000bb40001057983 */ /* 0x008ee80000300800 */
[----:B------:R0:W-:Y:S04]  /*14100*/  STS.U8 [R7+UR6+0x5e00], R9 ;  /* 0x005e000907007988 */ /* 0x0001e80008000006 */
[----:B------:R1:W-:Y:S04]  /*14110*/  STS.U8 [R7+UR6+0x6e00], R23 ;  /* 0x006e001707007988 */ /* 0x0003e80008000006 */
[----:B------:R1:W-:Y:S04]  /*14120*/  STS.U8 [R7+UR6+0x7200], R22 ;  /* 0x0072001607007988 */ /* 0x0003e80008000006 */
[----:B0-----:R-:W3:Y:S04]  /*14130*/  LDL.LU R9, [R1+0xbb0] ;  /* 0x000bb00001097983 */ /* 0x001ee80000300800 */
[----:B------:R-:W3:Y:S04]  /*14140*/  LDL.LU R10, [R1+0x98] ;  /* 0x00009800010a7983 */ /* 0x000ee80000300800 */
[----:B-1----:R-:W3:Y:S04]  /*14150*/  LDL.LU R23, [R1+0xa4] ;  /* 0x0000a40001177983 */ /* 0x002ee80000300800 */
[----:B------:R-:W3:Y:S04]  /*14160*/  LDL.LU R22, [R1+0xbc] ;  /* 0x0000bc0001167983 */ /* 0x000ee80000300800 */
[----:B------:R0:W-:Y:S04]  /*14170*/  STS.U8 [R7+UR6+0x6600], R24 ;  /* 0x0066001807007988 */ /* 0x0001e80008000006 */
[----:B------:R1:W-:Y:S04]  /*14180*/  STS.U8 [R7+UR6+0x6a00], R17 ;  /* 0x006a001107007988 */ /* 0x0003e80008000006 */
[----:B0-----:R-:W3:Y:S04]  /*14190*/  LDL.LU R24, [R1+0x12c] ;  /* 0x00012c0001187983 */ /* 0x001ee80000300800 */
[----:B-1----:R-:W3:Y:S01]  /*141a0*/  LDL.LU R17, [R1+0x15c] ;  /* 0x00015c0001117983 */ /* 0x002ee20000300800 */
[----:B------:R-:W-:-:S03]  /*141b0*/  LOP3.LUT R0, R0, 0x60, RZ, 0x3c, !PT ;  /* 0x0000006000007812 */ /* 0x000fc600078e3cff */
[----:B--2---:R0:W-:Y:S04]  /*141c0*/  STS.U8 [R7+UR6+0x7600], R15 ;  /* 0x0076000f07007988 */ /* 0x0041e80008000006 */
[----:B------:R1:W-:Y:S04]  /*141d0*/  STS.U8 [R7+UR6+0x7a00], R14 ;  /* 0x007a000e07007988 */ /* 0x0003e80008000006 */
[----:B0-----:R-:W2:Y:S04]  /*141e0*/  LDL.LU R15, [R1+0x174] ;  /* 0x00017400010f7983 */ /* 0x001ea80000300800 */
[----:B-1----:R-:W2:Y:S04]  /*141f0*/  LDL.LU R14, [R1+0x18c] ;  /* 0x00018c00010e7983 */ /* 0x002ea80000300800 */
[----:B------:R-:W-:Y:S04]  /*14200*/  STS.U8 [R7+UR6+0x6200], R6 ;  /* 0x0062000607007988 */ /* 0x000fe80008000006 */
[----:B------:R0:W-:Y:S04]  /*14210*/  STS.U8 [R7+UR6+0x7e00], R29 ;  /* 0x007e001d07007988 */ /* 0x0001e80008000006 */
[----:B------:R-:W-:Y:S04]  /*14220*/  STS.U8 [R0+UR6+0xb00], R4 ;  /* 0x000b000400007988 */ /* 0x000fe80008000006 */
[----:B------:R1:W-:Y:S04]  /*14230*/  STS.U8 [R0+UR6+0x300], R25 ;  /* 0x0003001900007988 */ /* 0x0003e80008000006 */
[----:B0-----:R-:W2:Y:S04]  /*14240*/  LDL.LU R7, [R1+0x23c] ;  /* 0x00023c0001077983 */ /* 0x001ea80000300800 */
[----:B------:R-:W2:Y:S04]  /*14250*/  LDL.LU R6, [R1+0x250] ;  /* 0x0002500001067983 */ /* 0x000ea80000300800 */
[----:B------:R-:W2:Y:S04]  /*14260*/  LDL.LU R29, [R1+0x29c] ;  /* 0x00029c00011d7983 */ /* 0x000ea80000300800 */
[----:B-1----:R-:W2:Y:S04]  /*14270*/  LDL.LU R25, [R1+0x230] ;  /* 0x0002300001197983 */ /* 0x002ea80000300800 */
[----:B------:R0:W-:Y:S04]  /*14280*/  STS.U8 [R0+UR6+0x700], R26 ;  /* 0x0007001a00007988 */ /* 0x0001e80008000006 */
[----:B------:R1:W-:Y:S04]  /*14290*/  STS.U8 [R0+UR6+0xf00], R3 ;  /* 0x000f000300007988 */ /* 0x0003e80008000006 */
[----:B----4-:R4:W-:Y:S04]  /*142a0*/  STS.U8 [R0+UR6+0x1300], R2 ;  /* 0x0013000200007988 */ /* 0x0109e80008000006 */
[----:B0-----:R-:W2:Y:S04]  /*142b0*/  LDL.LU R26, [R1+0x218] ;  /* 0x00021800011a7983 */ /* 0x001ea80000300800 */
[----:B------:R-:W2:Y:S04]  /*142c0*/  LDL.LU R4, [R1+0x20c] ;  /* 0x00020c0001047983 */ /* 0x000ea80000300800 */
[----:B-1----:R-:W2:Y:S04]  /*142d0*/  LDL.LU R3, [R1+0x200] ;  /* 0x0002000001037983 */ /* 0x002ea80000300800 */
[----:B----4-:R-:W4:Y:S04]  /*142e0*/  LDL.LU R2, [R1+0x1e8] ;  /* 0x0001e80001027983 */ /* 0x010f280000300800 */
[----:B------:R0:W-:Y:S04]  /*142f0*/  STS.U8 [R0+UR6+0x1700], R8 ;  /* 0x0017000800007988 */ /* 0x0001e80008000006 */
[----:B---3--:R1:W-:Y:S04]  /*14300*/  STS.U8 [R0+UR6+0x1b00], R5 ;  /* 0x001b000500007988 */ /* 0x0083e80008000006 */
[----:B------:R3:W-:Y:S04]  /*14310*/  STS.U8 [R0+UR6+0x1f00], R9 ;  /* 0x001f000900007988 */ /* 0x0007e80008000006 */
[----:B0-----:R-:W4:Y:S04]  /*14320*/  LDL.LU R8, [R1+0x1c4] ;  /* 0x0001c40001087983 */ /* 0x001f280000300800 */
[----:B-1----:R-:W4:Y:S04]  /*14330*/  LDL.LU R5, [R1+0x1b0] ;  /* 0x0001b00001057983 */ /* 0x002f280000300800 */
[----:B---3--:R-:W3:Y:S04]  /*14340*/  LDL.LU R9, [R1+0x120] ;  /* 0x0001200001097983 */ /* 0x008ee80000300800 */
[----:B------:R0:W-:Y:S04]  /*14350*/  STS.U8 [R0+UR6+0x2300], R10 ;  /* 0x0023000a00007988 */ /* 0x0001e80008000006 */
[----:B------:R1:W-:Y:S04]  /*14360*/  STS.U8 [R0+UR6+0x2700], R23 ;  /* 0x0027001700007988 */ /* 0x0003e80008000006 */
[----:B------:R1:W-:Y:S04]  /*14370*/  STS.U8 [R0+UR6+0x2b00], R22 ;  /* 0x002b001600007988 */ /* 0x0003e80008000006 */
[----:B0-----:R-:W3:Y:S04]  /*14380*/  LDL R10, [R1+0xb0] ;  /* 0x0000b000010a7983 */ /* 0x001ee80000100800 */
[----:B-1----:R-:W3:Y:S04]  /*14390*/  LDL.LU R23, [R1+0xbac] ;  /* 0x000bac0001177983 */ /* 0x002ee80000300800 */
[----:B------:R-:W3:Y:S04]  /*143a0*/  LDL.LU R22, [R1+0xba8] ;  /* 0x000ba80001167983 */ /* 0x000ee80000300800 */
[----:B------:R0:W-:Y:S04]  /*143b0*/  STS.U8 [R0+UR6+0x3300], R24 ;  /* 0x0033001800007988 */ /* 0x0001e80008000006 */
[----:B------:R1:W-:Y:S04]  /*143c0*/  STS.U8 [R0+UR6+0x3700], R17 ;  /* 0x0037001100007988 */ /* 0x0003e80008000006 */
[----:B0-----:R-:W3:Y:S04]  /*143d0*/  LDL.LU R24, [R1+0x48] ;  /* 0x0000480001187983 */ /* 0x001ee80000300800 */
[----:B-1----:R-:W3:Y:S01]  /*143e0*/  LDL.LU R17, [R1+0x44] ;  /* 0x0000440001117983 */ /* 0x002ee20000300800 */
[----:B------:R-:W0:Y:S03]  /*143f0*/  S2UR UR8, SR_CgaCtaId ;  /* 0x00000000000879c3 */ /* 0x000e260000008800 */
[----:B------:R-:W-:Y:S04]  /*14400*/  STS.U8 [R0+UR6+0x4b00], R21 ;  /* 0x004b001500007988 */ /* 0x000fe80008000006 */
[----:B------:R-:W-:Y:S04]  /*14410*/  STS.U8 [R0+UR6+0x6f00], R28 ;  /* 0x006f001c00007988 */ /* 0x000fe80008000006 */
[----:B------:R-:W-:Y:S04]  /*14420*/  STS.U8 [R0+UR6+0x7700], R20 ;  /* 0x0077001400007988 */ /* 0x000fe80008000006 */
[----:B------:R-:W-:Y:S01]  /*14430*/  STS.U8 [R0+UR6+0x7f00], R27 ;  /* 0x007f001b00007988 */ /* 0x000fe20008000006 */
[----:B------:R-:W-:-:S02]  /*14440*/  UMOV UR7, 0x400 ;  /* 0x0000040000077882 */ /* 0x000fc40000000000 */
[----:B0-----:R-:W-:Y:S01]  /*14450*/  ULEA UR7, UR8, UR7, 0x18 ;  /* 0x0000000708077291 */ /* 0x001fe2000f8ec0ff */
[----:B--2---:R0:W-:Y:S04]  /*14460*/  STS.U8 [R0+UR6+0x3f00], R15 ;  /* 0x003f000f00007988 */ /* 0x0041e80008000006 */
[----:B------:R1:W-:Y:S04]  /*14470*/  STS.U8 [R0+UR6+0x4700], R14 ;  /* 0x0047000e00007988 */ /* 0x0003e80008000006 */
[----:B0-----:R-:W2:Y:S04]  /*14480*/  LDL.LU R15, [R1+0x40] ;  /* 0x00004000010f7983 */ /* 0x001ea80000300800 */
[----:B-1----:R-:W2:Y:S04]  /*14490*/  LDL.LU R14, [R1+0x3c] ;  /* 0x00003c00010e7983 */ /* 0x002ea80000300800 */
[----:B------:R-:W-:Y:S04]  /*144a0*/  STS.U8 [R0+UR6+0x6b00], R7 ;  /* 0x006b000700007988 */ /* 0x000fe80008000006 */
[----:B------:R-:W-:Y:S04]  /*144b0*/  STS.U8 [R0+UR6+0x7300], R6 ;  /* 0x0073000600007988 */ /* 0x000fe80008000006 */
[----:B------:R-:W-:Y:S04]  /*144c0*/  STS.U8 [R0+UR6+0x7b00], R29 ;  /* 0x007b001d00007988 */ /* 0x000fe80008000006 */
[----:B------:R-:W-:Y:S04]  /*144d0*/  STS.U8 [R0+UR6+0x6700], R25 ;  /* 0x0067001900007988 */ /* 0x000fe80008000006 */
[----:B------:R-:W-:Y:S04]  /*144e0*/  STS.U8 [R0+UR6+0x6300], R26 ;  /* 0x0063001a00007988 */ /* 0x000fe80008000006 */
[----:B------:R-:W-:Y:S04]  /*144f0*/  STS.U8 [R0+UR6+0x5f00], R4 ;  /* 0x005f000400007988 */ /* 0x000fe80008000006 */
[----:B------:R-:W-:Y:S04]  /*14500*/  STS.U8 [R0+UR6+0x5b00], R3 ;  /* 0x005b000300007988 */ /* 0x000fe80008000006 */
[----:B----4-:R-:W-:Y:S04]  /*14510*/  STS.U8 [R0+UR6+0x5700], R2 ;  /* 0x0057000200007988 */ /* 0x010fe80008000006 */
[----:B------:R-:W-:Y:S04]  /*14520*/  STS.U8 [R0+UR6+0x5300], R8 ;  /* 0x0053000800007988 */ /* 0x000fe80008000006 */
[----:B------:R-:W-:Y:S04]  /*14530*/  STS.U8 [R0+UR6+0x4f00], R5 ;  /* 0x004f000500007988 */ /* 0x000fe80008000006 */
[----:B---3--:R-:W-:Y:S04]  /*14540*/  STS.U8 [R0+UR6+0x2f00], R9 ;  /* 0x002f000900007988 */ /* 0x008fe80008000006 */
[----:B------:R-:W-:Y:S04]  /*14550*/  STS.U8 [R0+UR6+0x4300], R23 ;  /* 0x0043001700007988 */ /* 0x000fe80008000006 */
[----:B------:R-:W-:Y:S01]  /*14560*/  STS.U8 [R0+UR6+0x3b00], R22 ;  /* 0x003b001600007988 */ /* 0x000fe20008000006 */
[----:B------:R-:W-:Y:S06]  /*14570*/  BAR.SYNC.DEFER_BLOCKING 0x0 ;  /* 0x0000000000007b1d */ /* 0x000fec0000010000 */
[----:B------:R-:W0:Y:S04]  /*14580*/  LDSM.16.M88.4 R20, [R10+UR7] ;  /* 0x000000070a14783b */ /* 0x000e280008000200 */
[----:B0-----:R-:W-:Y:S01]  /*14590*/  STL.64 [R1+0x70], R20 ;  /* 0x0000701401007387 */ /* 0x001fe20000100a00 */
[----:B------:R-:W-:-:S02]  /*145a0*/  IMAD.MOV.U32 R7, RZ, RZ, R20 ;  /* 0x000000ffff077224 */ /* 0x000fc400078e0014 */
[----:B------:R-:W-:Y:S01]  /*145b0*/  IMAD.MOV.U32 R5, RZ, RZ, R21 ;  /* 0x000000ffff057224 */ /* 0x000fe200078e0015 */
[----:B------:R-:W-:Y:S04]  /*145c0*/  STL.64 [R1+0x78], R22 ;  /* 0x0000781601007387 */ /* 0x000fe80000100a00 */
[----:B------:R-:W0:Y:S04]  /*145d0*/  LDSM.16.M88.4 R20, [R10+UR7+0x2000] ;  /* 0x002000070a14783b */ /* 0x000e280008000200 */
        /* <DEDUP_REMOVED lines=9> */
[----:B------:R-:W0:Y:S01]  /*14670*/  LDSM.16.M88.4 R20, [R10+UR7+0x6000] ;  /* 0x006000070a14783b */ /* 0x000e220008000200 */
[----:B------:R-:W-:Y:S02]  /*14680*/  IMAD R3, R17, 0x100, R24 ;  /* 0x0000010011037824 */ /* 0x000fe400078e0218 */
[----:B------:R-:W-:Y:S02]  /*14690*/  IMAD R4, R18, 0x100, R19 ;  /* 0x0000010012047824 */ /* 0x000fe400078e0213 */
[----:B------:R-:W-:Y:S01]  /*146a0*/  IMAD R0, R12, 0x100, R13 ;  /* 0x000001000c007824 */ /* 0x000fe200078e020d */
[----:B0-----:R-:W-:Y:S04]  /*146b0*/  STL.64 [R1+0xa0], R20 ;  /* 0x0000a01401007387 */ /* 0x001fe80000100a00 */
[----:B------:R0:W-:Y:S04]  /*146c0*/  STL.64 [R1+0xa8], R22 ;  /* 0x0000a81601007387 */ /* 0x0001e80000100a00 */
[----:B------:R-:W3:Y:S04]  /*146d0*/  LDL.LU.64 R24, [R1+0x100] ;  /* 0x0001000001187983 */ /* 0x000ee80000300a00 */
[----:B------:R-:W3:Y:S01]  /*146e0*/  LDL.LU.64 R26, [R1+0x108] ;  /* 0x00010800011a7983 */ /* 0x000ee20000300a00 */
[----:B------:R-:W-:-:S02]  /*146f0*/  IMAD.MOV.U32 R6, RZ, RZ, R21 ;  /* 0x000000ffff067224 */ /* 0x000fc400078e0015 */
[----:B--2---:R-:W-:Y:S01]  /*14700*/  IMAD R2, R14, 0x100, R15 ;  /* 0x000001000e027824 */ /* 0x004fe200078e020f */
[----:B------:R-:W2:Y:S01]  /*14710*/  LDL.LU.64 R12, [R1+0xf0] ;  /* 0x0000f000010c7983 */ /* 0x000ea20000300a00 */
[----:B------:R-:W-:Y:S01]  /*14720*/  IMAD.MOV.U32 R10, RZ, RZ, R20 ;  /* 0x000000ffff0a7224 */ /* 0x000fe200078e0014 */
[----:B0-----:R-:W-:Y:S02]  /*14730*/  F2FP.F16.E4M3.UNPACK_B R22, R3 ;  /* 0x00000003ff16723e */ /* 0x001fe400020006ff */
[----:B------:R-:W2:Y:S01]  /*14740*/  LDL.LU.64 R14, [R1+0xf8] ;  /* 0x0000f800010e7983 */ /* 0x000ea20000300a00 */
[----:B------:R-:W-:Y:S01]  /*14750*/  F2FP.F16.E4M3.UNPACK_B R20, R4 ;  /* 0x00000004ff14723e */ /* 0x000fe200020006ff */
[----:B------:R-:W-:Y:S02]  /*14760*/  IMAD.MOV.U32 R3, RZ, RZ, R6 ;  /* 0x000000ffff037224 */ /* 0x000fe400078e0006 */
[----:B------:R-:W4:Y:S01]  /*14770*/  LDL.LU R18, [R1+0x130] ;  /* 0x0001300001127983 */ /* 0x000f220000300800 */
[----:B------:R-:W-:Y:S01]  /*14780*/  F2FP.F16.E4M3.UNPACK_B R21, R2 ;  /* 0x00000002ff15723e */ /* 0x000fe200020006ff */
[----:B------:R-:W-:Y:S01]  /*14790*/  IMAD.MOV.U32 R2, RZ, RZ, R10 ;  /* 0x000000ffff027224 */ /* 0x000fe200078e000a */
[----:B------:R-:W-:Y:S01]  /*147a0*/  F2FP.F16.E4M3.UNPACK_B R4, R7 ;  /* 0x00000007ff04723e */ /* 0x000fe200020006ff */
[----:B------:R-:W4:Y:S04]  /*147b0*/  LDL.LU R19, [R1+0x148] ;  /* 0x0001480001137983 */ /* 0x000f280000300800 */
[----:B------:R-:W2:Y:S04]  /*147c0*/  LDL.LU R6, [R1+0x144] ;  /* 0x0001440001067983 */ /* 0x000ea80000300800 */
[----:B------:R-:W2:Y:S04]  /*147d0*/  LDL.LU R7, [R1+0x140] ;  /* 0x0001400001077983 */ /* 0x000ea80000300800 */
[----:B------:R-:W2:Y:S04]  /*147e0*/  LDL.LU R10, [R1+0x158] ;  /* 0x00015800010a7983 */ /* 0x000ea80000300800 */
[----:B------:R-:W2:Y:S01]  /*147f0*/  LDL.LU R17, [R1+0x154] ;  /* 0x0001540001117983 */ /* 0x000ea20000300800 */
[----:B------:R-:W-:-:S02]  /*14800*/  F2FP.F16.E4M3.UNPACK_B R23, R0 ;  /* 0x00000000ff17723e */ /* 0x000fc400020006ff */
[----:B------:R-:W-:-:S07]  /*14810*/  F2FP.F16.E4M3.UNPACK_B R5, R5 ;  /* 0x00000005ff05723e */ /* 0x000fce00020006ff */
[----:B---3--:R-:W-:Y:S01]  /*14820*/  HMMA.16816.F32 R24, R20, R4, R24 ;  /* 0x000000041418723c */ /* 0x008fe20000001818 */
[----:B----4-:R-:W-:Y:S04]  /*14830*/  STL.64 [R1+0xba0], R18 ;  /* 0x000ba01201007387 */ /* 0x010fe80000100a00 */
[----:B--2---:R-:W-:-:S14]  /*14840*/  STL.64 [R1+0xb98], R16 ;  /* 0x000b981001007387 */ /* 0x004fdc0000100a00 */
[----:B------:R-:W-:Y:S04]  /*14850*/  STL [R1+0xb64], R24 ;  /* 0x000b641801007387 */ /* 0x000fe80000100800 */
[----:B------:R0:W-:Y:S04]  /*14860*/  STL [R1+0xb60], R25 ;  /* 0x000b601901007387 */ /* 0x0001e80000100800 */
[----:B------:R-:W-:Y:S04]  /*14870*/  STL [R1+0xb5c], R26 ;  /* 0x000b5c1a01007387 */ /* 0x000fe80000100800 */
[----:B------:R1:W-:Y:S04]  /*14880*/  STL [R1+0xb58], R27 ;  /* 0x000b581b01007387 */ /* 0x0003e80000100800 */
[----:B0-----:R-:W2:Y:S04]  /*14890*/  LDL.LU.64 R24, [R1+0xe0] ;  /* 0x0000e00001187983 */ /* 0x001ea80000300a00 */
[----:B-1----:R-:W2:Y:S01]  /*148a0*/  LDL.LU.64 R26, [R1+0xe8] ;  /* 0x0000e800011a7983 */ /* 0x002ea20000300a00 */
[----:B------:R-:W-:-:S02]  /*148b0*/  F2FP.F16.E4M3.UNPACK_B R8, R8 ;  /* 0x00000008ff08723e */ /* 0x000fc400020006ff */
[----:B------:R-:W-:-:S07]  /*148c0*/  F2FP.F16.E4M3.UNPACK_B R9, R9 ;  /* 0x00000009ff09723e */ /* 0x000fce00020006ff */
[----:B------:R-:W-:Y:S01]  /*148d0*/  HMMA.16816.F32 R16, R20, R8, R12 ;  /* 0x000000081410723c */ /* 0x000fe2000000180c */
[----:B------:R-:W-:Y:S02]  /*148e0*/  F2FP.F16.E4M3.UNPACK_B R28, R28 ;  /* 0x0000001cff1c723e */ /* 0x000fe400020006ff */
[----:B------:R-:W-:-:S15]  /*148f0*/  F2FP.F16.E4M3.UNPACK_B R29, R29 ;  /* 0x0000001dff1d723e */ /* 0x000fde00020006ff */
[----:B------:R-:W-:Y:S01]  /*14900*/  NOP ;  /* 0x0000000000007918 */ /* 0x000fe20000000000 */
[----:B------:R-:W-:Y:S02]  /*14910*/  IMAD.MOV.U32 R14, RZ, RZ, R17 ;  /* 0x000000ffff0e7224 */ /* 0x000fe400078e0011 */
[----:B------:R-:W-:Y:S02]  /*14920*/  IMAD.MOV.U32 R15, RZ, RZ, R18 ;  /* 0x000000ffff0f7224 */ /* 0x000fe400078e0012 */
[----:B------:R-:W-:Y:S02]  /*14930*/  IMAD.MOV.U32 R13, RZ, RZ, R16 ;  /* 0x000000ffff0d7224 */ /* 0x000fe400078e0010 */
[----:B------:R-:W-:Y:S02]  /*14940*/  IMAD.MOV.U32 R12, RZ, RZ, R19 ;  /* 0x000000ffff0c7224 */ /* 0x000fe400078e0013 */
[----:B------:R-:W3:Y:S04]  /*14950*/  LDL.LU.64 R18, [R1+0xba0] ;  /* 0x000ba00001127983 */ /* 0x000ee80000300a00 */
[----:B------:R-:W4:Y:S04]  /*14960*/  LDL.LU.64 R16, [R1+0xb98] ;  /* 0x000b980001107983 */ /* 0x000f280000300a00 */
[----:B------:R-:W-:Y:S04]  /*14970*/  STL.64 [R1+0xb70], R14 ;  /* 0x000b700e01007387 */ /* 0x000fe80000100a00 */
[----:B------:R2:W-:Y:S02]  /*14980*/  STL.64 [R1+0xb68], R12 ;  /* 0x000b680c01007387 */ /* 0x0005e40000100a00 */
[----:B--2---:R-:W-:-:S15]  /*14990*/  HMMA.16816.F32 R12, R20, R28, R24 ;  /* 0x0000001c140c723c */ /* 0x004fde0000001818 */
[----:B------:R-:W-:-:S04]  /*149a0*/  NOP ;  /* 0x0000000000007918 */ /* 0x000fc80000000000 */
[----:B------:R-:W-:Y:S02]  /*149b0*/  IMAD.MOV.U32 R26, RZ, RZ, R14 ;  /* 0x000000ffff1a7224 */ /* 0x000fe400078e000e */
[----:B------:R-:W-:Y:S02]  /*149c0*/  IMAD.MOV.U32 R27, RZ, RZ, R15 ;  /* 0x000000ffff1b7224 */ /* 0x000fe400078e000f */
[----:B------:R-:W-:Y:S02]  /*149d0*/  IMAD.MOV.U32 R24, RZ, RZ, R12 ;  /* 0x000000ffff187224 */ /* 0x000fe400078e000c */
[----:B------:R-:W-:Y:S02]  /*149e0*/  IMAD.MOV.U32 R25, RZ, RZ, R13 ;  /* 0x000000ffff197224 */ /* 0x000fe400078e000d */
[----:B------:R-:W2:Y:S04]  /*149f0*/  LDL.LU.64 R12, [R1+0x110] ;  /* 0x00011000010c7983 */ /* 0x000ea80000300a00 */
[----:B------:R-:W2:Y:S04]  /*14a00*/  LDL.LU.64 R14, [R1+0x118] ;  /* 0x00011800010e7983 */ /* 0x000ea80000300a00 */
[----:B------:R-:W-:Y:S04]  /*14a10*/  STL.64 [R1+0xb80], R26 ;  /* 0x000b801a01007387 */ /* 0x000fe80000100a00 */
[----:B------:R0:W-:Y:S04]  /*14a20*/  STL.64 [R1+0xb78], R24 ;  /* 0x000b781801007387 */ /* 0x0001e80000100a00 */
[----:B0-----:R-:W2:Y:S04]  /*14a30*/  LDL.LU.64 R24, [R1+0x10] ;  /* 0x0000100001187983 */ /* 0x001ea80000300a00 */
[----:B------:R-:W2:Y:S01]  /*14a40*/  LDL.LU.64 R26, [R1+0x18] ;  /* 0x00001800011a7983 */ /* 0x000ea20000300a00 */
[----:B------:R-:W-:-:S02]  /*14a50*/  F2FP.F16.E4M3.UNPACK_B R2, R2 ;  /* 0x00000002ff02723e */ /* 0x000fc400020006ff */
[----:B------:R-:W-:Y:S01]  /*14a60*/  F2FP.F16.E4M3.UNPACK_B R3, R3 ;  /* 0x00000003ff03723e */ /* 0x000fe200020006ff */
[----:B---3--:R-:W-:Y:S02]  /*14a70*/  IMAD R0, R11, 0x100, R18 ;  /* 0x000001000b007824 */ /* 0x008fe400078e0212 */
[----:B------:R-:W-:Y:S02]  /*14a80*/  IMAD R6, R6, 0x100, R19 ;  /* 0x0000010006067824 */ /* 0x000fe400078e0213 */
[----:B----4-:R-:W-:Y:S01]  /*14a90*/  IMAD R7, R16, 0x100, R7 ;  /* 0x0000010010077824 */ /* 0x010fe200078e0207 */
[----:B--2---:R-:W-:Y:S04]  /*14aa0*/  STL.64 [R1+0xb90], R26 ;  /* 0x000b901a01007387 */ /* 0x004fe80000100a00 */
[----:B------:R0:W-:Y:S04]  /*14ab0*/  STL.64 [R1+0xb88], R24 ;  /* 0x000b881801007387 */ /* 0x0001e80000100a00 */
[----:B0-----:R-:W2:Y:S04]  /*14ac0*/  LDL.LU.64 R24, [R1+0xd0] ;  /* 0x0000d00001187983 */ /* 0x001ea80000300a00 */
[----:B------:R-:W2:Y:S01]  /*14ad0*/  LDL.LU.64 R26, [R1+0xd8] ;  /* 0x0000d800011a7983 */ /* 0x000ea20000300a00 */
[----:B------:R-:W-:Y:S01]  /*14ae0*/  HMMA.16816.F32 R20, R20, R2, R12 ;  /* 0x000000021414723c */ /* 0x000fe2000000180c */
[----:B------:R-:W-:Y:S01]  /*14af0*/  IMAD R10, R17, 0x100, R10 ;  /* 0x00000100110a7824 */ /* 0x000fe200078e020a */
[----:B------:R-:W-:Y:S01]  /*14b00*/  F2FP.F16.E4M3.UNPACK_B R16, R0 ;  /* 0x00000000ff10723e */ /* 0x000fe200020006ff */
[----:B------:R-:W3:Y:S01]  /*14b10*/  LDL.LU.64 R12, [R1] ;  /* 0x00000000010c7983 */ /* 0x000ee20000300a00 */
[----:B------:R-:W-:-:S02]  /*14b20*/  F2FP.F16.E4M3.UNPACK_B R18, R6 ;  /* 0x00000006ff12723e */ /* 0x000fc400020006ff */
[----:B------:R-:W-:Y:S01]  /*14b30*/  F2FP.F16.E4M3.UNPACK_B R17, R7 ;  /* 0x00000007ff11723e */ /* 0x000fe200020006ff */
[----:B------:R-:W3:Y:S01]  /*14b40*/  LDL.LU.64 R14, [R1+0x8] ;  /* 0x00000800010e7983 */ /* 0x000ee20000300a00 */
[----:B------:R-:W-:-:S11]  /*14b50*/  F2FP.F16.E4M3.UNPACK_B R19, R10 ;  /* 0x0000000aff13723e */ /* 0x000fd600020006ff */
[----:B------:R0:W-:Y:S04]  /*14b60*/  STL [R1+0xb10], R20 ;  /* 0x000b101401007387 */ /* 0x0001e80000100800 */
[----:B0-----:R-:W4:Y:S04]  /*14b70*/  LDL.LU R20, [R1+0x1bc] ;  /* 0x0001bc0001147983 */ /* 0x001f280000300800 */
[----:B------:R0:W-:Y:S04]  /*14b80*/  STL [R1+0xb0c], R21 ;  /* 0x000b0c1501007387 */ /* 0x0001e80000100800 */
[----:B0-----:R-:W4:Y:S04]  /*14b90*/  LDL.LU R21, [R1+0x1c0] ;  /* 0x0001c00001157983 */ /* 0x001f280000300800 */
[----:B------:R-:W-:Y:S04]  /*14ba0*/  STL [R1+0xb08], R22 ;  /* 0x000b081601007387 */ /* 0x000fe80000100800 */
[----:B------:R-:W-:Y:S01]  /*14bb0*/  STL [R1+0xb04], R23 ;  /* 0x000b041701007387 */ /* 0x000fe20000100800 */
[C---:B--2---:R-:W-:Y:S03]  /*14bc0*/  HMMA.16816.F32 R4, R16.reuse, R4, R24 ;  /* 0x000000041004723c */ /* 0x044fe60000001818 */
[----:B------:R-:W2:Y:S04]  /*14bd0*/  LDL.LU.64 R26, [R1+0xb90] ;  /* 0x000b9000011a7983 */ /* 0x000ea80000300a00 */
[----:B------:R-:W2:Y:S01]  /*14be0*/  LDL.LU.64 R24, [R1+0xb88] ;  /* 0x000b880001187983 */ /* 0x000ea20000300a00 */
[----:B---3--:R-:W-:Y:S11]  /*14bf0*/  HMMA.16816.F32 R12, R16, R28, R12 ;  /* 0x0000001c100c723c */ /* 0x008ff6000000180c */
[----:B------:R0:W-:Y:S04]  /*14c00*/  STL [R1+0xb00], R6 ;  /* 0x000b000601007387 */ /* 0x0001e80000100800 */
[----:B------:R1:W-:Y:S04]  /*14c10*/  STL [R1+0xafc], R7 ;  /* 0x000afc0701007387 */ /* 0x0003e80000100800 */
[----:B0-----:R-:W-:-:S02]  /*14c20*/  IMAD.MOV.U32 R6, RZ, RZ, R12 ;  /* 0x000000ffff067224 */ /* 0x001fc400078e000c */
[----:B-1----:R-:W-:Y:S01]  /*14c30*/  IMAD.MOV.U32 R7, RZ, RZ, R13 ;  /* 0x000000ffff077224 */ /* 0x002fe200078e000d */
[----:B--2---:R-:W-:Y:S01]  /*14c40*/  HMMA.16816.F32 R8, R16, R8, R24 ;  /* 0x000000081008723c */ /* 0x004fe20000001818 */
[----:B------:R-:W2:Y:S04]  /*14c50*/  LDL.LU.64 R26, [R1+0xb80] ;  /* 0x000b8000011a7983 */ /* 0x000ea80000300a00 */
[----:B------:R-:W3:-:S14]  /*14c60*/  LDL.LU.64 R24, [R1+0xb78] ;  /* 0x000b780001187983 */ /* 0x000edc0000300a00 */
[----:B------:R0:W-:Y:S04]  /*14c70*/  STL [R1+0xb38], R8 ;  /* 0x000b380801007387 */ /* 0x0001e80000100800 */
[----:B0-----:R-:W4:Y:S04]  /*14c80*/  LDL.LU R8, [R1+0x1e0] ;  /* 0x0001e00001087983 */ /* 0x001f280000300800 */
[----:B------:R-:W-:Y:S04]  /*14c90*/  STL [R1+0xaf8], R9 ;  /* 0x000af80901007387 */ /* 0x000fe80000100800 */
[----:B------:R-:W-:Y:S04]  /*14ca0*/  STL.64 [R1+0xaf0], R10 ;  /* 0x000af00a01007387 */ /* 0x000fe80000100a00 */
[----:B------:R0:W-:Y:S04]  /*14cb0*/  STL.64 [R1+0x18], R14 ;  /* 0x0000180e01007387 */ /* 0x0001e80000100a00 */
[----:B0-----:R-:W4:Y:S04]  /*14cc0*/  LDL.LU.64 R14, [R1+0xb70] ;  /* 0x000b7000010e7983 */ /* 0x001f280000300a00 */
[----:B------:R-:W4:Y:S04]  /*14cd0*/  LDL.LU.64 R12, [R1+0xb68] ;  /* 0x000b6800010c7983 */ /* 0x000f280000300a00 */
[----:B------:R-:W4:Y:S04]  /*14ce0*/  LDL.LU R28, [R1+0x1d0] ;  /* 0x0001d000011c7983 */ /* 0x000f280000300800 */
[----:B------:R-:W4:Y:S04]  /*14cf0*/  LDL.LU R29, [R1+0x1c8] ;  /* 0x0001c800011d7983 */ /* 0x000f280000300800 */
[----:B------:R2:W-:Y:S04]  /*14d00*/  STL.64 [R1+0xb20], R6 ;  /* 0x000b200601007387 */ /* 0x0005e80000100a00 */
[----:B------:R3:W-:Y:S04]  /*14d10*/  STL.64 [R1+0xb18], R4 ;  /* 0x000b180401007387 */ /* 0x0007e80000100a00 */
[----:B------:R-:W4:Y:S04]  /*14d20*/  LDL.LU R10, [R1+0x70] ;  /* 0x00007000010a7983 */ /* 0x000f280000300800 */
[----:B------:R-:W4:Y:S01]  /*14d30*/  LDL.LU R11, [R1+0x74] ;  /* 0x00007400010b7983 */ /* 0x000f220000300800 */
[----:B--2---:R-:W-:-:S02]  /*14d40*/  IMAD.MOV.U32 R6, RZ, RZ, R26 ;  /* 0x000000ffff067224 */ /* 0x004fc400078e001a */
[----:B------:R-:W-:Y:S02]  /*14d50*/  IMAD.MOV.U32 R7, RZ, RZ, R27 ;  /* 0x000000ffff077224 */ /* 0x000fe400078e001b */
[----:B---3--:R-:W-:Y:S02]  /*14d60*/  IMAD.MOV.U32 R4, RZ, RZ, R24 ;  /* 0x000000ffff047224 */ /* 0x008fe400078e0018 */
[----:B------:R-:W2:Y:S01]  /*14d70*/  LDL.LU R24, [R1+0xb64] ;  /* 0x000b640001187983 */ /* 0x000ea20000300800 */
[----:B------:R-:W-:-:S03]  /*14d80*/  IMAD.MOV.U32 R5, RZ, RZ, R25 ;  /* 0x000000ffff057224 */ /* 0x000fc600078e0019 */
[----:B------:R-:W2:Y:S04]  /*14d90*/  LDL.LU R25, [R1+0xb60] ;  /* 0x000b600001197983 */ /* 0x000ea80000300800 */
[----:B------:R-:W2:Y:S04]  /*14da0*/  LDL.LU R26, [R1+0xb5c] ;  /* 0x000b5c00011a7983 */ /* 0x000ea80000300800 */
[----:B------:R-:W2:Y:S04]  /*14db0*/  LDL.LU R27, [R1+0xb58] ;  /* 0x000b5800011b7983 */ /* 0x000ea80000300800 */
[----:B------:R-:W-:Y:S04]  /*14dc0*/  STL.64 [R1+0xb30], R6 ;  /* 0x000b300601007387 */ /* 0x000fe80000100a00 */
[----:B------:R4:W-:Y:S02]  /*14dd0*/  STL.64 [R1+0xb28], R4 ;  /* 0x000b280401007387 */ /* 0x0009e40000100a00 */
[----:B----4-:R-:W-:-:S02]  /*14de0*/  IMAD.MOV.U32 R5, RZ, RZ, R14 ;  /* 0x000000ffff057224 */ /* 0x010fc400078e000e */
[----:B------:R-:W-:Y:S02]  /*14df0*/  IMAD.MOV.U32 R6, RZ, RZ, R15 ;  /* 0x000000ffff067224 */ /* 0x000fe400078e000f */
[----:B------:R-:W-:Y:S02]  /*14e00*/  IMAD.MOV.U32 R4, RZ, RZ, R13 ;  /* 0x000000ffff047224 */ /* 0x000fe400078e000d */
[----:B------:R-:W3:Y:S04]  /*14e10*/  LDL.LU R13, [R1+0xb54] ;  /* 0x000b5400010d7983 */ /* 0x000ee80000300800 */
[----:B------:R-:W4:Y:S04]  /*14e20*/  LDL.LU R14, [R1+0xb50] ;  /* 0x000b5000010e7983 */ /* 0x000f280000300800 */
[----:B------:R-:W2:Y:S01]  /*14e30*/  LDL.LU R15, [R1+0xb4c] ;  /* 0x000b4c00010f7983 */ /* 0x000ea20000300800 */
[----:B------:R-:W-:-:S02]  /*14e40*/  IMAD.MOV.U32 R7, RZ, RZ, R12 ;  /* 0x000000ffff077224 */ /* 0x000fc400078e000c */
[----:B------:R-:W-:Y:S01]  /*14e50*/  IMAD R0, R20, 0x100, R21 ;  /* 0x0000010014007824 */ /* 0x000fe200078e0215 */
[----:B------:R-:W2:Y:S04]  /*14e60*/  LDL.LU R12, [R1+0xb48] ;  /* 0x000b4800010c7983 */ /* 0x000ea80000300800 */
[----:B------:R-:W2:Y:S04]  /*14e70*/  LDL.LU R20, [R1+0x264] ;  /* 0x0002640001147983 */ /* 0x000ea80000300800 */
[----:B------:R-:W2:Y:S04]  /*14e80*/  LDL.LU R21, [R1+0x278] ;  /* 0x0002780001157983 */ /* 0x000ea80000300800 */
[----:B------:R-:W2:Y:S04]  /*14e90*/  LDL.LU R22, [R1+0x270] ;  /* 0x0002700001167983 */ /* 0x000ea80000300800 */
[----:B------:R-:W2:Y:S04]  /*14ea0*/  LDL.LU R23, [R1+0x288] ;  /* 0x0002880001177983 */ /* 0x000ea80000300800 */
[----:B------:R-:W2:Y:S01]  /*14eb0*/  LDL.LU R9, [R1+0x284] ;  /* 0x0002840001097983 */ /* 0x000ea20000300800 */
[----:B---3--:R-:W-:-:S03]  /*14ec0*/  IMAD R28, R28, 0x100, R13 ;  /* 0x000001001c1c7824 */ /* 0x008fc600078e020d */
[----:B------:R-:W3:Y:S01]  /*14ed0*/  LDL.LU R13, [R1+0xb44] ;  /* 0x000b4400010d7983 */ /* 0x000ee20000300800 */
[----:B----4-:R-:W-:-:S03]  /*14ee0*/  IMAD R29, R29, 0x100, R14 ;  /* 0x000001001d1d7824 */ /* 0x010fc600078e020e */
[----:B------:R-:W3:Y:S01]  /*14ef0*/  LDL.LU R14, [R1+0xb40] ;  /* 0x000b4000010e7983 */ /* 0x000ee20000300800 */
[----:B--2---:R-:W-:-:S03]  /*14f00*/  IMAD R8, R8, 0x100, R15 ;  /* 0x0000010008087824 */ /* 0x004fc600078e020f */
[----:B------:R-:W3:Y:S02]  /*14f10*/  LDL.LU R15, [R1+0xb3c] ;  /* 0x000b3c00010f7983 */ /* 0x000ee40000300800 */
[----:B---3--:R-:W-:Y:S02]  /*14f20*/  HMMA.16816.F32 R12, R16, R2, R12 ;  /* 0x00000002100c723c */ /* 0x008fe4000000180c */
[----:B------:R-:W2:Y:S04]  /*14f30*/  LDL.LU R2, [R1+0x90] ;  /* 0x0000900001027983 */ /* 0x000ea80000300800 */
[----:B------:R-:W3:Y:S01]  /*14f40*/  LDL.LU R3, [R1+0x94] ;  /* 0x0000940001037983 */ /* 0x000ee20000300800 */
[----:B------:R-:W-:Y:S02]  /*14f50*/  F2FP.F16.E4M3.UNPACK_B R16, R0 ;  /* 0x00000000ff10723e */ /* 0x000fe400020006ff */
[----:B------:R-:W-:-:S10]  /*14f60*/  F2FP.F16.E4M3.UNPACK_B R17, R29 ;  /* 0x0000001dff11723e */ /* 0x000fd400020006ff */
[----:B------:R0:W-:Y:S04]  /*14f70*/  STL [R1+0xaec], R12 ;  /* 0x000aec0c01007387 */ /* 0x0001e80000100800 */
[----:B0-----:R-:W4:Y:S04]  /*14f80*/  LDL.LU R12, [R1+0x80] ;  /* 0x00008000010c7983 */ /* 0x001f280000300800 */
[----:B------:R0:W-:Y:S04]  /*14f90*/  STL [R1+0xae8], R13 ;  /* 0x000ae80d01007387 */ /* 0x0001e80000100800 */
[----:B------:R1:W-:Y:S04]  /*14fa0*/  STL [R1+0xae4], R14 ;  /* 0x000ae40e01007387 */ /* 0x0003e80000100800 */
[----:B------:R0:W-:Y:S04]  /*14fb0*/  STL [R1+0xae0], R15 ;  /* 0x000ae00f01007387 */ /* 0x0001e80000100800 */
[----:B------:R-:W2:Y:S04]  /*14fc0*/  LDL.LU R0, [R1+0x25c] ;  /* 0x00025c0001007983 */ /* 0x000ea80000300800 */
[----:B------:R-:W2:Y:S01]  /*14fd0*/  LDL.LU R29, [R1+0x84] ;  /* 0x00008400011d7983 */ /* 0x000ea20000300800 */
[----:B------:R-:W-:-:S02]  /*14fe0*/  F2FP.F16.E4M3.UNPACK_B R18, R28 ;  /* 0x0000001cff12723e */ /* 0x000fc400020006ff */
[----:B------:R-:W-:Y:S02]  /*14ff0*/  F2FP.F16.E4M3.UNPACK_B R19, R8 ;  /* 0x00000008ff13723e */ /* 0x000fe400020006ff */
[----:B------:R-:W-:Y:S01]  /*15000*/  F2FP.F16.E4M3.UNPACK_B R10, R10.H1 ;  /* 0x0000000aff0a723e */ /* 0x000fe200030006ff */
[----:B------:R-:W3:Y:S01]  /*15010*/  LDL.LU R8, [R1+0xb38] ;  /* 0x000b380001087983 */ /* 0x000ee20000300800 */
[----:B------:R-:W-:-:S07]  /*15020*/  F2FP.F16.E4M3.UNPACK_B R11, R11.H1 ;  /* 0x0000000bff0b723e */ /* 0x000fce00030006ff */
[----:B------:R-:W-:-:S15]  /*15030*/  HMMA.16816.F32 R24, R16, R10, R24 ;  /* 0x0000000a1018723c */ /* 0x000fde0000001818 */
[----:B------:R-:W-:-:S04]  /*15040*/  NOP ;  /* 0x0000000000007918 */ /* 0x000fc80000000000 */
[----:B0-----:R-:W-:Y:S02]  /*15050*/  IMAD.MOV.U32 R13, RZ, RZ, R25 ;  /* 0x000000ffff0d7224 */ /* 0x001fe400078e0019 */
[----:B-1----:R-:W-:Y:S02]  /*15060*/  IMAD.MOV.U32 R14, RZ, RZ, R26 ;  /* 0x000000ffff0e7224 */ /* 0x002fe400078e001a */
[----:B------:R-:W-:Y:S01]  /*15070*/  IMAD.MOV.U32 R15, RZ, RZ, R27 ;  /* 0x000000ffff0f7224 */ /* 0x000fe200078e001b */
[----:B----4-:R-:W-:Y:S02]  /*15080*/  F2FP.F16.E4M3.UNPACK_B R28, R12.H1 ;  /* 0x0000000cff1c723e */ /* 0x010fe400030006ff */
[----:B--2---:R-:W-:-:S07]  /*15090*/  F2FP.F16.E4M3.UNPACK_B R29, R29.H1 ;  /* 0x0000001dff1d723e */ /* 0x004fce00030006ff */
[----:B------:R-:W-:Y:S01]  /*150a0*/  HMMA.16816.F32 R4, R16, R28, R4 ;  /* 0x0000001c1004723c */ /* 0x000fe20000001804 */
[----:B------:R-:W-:Y:S02]  /*150b0*/  IMAD.MOV.U32 R12, RZ, RZ, R24 ;  /* 0x000000ffff0c7224 */ /* 0x000fe400078e0018 */
[----:B------:R-:W2:Y:S04]  /*150c0*/  LDL.LU R24, [R1+0xa0] ;  /* 0x0000a00001187983 */ /* 0x000ea80000300800 */
[----:B------:R-:W4:Y:S04]  /*150d0*/  LDL.LU R25, [R1+0xa4] ;  /* 0x0000a40001197983 */ /* 0x000f280000300800 */
[----:B------:R-:W2:Y:S04]  /*150e0*/  LDL.LU R26, [R1+0x274] ;  /* 0x00027400011a7983 */ /* 0x000ea80000300800 */
[----:B------:R-:W4:Y:S04]  /*150f0*/  LDL.LU R27, [R1+0x268] ;  /* 0x00026800011b7983 */ /* 0x000f280000300800 */
[----:B------:R-:W-:Y:S04]  /*15100*/  STL.64 [R1+0x50], R4 ;  /* 0x0000500401007387 */ /* 0x000fe80000100a00 */
[----:B------:R0:W-:Y:S04]  /*15110*/  STL.64 [R1+0x58], R6 ;  /* 0x0000580601007387 */ /* 0x0001e80000100a00 */
[----:B0-----:R-:W4:Y:S04]  /*15120*/  LDL.LU.64 R6, [R1+0xb30] ;  /* 0x000b300001067983 */ /* 0x001f280000300a00 */
[----:B------:R-:W4:Y:S01]  /*15130*/  LDL.LU.64 R4, [R1+0xb28] ;  /* 0x000b280001047983 */ /* 0x000f220000300a00 */
[----:B------:R-:W-:-:S02]  /*15140*/  F2FP.F16.E4M3.UNPACK_B R2, R2.H1 ;  /* 0x00000002ff02723e */ /* 0x000fc400030006ff */
[----:B---3--:R-:W-:Y:S01]  /*15150*/  F2FP.F16.E4M3.UNPACK_B R3, R3.H1 ;  /* 0x00000003ff03723e */ /* 0x008fe200030006ff */
[----:B------:R-:W-:Y:S02]  /*15160*/  IMAD R0, R0, 0x100, R20 ;  /* 0x0000010000007824 */ /* 0x000fe400078e0214 */
[----:B------:R-:W-:Y:S02]  /*15170*/  IMAD R9, R9, 0x100, R23 ;  /* 0x0000010009097824 */ /* 0x000fe400078e0217 */
[----:B--2---:R-:W-:Y:S02]  /*15180*/  IMAD R26, R26, 0x100, R21 ;  /* 0x000001001a1a7824 */ /* 0x004fe400078e0215 */
[----:B----4-:R-:W-:Y:S01]  /*15190*/  IMAD R27, R27, 0x100, R22 ;  /* 0x000001001b1b7824 */ /* 0x010fe200078e0216 */
[----:B------:R-:W-:-:S15]  /*151a0*/  HMMA.16816.F32 R4, R16, R2, R4 ;  /* 0x000000021004723c */ /* 0x000fde0000001804 */
[----:B------:R-:W-:-:S04]  /*151b0*/  NOP ;  /* 0x0000000000007918 */ /* 0x000fc80000000000 */
[----:B------:R-:W-:Y:S04]  /*151c0*/  STL.64 [R1+0x60], R4 ;  /* 0x0000600401007387 */ /* 0x000fe80000100a00 */
[----:B------:R0:W-:Y:S04]  /*151d0*/  STL.64 [R1+0x68], R6 ;  /* 0x0000680601007387 */ /* 0x0001e80000100a00 */
[----:B0-----:R-:W2:Y:S04]  /*151e0*/  LDL.LU.64 R6, [R1+0xb20] ;  /* 0x000b200001067983 */ /* 0x001ea80000300a00 */
[----:B------:R-:W3:Y:S04]  /*151f0*/  LDL.LU.64 R4, [R1+0xb18] ;  /* 0x000b180001047983 */ /* 0x000ee80000300a00 */
[----:B------:R-:W4:Y:S04]  /*15200*/  LDL.LU R20, [R1+0xb10] ;  /* 0x000b100001147983 */ /* 0x000f280000300800 */
[----:B------:R-:W4:Y:S04]  /*15210*/  LDL.LU R21, [R1+0xb0c] ;  /* 0x000b0c0001157983 */ /* 0x000f280000300800 */
[----:B------:R-:W4:Y:S04]  /*15220*/  LDL.LU R22, [R1+0xb08] ;  /* 0x000b080001167983 */ /* 0x000f280000300800 */
[----:B------:R-:W4:Y:S01]  /*15230*/  LDL.LU R23, [R1+0xb04] ;  /* 0x000b040001177983 */ /* 0x000f220000300800 */
[----:B------:R-:W-:-:S02]  /*15240*/  F2FP.F16.E4M3.UNPACK_B R24, R24.H1 ;  /* 0x00000018ff18723e */ /* 0x000fc400030006ff */
[----:B------:R-:W-:-:S07]  /*15250*/  F2FP.F16.E4M3.UNPACK_B R25, R25.H1 ;  /* 0x00000019ff19723e */ /* 0x000fce00030006ff */
[----:B----4-:R-:W-:Y:S01]  /*15260*/  HMMA.16816.F32 R16, R16, R24, R20 ;  /* 0x000000181010723c */ /* 0x010fe20000001814 */
[----:B--2---:R-:W-:Y:S02]  /*15270*/  IMAD.MOV.U32 R20, RZ, RZ, R6 ;  /* 0x000000ffff147224 */ /* 0x004fe400078e0006 */
[----:B------:R-:W3:Y:S01]  /*15280*/  LDL.LU R6, [R1+0xb00] ;  /* 0x000b000001067983 */ /* 0x000ee20000300800 */
[----:B------:R-:W-:-:S15]  /*15290*/  IMAD.MOV.U32 R21, RZ, RZ, R7 ;  /* 0x000000ffff157224 */ /* 0x000fde00078e0007 */
[----:B------:R0:W-:Y:S04]  /*152a0*/  STL.64 [R1+0x30], R16 ;  /* 0x0000301001007387 */ /* 0x0001e80000100a00 */
[----:B------:R1:W-:Y:S04]  /*152b0*/  STL.64 [R1+0x38], R18 ;  /* 0x0000381201007387 */ /* 0x0003e80000100a00 */
[----:B------:R-:W3:Y:S01]  /*152c0*/  LDL.LU R7, [R1+0xafc] ;  /* 0x000afc0001077983 */ /* 0x000ee20000300800 */
[----:B0-----:R-:W-:-:S03]  /*152d0*/  F2FP.F16.E4M3.UNPACK_B R16, R0 ;  /* 0x00000000ff10723e */ /* 0x001fc600020006ff */
[----:B------:R-:W2:Y:S01]  /*152e0*/  LDL.LU R22, [R1+0x18] ;  /* 0x0000180001167983 */ /* 0x000ea20000300800 */
[----:B------:R-:W-:Y:S02]  /*152f0*/  F2FP.F16.E4M3.UNPACK_B R17, R27 ;  /* 0x0000001bff11723e */ /* 0x000fe400020006ff */
[----:B-1----:R-:W-:Y:S01]  /*15300*/  F2FP.F16.E4M3.UNPACK_B R18, R26 ;  /* 0x0000001aff12723e */ /* 0x002fe200020006ff */
[----:B------:R-:W2:Y:S01]  /*15310*/  LDL.LU R23, [R1+0x1c] ;  /* 0x00001c0001177983 */ /* 0x000ea20000300800 */
[----:B------:R-:W-:-:S03]  /*15320*/  F2FP.F16.E4M3.UNPACK_B R19, R9 ;  /* 0x00000009ff13723e */ /* 0x000fc600020006ff */
[----:B------:R-:W4:Y:S04]  /*15330*/  LDL R27, [R1+0x7c] ;  /* 0x00007c00011b7983 */ /* 0x000f280000100800 */
[----:B------:R-:W4:Y:S01]  /*15340*/  LDL.LU R9, [R1+0xaf8] ;  /* 0x000af80001097983 */ /* 0x000f220000300800 */
[C---:B---3--:R-:W-:Y:S03]  /*15350*/  HMMA.16816.F32 R4, R16.reuse, R10, R4 ;  /* 0x0000000a1004723c */ /* 0x048fe60000001804 */
[----:B------:R-:W4:Y:S05]  /*15360*/  LDL.LU.64 R10, [R1+0xaf0] ;  /* 0x000af000010a7983 */ /* 0x000f2a0000300a00 */
[C---:B--2---:R-:W-:Y:S11]  /*15370*/  HMMA.16816.F32 R20, R16.reuse, R2, R20 ;  /* 0x000000021014723c */ /* 0x044ff60000001814 */
[----:B------:R0:W-:Y:S04]  /*15380*/  STL.64 [R1+0x20], R4 ;  /* 0x0000200401007387 */ /* 0x0001e80000100a00 */
[----:B------:R1:W-:Y:S04]  /*15390*/  STL.64 [R1+0x28], R6 ;  /* 0x0000280601007387 */ /* 0x0003e80000100a00 */
[----:B0-----:R-:W2:Y:S04]  /*153a0*/  LDL.LU R4, [R1+0x2a4] ;  /* 0x0002a40001047983 */ /* 0x001ea80000300800 */
[----:B-1----:R-:W3:Y:S04]  /*153b0*/  LDL.LU R6, [R1+0x2b4] ;  /* 0x0002b40001067983 */ /* 0x002ee80000300800 */
[----:B------:R-:W2:Y:S04]  /*153c0*/  LDL.LU R5, [R1+0x2ac] ;  /* 0x0002ac0001057983 */ /* 0x000ea80000300800 */
[----:B------:R-:W2:Y:S04]  /*153d0*/  LDL.LU R7, [R1+0x2bc] ;  /* 0x0002bc0001077983 */ /* 0x000ea80000300800 */
[----:B------:R-:W2:Y:S04]  /*153e0*/  LDL R26, [R1+0x88] ;  /* 0x00008800011a7983 */ /* 0x000ea80000100800 */
[----:B------:R-:W2:Y:S01]  /*153f0*/  LDL R0, [R1+0x8c] ;  /* 0x00008c0001007983 */ /* 0x000ea20000100800 */
[----:B----4-:R-:W-:Y:S03]  /*15400*/  HMMA.16816.F32 R8, R16, R28, R8 ;  /* 0x0000001c1008723c */ /* 0x010fe60000001808 */
[----:B------:R-:W2:Y:S04]  /*15410*/  LDL.LU R28, [R1+0x2c0] ;  /* 0x0002c000011c7983 */ /* 0x000ea80000300800 */
[----:B------:R-:W4:-:S12]  /*15420*/  LDL R29, [R1+0x78] ;  /* 0x00007800011d7983 */ /* 0x000f180000100800 */
[----:B------:R0:W-:Y:S04]  /*15430*/  STL.64 [R1+0xab8], R10 ;  /* 0x000ab80a01007387 */ /* 0x0001e80000100a00 */
[----:B------:R1:W-:Y:S01]  /*15440*/  STL.64 [R1+0xab0], R8 ;  /* 0x000ab00801007387 */ /* 0x0003e20000100a00 */
[----:B0-----:R-:W-:Y:S02]  /*15450*/  IMAD.MOV.U32 R10, RZ, RZ, R14 ;  /* 0x000000ffff0a7224 */ /* 0x001fe400078e000e */
[----:B-1----:R-:W-:Y:S02]  /*15460*/  IMAD.MOV.U32 R8, RZ, RZ, R12 ;  /* 0x000000ffff087224 */ /* 0x002fe400078e000c */
[----:B------:R-:W3:Y:S01]  /*15470*/  LDL.LU R12, [R1+0xaec] ;  /* 0x000aec00010c7983 */ /* 0x000ee20000300800 */
[----:B------:R-:W-:-:S02]  /*15480*/  IMAD.MOV.U32 R9, RZ, RZ, R13 ;  /* 0x000000ffff097224 */ /* 0x000fc400078e000d */
[----:B------:R-:W-:Y:S01]  /*15490*/  IMAD.MOV.U32 R11, RZ, RZ, R15 ;  /* 0x000000ffff0b7224 */ /* 0x000fe200078e000f */
[----:B------:R-:W3:Y:S04]  /*154a0*/  LDL.LU R13, [R1+0xae8] ;  /* 0x000ae800010d7983 */ /* 0x000ee80000300800 */
[----:B------:R-:W3:Y:S04]  /*154b0*/  LDL.LU R14, [R1+0xae4] ;  /* 0x000ae400010e7983 */ /* 0x000ee80000300800 */
[----:B------:R-:W3:Y:S04]  /*154c0*/  LDL.LU R15, [R1+0xae0] ;  /* 0x000ae000010f7983 */ /* 0x000ee80000300800 */
[----:B------:R-:W4:Y:S04]  /*154d0*/  LDL.LU R2, [R1+0x2b8] ;  /* 0x0002b80001027983 */ /* 0x000f280000300800 */
[----:B------:R-:W4:Y:S04]  /*154e0*/  LDL.LU R3, [R1+0x2b0] ;  /* 0x0002b00001037983 */ /* 0x000f280000300800 */
[----:B------:R0:W-:Y:S04]  /*154f0*/  STL [R1+0xa8c], R20 ;  /* 0x000a8c1401007387 */ /* 0x0001e80000100800 */
[----:B0-----:R-:W4:Y:S04]  /*15500*/  LDL.LU R20, [R1+0x2a8] ;  /* 0x0002a80001147983 */ /* 0x001f280000300800 */
[----:B------:R0:W-:Y:S04]  /*15510*/  STL [R1+0xa88], R21 ;  /* 0x000a881501007387 */ /* 0x0001e80000100800 */
[----:B------:R1:W-:Y:S04]  /*15520*/  STL [R1+0xa84], R22 ;  /* 0x000a841601007387 */ /* 0x0003e80000100800 */
[----:B------:R0:W-:Y:S01]  /*15530*/  STL [R1+0xa80], R23 ;  /* 0x000a801701007387 */ /* 0x0001e20000100800 */
[----:B--2---:R-:W-:-:S05]  /*15540*/  IMAD R7, R7, 0x100, R28 ;  /* 0x0000010007077824 */ /* 0x004fca00078e021c */
[----:B------:R-:W-:Y:S01]  /*15550*/  F2FP.F16.E4M3.UNPACK_B R7, R7 ;  /* 0x00000007ff07723e */ /* 0x000fe200020006ff */
[----:B---3--:R-:W-:Y:S01]  /*15560*/  HMMA.16816.F32 R16, R16, R24, R12 ;  /* 0x000000181010723c */ /* 0x008fe2000000180c */
[----:B----4-:R-:W-:Y:S02]  /*15570*/  IMAD R6, R6, 0x100, R2 ;  /* 0x0000010006067824 */ /* 0x010fe400078e0202 */
[----:B------:R-:W-:-:S03]  /*15580*/  IMAD R5, R5, 0x100, R3 ;  /* 0x0000010005057824 */ /* 0x000fc600078e0203 */
[----:B------:R-:W-:Y:S02]  /*15590*/  F2FP.F16.E4M3.UNPACK_B R6, R6 ;  /* 0x00000006ff06723e */ /* 0x000fe400020006ff */
[----:B------:R-:W-:Y:S02]  /*155a0*/  F2FP.F16.E4M3.UNPACK_B R14, R29 ;  /* 0x0000001dff0e723e */ /* 0x000fe400020006ff */
[----:B------:R-:W-:Y:S02]  /*155b0*/  F2FP.F16.E4M3.UNPACK_B R5, R5 ;  /* 0x00000005ff05723e */ /* 0x000fe400020006ff */
[----:B------:R-:W-:Y:S01]  /*155c0*/  F2FP.F16.E4M3.UNPACK_B R15, R27 ;  /* 0x0000001bff0f723e */ /* 0x000fe200020006ff */
[----:B------:R-:W-:-:S05]  /*155d0*/  IMAD R4, R4, 0x100, R20 ;  /* 0x0000010004047824 */ /* 0x000fca00078e0214 */
[----:B------:R-:W-:-:S07]  /*155e0*/  F2FP.F16.E4M3.UNPACK_B R4, R4 ;  /* 0x00000004ff04723e */ /* 0x000fce00020006ff */
[----:B------:R-:W-:Y:S01]  /*155f0*/  HMMA.16816.F32 R8, R4, R14, R8 ;  /* 0x0000000e0408723c */ /* 0x000fe20000001808 */
[----:B------:R2:W-:Y:S04]  /*15600*/  STL [R1+0xa9c], R16 ;  /* 0x000a9c1001007387 */ /* 0x0005e80000100800 */
[----:B------:R3:W-:Y:S04]  /*15610*/  STL [R1+0xa98], R17 ;  /* 0x000a981101007387 */ /* 0x0007e80000100800 */
[----:B------:R4:W-:Y:S04]  /*15620*/  STL [R1+0xa94], R18 ;  /* 0x000a941201007387 */ /* 0x0009e80000100800 */
[----:B------:R0:W-:Y:S04]  /*15630*/  STL [R1+0xa90], R19 ;  /* 0x000a901301007387 */ /* 0x0001e80000100800 */
[----:B------:R-:W4:Y:S02]  /*15640*/  LDL R24, [R1+0x98] ;  /* 0x0000980001187983 */ /* 0x000f240000100800 */
[----:B------:R-:W-:-:S02]  /*15650*/  IMAD.MOV.U32 R29, RZ, RZ, R11 ;  /* 0x000000ffff1d7224 */ /* 0x000fc400078e000b */
[----:B------:R-:W4:Y:S04]  /*15660*/  LDL.LU R20, [R1+0x50] ;  /* 0x0000500001147983 */ /* 0x000f280000300800 */
[----:B0-----:R-:W4:Y:S04]  /*15670*/  LDL.LU R21, [R1+0x54] ;  /* 0x0000540001157983 */ /* 0x001f280000300800 */
[----:B-1----:R-:W4:Y:S04]  /*15680*/  LDL.LU R22, [R1+0x58] ;  /* 0x0000580001167983 */ /* 0x002f280000300800 */
[----:B------:R-:W4:Y:S04]  /*15690*/  LDL.LU R23, [R1+0x5c] ;  /* 0x00005c0001177983 */ /* 0x000f280000300800 */
[----:B------:R-:W-:Y:S04]  /*156a0*/  STL.64 [R1], R8 ;  /* 0x0000000801007387 */ /* 0x000fe80000100a00 */
[----:B------:R-:W-:Y:S04]  /*156b0*/  STL [R1+0x8], R10 ;  /* 0x0000080a01007387 */ /* 0x000fe80000100800 */
[----:B------:R0:W-:Y:S04]  /*156c0*/  STL [R1+0xaa0], R29 ;  /* 0x000aa01d01007387 */ /* 0x0001e80000100800 */
[----:B--2---:R-:W2:Y:S01]  /*156d0*/  LDL.LU R16, [R1+0x60] ;  /* 0x0000600001107983 */ /* 0x004ea20000300800 */
[----:B------:R-:W-:-:S03]  /*156e0*/  F2FP.F16.E4M3.UNPACK_B R13, R0 ;  /* 0x00000000ff0d723e */ /* 0x000fc600020006ff */
[----:B---3--:R-:W2:Y:S01]  /*156f0*/  LDL.LU R17, [R1+0x64] ;  /* 0x0000640001117983 */ /* 0x008ea20000300800 */
[----:B------:R-:W-:-:S03]  /*15700*/  F2FP.F16.E4M3.UNPACK_B R12, R26 ;  /* 0x0000001aff0c723e */ /* 0x000fc600020006ff */
[----:B----4-:R-:W2:Y:S04]  /*15710*/  LDL.LU R18, [R1+0x68] ;  /* 0x0000680001127983 */ /* 0x010ea80000300800 */
[----:B------:R-:W2:Y:S04]  /*15720*/  LDL.LU R19, [R1+0x6c] ;  /* 0x00006c0001137983 */ /* 0x000ea80000300800 */
[----:B------:R-:W3:Y:S04]  /*15730*/  LDL R25, [R1+0x9c] ;  /* 0x00009c0001197983 */ /* 0x000ee80000100800 */
[----:B------:R-:W4:Y:S04]  /*15740*/  LDL R2, [R1+0xa8] ;  /* 0x0000a80001027983 */ /* 0x000f280000100800 */
[----:B------:R-:W2:Y:S04]  /*15750*/  LDL R3, [R1+0xac] ;  /* 0x0000ac0001037983 */ /* 0x000ea80000100800 */
[----:B------:R-:W2:Y:S04]  /*15760*/  LDL.LU R0, [R1+0x2c4] ;  /* 0x0002c40001007983 */ /* 0x000ea80000300800 */
[----:B------:R-:W2:Y:S04]  /*15770*/  LDL.LU R26, [R1+0x2d4] ;  /* 0x0002d400011a7983 */ /* 0x000ea80000300800 */
[----:B------:R-:W2:Y:S04]  /*15780*/  LDL.LU R27, [R1+0x2cc] ;  /* 0x0002cc00011b7983 */ /* 0x000ea80000300800 */
[----:B0-----:R-:W2:Y:S04]  /*15790*/  LDL.LU R29, [R1+0x2e0] ;  /* 0x0002e000011d7983 */ /* 0x001ea80000300800 */
[----:B------:R-:W2:Y:S04]  /*157a0*/  LDL.LU R28, [R1+0x2dc] ;  /* 0x0002dc00011c7983 */ /* 0x000ea80000300800 */
[----:B------:R-:W2:Y:S04]  /*157b0*/  LDL.LU R8, [R1+0x20] ;  /* 0x0000200001087983 */ /* 0x000ea80000300800 */
[----:B------:R-:W2:Y:S04]  /*157c0*/  LDL.LU R9, [R1+0x24] ;  /* 0x0000240001097983 */ /* 0x000ea80000300800 */
[----:B------:R-:W2:Y:S04]  /*157d0*/  LDL.LU R10, [R1+0x28] ;  /* 0x00002800010a7983 */ /* 0x000ea80000300800 */
[----:B------:R-:W2:Y:S04]  /*157e0*/  LDL.LU R11, [R1+0x2c] ;  /* 0x00002c00010b7983 */ /* 0x000ea80000300800 */
[----:B--2---:R-:W-:Y:S04]  /*157f0*/  STL.64 [R1+0xac8], R10 ;  /* 0x000ac80a01007387 */ /* 0x004fe80000100a00 */
[----:B------:R0:W-:Y:S04]  /*15800*/  STL.64 [R1+0xac0], R8 ;  /* 0x000ac00801007387 */ /* 0x0001e80000100a00 */
[----:B0-----:R-:W2:Y:S04]  /*15810*/  LDL.LU R8, [R1+0x30] ;  /* 0x0000300001087983 */ /* 0x001ea80000300800 */
[----:B------:R-:W2:Y:S04]  /*15820*/  LDL.LU R9, [R1+0x34] ;  /* 0x0000340001097983 */ /* 0x000ea80000300800 */
[----:B------:R-:W2:Y:S04]  /*15830*/  LDL.LU R10, [R1+0x38] ;  /* 0x00003800010a7983 */ /* 0x000ea80000300800 */
[----:B------:R-:W2:Y:S01]  /*15840*/  LDL.LU R11, [R1+0x3c] ;  /* 0x00003c00010b7983 */ /* 0x000ea20000300800 */
[----:B------:R-:W-:-:S02]  /*15850*/  F2FP.F16.E4M3.UNPACK_B R24, R24 ;  /* 0x00000018ff18723e */ /* 0x000fc400020006ff */
[----:B---3--:R-:W-:Y:S01]  /*15860*/  F2FP.F16.E4M3.UNPACK_B R25, R25 ;  /* 0x00000019ff19723e */ /* 0x008fe200020006ff */
[----:B--2---:R-:W-:Y:S04]  /*15870*/  STL.64 [R1+0xad8], R10 ;  /* 0x000ad80a01007387 */ /* 0x004fe80000100a00 */
[----:B------:R0:W-:Y:S02]  /*15880*/  STL.64 [R1+0xad0], R8 ;  /* 0x000ad00801007387 */ /* 0x0001e40000100a00 */
[----:B0-----:R-:W-:-:S15]  /*15890*/  HMMA.16816.F32 R8, R4, R12, R20 ;  /* 0x0000000c0408723c */ /* 0x001fde0000001814 */
[----:B------:R-:W-:-:S04]  /*158a0*/  NOP ;  /* 0x0000000000007918 */ /* 0x000fc80000000000 */
[----:B------:R-:W-:Y:S02]  /*158b0*/  IMAD.MOV.U32 R20, RZ, RZ, R8 ;  /* 0x000000ffff147224 */ /* 0x000fe400078e0008 */
[----:B------:R-:W-:Y:S02]  /*158c0*/  IMAD.MOV.U32 R21, RZ, RZ, R9 ;  /* 0x000000ffff157224 */ /* 0x000fe400078e0009 */
[----:B------:R-:W-:Y:S02]  /*158d0*/  IMAD.MOV.U32 R22, RZ, RZ, R10 ;  /* 0x000000ffff167224 */ /* 0x000fe400078e000a */
[----:B------:R-:W-:Y:S02]  /*158e0*/  IMAD.MOV.U32 R23, RZ, RZ, R11 ;  /* 0x000000ffff177224 */ /* 0x000fe400078e000b */
[----:B------:R-:W-:Y:S01]  /*158f0*/  HMMA.16816.F32 R8, R4, R24, R16 ;  /* 0x000000180408723c */ /* 0x000fe20000001810 */
[----:B------:R0:W-:Y:S04]  /*15900*/  STL [R1+0xaac], R22 ;  /* 0x000aac1601007387 */ /* 0x0001e80000100800 */
[----:B0-----:R-:W2:Y:S04]  /*15910*/  LDL.LU R22, [R1+0x2d0] ;  /* 0x0002d00001167983 */ /* 0x001ea80000300800 */
[----:B------:R0:W-:Y:S10]  /*15920*/  STL [R1+0xaa8], R21 ;  /* 0x000aa81501007387 */ /* 0x0001f40000100800 */
[----:B------:R-:W-:-:S02]  /*15930*/  IMAD.MOV.U32 R18, RZ, RZ, R10 ;  /* 0x000000ffff127224 */ /* 0x000fc400078e000a */
[----:B------:R-:W-:Y:S01]  /*15940*/  IMAD.MOV.U32 R19, RZ, RZ, R11 ;  /* 0x000000ffff137224 */ /* 0x000fe200078e000b */
[----:B0-----:R-:W3:Y:S01]  /*15950*/  LDL.LU R21, [R1+0x2d8] ;  /* 0x0002d80001157983 */ /* 0x001ee20000300800 */
[----:B------:R-:W-:-:S03]  /*15960*/  IMAD.MOV.U32 R16, RZ, RZ, R8 ;  /* 0x000000ffff107224 */ /* 0x000fc600078e0008 */
[----:B------:R0:W-:Y:S01]  /*15970*/  STL [R1+0xaa4], R20 ;  /* 0x000aa41401007387 */ /* 0x0001e20000100800 */
[----:B------:R-:W-:-:S03]  /*15980*/  IMAD.MOV.U32 R17, RZ, RZ, R9 ;  /* 0x000000ffff117224 */ /* 0x000fc600078e0009 */
[----:B0-----:R-:W2:Y:S04]  /*15990*/  LDL.LU R20, [R1+0x2c8] ;  /* 0x0002c80001147983 */ /* 0x001ea80000300800 */
[----:B------:R-:W2:Y:S04]  /*159a0*/  LDL.LU.64 R10, [R1+0xad8] ;  /* 0x000ad800010a7983 */ /* 0x000ea80000300a00 */
[----:B------:R-:W2:Y:S01]  /*159b0*/  LDL.LU.64 R8, [R1+0xad0] ;  /* 0x000ad00001087983 */ /* 0x000ea20000300a00 */
[----:B----4-:R-:W-:Y:S02]  /*159c0*/  F2FP.F16.E4M3.UNPACK_B R2, R2 ;  /* 0x00000002ff02723e */ /* 0x010fe400020006ff */
[----:B------:R-:W-:Y:S01]  /*159d0*/  F2FP.F16.E4M3.UNPACK_B R3, R3 ;  /* 0x00000003ff03723e */ /* 0x000fe200020006ff */
[----:B------:R-:W-:-:S06]  /*159e0*/  IMAD R28, R28, 0x100, R29 ;  /* 0x000001001c1c7824 */ /* 0x000fcc00078e021d */
[----:B--2---:R-:W-:Y:S01]  /*159f0*/  HMMA.16816.F32 R4, R4, R2, R8 ;  /* 0x000000020404723c */ /* 0x004fe20000001808 */
[----:B------:R-:W2:Y:S04]  /*15a00*/  LDL.LU.64 R10, [R1+0xac8] ;  /* 0x000ac800010a7983 */ /* 0x000ea80000300a00 */
[----:B------:R-:W2:Y:S01]  /*15a10*/  LDL.LU.64 R8, [R1+0xac0] ;  /* 0x000ac00001087983 */ /* 0x000ea20000300a00 */
[----:B------:R-:W-:Y:S02]  /*15a20*/  IMAD R0, R0, 0x100, R20 ;  /* 0x0000010000007824 */ /* 0x000fe400078e0214 */
[----:B---3--:R-:W-:Y:S02]  /*15a30*/  IMAD R26, R26, 0x100, R21 ;  /* 0x000001001a1a7824 */ /* 0x008fe400078e0215 */
[----:B------:R-:W-:-:S09]  /*15a40*/  IMAD R27, R27, 0x100, R22 ;  /* 0x000001001b1b7824 */ /* 0x000fd200078e0216 */
[----:B------:R-:W-:Y:S01]  /*15a50*/  IMAD.MOV.U32 R22, RZ, RZ, R4 ;  /* 0x000000ffff167224 */ /* 0x000fe200078e0004 */
[----:B------:R-:W-:Y:S01]  /*15a60*/  F2FP.F16.E4M3.UNPACK_B R4, R0 ;  /* 0x00000000ff04723e */ /* 0x000fe200020006ff */
[----:B------:R-:W-:Y:S01]  /*15a70*/  IMAD.MOV.U32 R21, RZ, RZ, R5 ;  /* 0x000000ffff157224 */ /* 0x000fe200078e0005 */
[----:B------:R-:W-:Y:S01]  /*15a80*/  F2FP.F16.E4M3.UNPACK_B R5, R27 ;  /* 0x0000001bff05723e */ /* 0x000fe200020006ff */
[----:B------:R-:W-:Y:S01]  /*15a90*/  IMAD.MOV.U32 R20, RZ, RZ, R6 ;  /* 0x000000ffff147224 */ /* 0x000fe200078e0006 */
[----:B------:R-:W-:Y:S01]  /*15aa0*/  F2FP.F16.E4M3.UNPACK_B R6, R26 ;  /* 0x0000001aff06723e */ /* 0x000fe200020006ff */
[----:B------:R-:W-:Y:S01]  /*15ab0*/  IMAD.MOV.U32 R29, RZ, RZ, R7 ;  /* 0x000000ffff1d7224 */ /* 0x000fe200078e0007 */
[----:B------:R-:W-:-:S07]  /*15ac0*/  F2FP.F16.E4M3.UNPACK_B R7, R28 ;  /* 0x0000001cff07723e */ /* 0x000fce00020006ff */
[----:B--2---:R-:W-:-:S15]  /*15ad0*/  HMMA.16816.F32 R8, R4, R14, R8 ;  /* 0x0000000e0408723c */ /* 0x004fde0000001808 */
[----:B------:R-:W-:-:S04]  /*15ae0*/  NOP ;  /* 0x0000000000007918 */ /* 0x000fc80000000000 */
[----:B------:R-:W-:Y:S04]  /*15af0*/  STL.64 [R1+0x10], R8 ;  /* 0x0000100801007387 */ /* 0x000fe80000100a00 */
[----:B------:R0:W-:Y:S04]  /*15b00*/  STL.64 [R1+0x18], R10 ;  /* 0x0000180a01007387 */ /* 0x0001e80000100a00 */
[----:B0-----:R-:W2:Y:S04]  /*15b10*/  LDL.LU.64 R10, [R1+0xab8] ;  /* 0x000ab800010a7983 */ /* 0x001ea80000300a00 */
[----:B------:R-:W2:Y:S02]  /*15b20*/  LDL.LU.64 R8, [R1+0xab0] ;  /* 0x000ab00001087983 */ /* 0x000ea40000300a00 */
[----:B--2---:R-:W-:-:S15]  /*15b30*/  HMMA.16816.F32 R12, R4, R12, R8 ;  /* 0x0000000c040c723c */ /* 0x004fde0000001808 */
[----:B------:R-:W-:-:S04]  /*15b40*/  NOP ;  /* 0x0000000000007918 */ /* 0x000fc80000000000 */
[----:B------:R-:W-:Y:S04]  /*15b50*/  STL.64 [R1+0xa30], R14 ;  /* 0x000a300e01007387 */ /* 0x000fe80000100a00 */
[----:B------:R0:W-:Y:S02]  /*15b60*/  STL.64 [R1+0xa28], R12 ;  /* 0x000a280c01007387 */ /* 0x0001e40000100a00 */
[----:B0-----:R-:W-:Y:S02]  /*15b70*/  IMAD.MOV.U32 R12, RZ, RZ, R22 ;  /* 0x000000ffff0c7224 */ /* 0x001fe400078e0016 */
[----:B------:R-:W2:Y:S01]  /*15b80*/  LDL.LU R22, [R1+0xaac] ;  /* 0x000aac0001167983 */ /* 0x000ea20000300800 */
[----:B------:R-:W-:Y:S02]  /*15b90*/  IMAD.MOV.U32 R13, RZ, RZ, R21 ;  /* 0x000000ffff0d7224 */ /* 0x000fe400078e0015 */
[----:B------:R-:W-:Y:S01]  /*15ba0*/  IMAD.MOV.U32 R14, RZ, RZ, R20 ;  /* 0x000000ffff0e7224 */ /* 0x000fe200078e0014 */
[----:B------:R0:W-:Y:S01]  /*15bb0*/  STL [R1+0xa38], R12 ;  /* 0x000a380c01007387 */ /* 0x0001e20000100800 */
[----:B------:R-:W-:-:S03]  /*15bc0*/  IMAD.MOV.U32 R15, RZ, RZ, R29 ;  /* 0x000000ffff0f7224 */ /* 0x000fc600078e001d */
[----:B------:R-:W3:Y:S04]  /*15bd0*/  LDL.LU R21, [R1+0xaa8] ;  /* 0x000aa80001157983 */ /* 0x000ee80000300800 */
[----:B------:R-:W4:Y:S04]  /*15be0*/  LDL.LU R20, [R1+0xaa4] ;  /* 0x000aa40001147983 */ /* 0x000f280000300800 */
        /* <DEDUP_REMOVED lines=9> */
[----:B0-----:R-:W2:Y:S04]  /*15c80*/  LDL.LU R12, [R1+0x320] ;  /* 0x00032000010c7983 */ /* 0x001ea80000300800 */
[----:B------:R0:W-:Y:S04]  /*15c90*/  STL.64 [R1+0xa48], R14 ;  /* 0x000a480e01007387 */ /* 0x0001e80000100a00 */
[----:B0-----:R-:W3:Y:S04]  /*15ca0*/  LDL.LU R14, [R1+0x318] ;  /* 0x00031800010e7983 */ /* 0x001ee80000300800 */
[----:B------:R-:W3:Y:S04]  /*15cb0*/  LDL.LU R15, [R1+0x310] ;  /* 0x00031000010f7983 */ /* 0x000ee80000300800 */
[----:B--2---:R0:W-:Y:S04]  /*15cc0*/  STL.64 [R1+0xa40], R12 ;  /* 0x000a400c01007387 */ /* 0x0041e80000100a00 */
[----:B0-----:R-:W2:Y:S01]  /*15cd0*/  LDL.LU R13, [R1+0x308] ;  /* 0x00030800010d7983 */ /* 0x001ea20000300800 */
[----:B------:R-:W-:-:S03]  /*15ce0*/  IMAD.MOV.U32 R12, RZ, RZ, R16 ;  /* 0x000000ffff0c7224 */ /* 0x000fc600078e0010 */
[----:B---3--:R0:W-:Y:S02]  /*15cf0*/  STL.64 [R1+0xa58], R14 ;  /* 0x000a580e01007387 */ /* 0x0081e40000100a00 */
[----:B0-----:R-:W-:Y:S02]  /*15d00*/  IMAD.MOV.U32 R14, RZ, RZ, R18 ;  /* 0x000000ffff0e7224 */ /* 0x001fe400078e0012 */
[----:B------:R-:W-:Y:S01]  /*15d10*/  IMAD.MOV.U32 R15, RZ, RZ, R19 ;  /* 0x000000ffff0f7224 */ /* 0x000fe200078e0013 */
[----:B--2---:R0:W-:Y:S04]  /*15d20*/  STL [R1+0xa50], R13 ;  /* 0x000a500d01007387 */ /* 0x0041e80000100800 */
[----:B------:R-:W2:Y:S01]  /*15d30*/  LDL.LU R16, [R1+0xa9c] ;  /* 0x000a9c0001107983 */ /* 0x000ea20000300800 */
[----:B0-----:R-:W-:-:S03]  /*15d40*/  IMAD.MOV.U32 R13, RZ, RZ, R17 ;  /* 0x000000ffff0d7224 */ /* 0x001fc600078e0011 */
[----:B------:R-:W2:Y:S04]  /*15d50*/  LDL.LU R17, [R1+0xa98] ;  /* 0x000a980001117983 */ /* 0x000ea80000300800 */
[----:B------:R-:W2:Y:S04]  /*15d60*/  LDL.LU R18, [R1+0xa94] ;  /* 0x000a940001127983 */ /* 0x000ea80000300800 */
[----:B------:R-:W2:Y:S04]  /*15d70*/  LDL.LU R19, [R1+0xa90] ;  /* 0x000a900001137983 */ /* 0x000ea80000300800 */
[----:B------:R0:W-:Y:S04]  /*15d80*/  STL.64 [R1+0xa68], R14 ;  /* 0x000a680e01007387 */ /* 0x0001e80000100a00 */
[----:B------:R4:W-:Y:S01]  /*15d90*/  STL.64 [R1+0xa60], R12 ;  /* 0x000a600c01007387 */ /* 0x0009e20000100a00 */
[----:B0-----:R-:W-:-:S02]  /*15da0*/  IMAD.MOV.U32 R14, RZ, RZ, R22 ;  /* 0x000000ffff0e7224 */ /* 0x001fc400078e0016 */
[----:B----4-:R-:W-:Y:S02]  /*15db0*/  IMAD.MOV.U32 R12, RZ, RZ, R20 ;  /* 0x000000ffff0c7224 */ /* 0x010fe400078e0014 */
[----:B------:R-:W3:Y:S01]  /*15dc0*/  LDL.LU R20, [R1+0xa8c] ;  /* 0x000a8c0001147983 */ /* 0x000ee20000300800 */
[----:B------:R-:W-:Y:S02]  /*15dd0*/  IMAD.MOV.U32 R13, RZ, RZ, R21 ;  /* 0x000000ffff0d7224 */ /* 0x000fe400078e0015 */
[----:B------:R-:W-:Y:S01]  /*15de0*/  IMAD.MOV.U32 R15, RZ, RZ, R23 ;  /* 0x000000ffff0f7224 */ /* 0x000fe200078e0017 */
[----:B------:R-:W3:Y:S04]  /*15df0*/  LDL.LU R21, [R1+0xa88] ;  /* 0x000a880001157983 */ /* 0x000ee80000300800 */
[----:B------:R-:W3:Y:S04]  /*15e00*/  LDL.LU R22, [R1+0xa84] ;  /* 0x000a840001167983 */ /* 0x000ee80000300800 */
[----:B------:R-:W3:Y:S04]  /*15e10*/  LDL.LU R23, [R1+0xa80] ;  /* 0x000a800001177983 */ /* 0x000ee80000300800 */
[----:B------:R0:W-:Y:S04]  /*15e20*/  STL.64 [R1+0xa78], R14 ;  /* 0x000a780e01007387 */ /* 0x0001e80000100a00 */
[----:B------:R1:W-:Y:S01]  /*15e30*/  STL.64 [R1+0xa70], R12 ;  /* 0x000a700c01007387 */ /* 0x0003e20000100a00 */
[----:B0-----:R-:W-:-:S03]  /*15e40*/  IMAD.MOV.U32 R15, RZ, RZ, R29 ;  /* 0x000000ffff0f7224 */ /* 0x001fc600078e001d */
[----:B-1----:R-:W4:Y:S04]  /*15e50*/  LDL.LU R12, [R1] ;  /* 0x00000000010c7983 */ /* 0x002f280000300800 */
[----:B------:R-:W4:Y:S04]  /*15e60*/  LDL.LU R13, [R1+0x4] ;  /* 0x00000400010d7983 */ /* 0x000f280000300800 */
[----:B------:R-:W4:Y:S04]  /*15e70*/  LDL.LU R14, [R1+0x8] ;  /* 0x00000800010e7983 */ /* 0x000f280000300800 */
[----:B------:R-:W2:Y:S01]  /*15e80*/  LDL.LU R29, [R1+0x31c] ;  /* 0x00031c00011d7983 */ /* 0x000ea20000300800 */
[----:B---3--:R-:W-:Y:S03]  /*15e90*/  HMMA.16816.F32 R20, R4, R24, R20 ;  /* 0x000000180414723c */ /* 0x008fe60000001814 */
[----:B------:R-:W3:Y:S04]  /*15ea0*/  LDL.LU R24, [R1+0x88] ;  /* 0x0000880001187983 */ /* 0x000ee80000300800 */
[----:B------:R-:W3:-:S12]  /*15eb0*/  LDL.LU R25, [R1+0x8c] ;  /* 0x00008c0001197983 */ /* 0x000ed80000300800 */
[----:B------:R0:W-:Y:S04]  /*15ec0*/  STL.64 [R1+0xa20], R22 ;  /* 0x000a201601007387 */ /* 0x0001e80000100a00 */
[----:B0-----:R-:W3:Y:S04]  /*15ed0*/  LDL.LU R22, [R1+0x2f0] ;  /* 0x0002f00001167983 */ /* 0x001ee80000300800 */
[----:B------:R-:W4:Y:S04]  /*15ee0*/  LDL.LU R23, [R1+0x300] ;  /* 0x0003000001177983 */ /* 0x000f280000300800 */
[----:B------:R0:W-:Y:S04]  /*15ef0*/  STL.64 [R1+0xa18], R20 ;  /* 0x000a181401007387 */ /* 0x0001e80000100a00 */
[----:B0-----:R-:W4:Y:S04]  /*15f00*/  LDL.LU R20, [R1+0x2e8] ;  /* 0x0002e80001147983 */ /* 0x001f280000300800 */
[----:B------:R-:W4:Y:S01]  /*15f10*/  LDL.LU R21, [R1+0x2f8] ;  /* 0x0002f80001157983 */ /* 0x000f220000300800 */
[----:B--2---:R-:W-:Y:S01]  /*15f20*/  HMMA.16816.F32 R16, R4, R2, R16 ;  /* 0x000000020410723c */ /* 0x004fe20000001810 */
[----:B---3--:R-:W-:-:S02]  /*15f30*/  IMAD R9, R9, 0x100, R22 ;  /* 0x0000010009097824 */ /* 0x008fc400078e0216 */
[----:B----4-:R-:W-:Y:S02]  /*15f40*/  IMAD R11, R11, 0x100, R23 ;  /* 0x000001000b0b7824 */ /* 0x010fe400078e0217 */
[----:B------:R-:W-:Y:S02]  /*15f50*/  IMAD R8, R8, 0x100, R20 ;  /* 0x0000010008087824 */ /* 0x000fe400078e0214 */
[----:B------:R-:W2:Y:S01]  /*15f60*/  LDL.LU R20, [R1+0x10] ;  /* 0x0000100001147983 */ /* 0x000ea20000300800 */
[----:B------:R-:W-:-:S03]  /*15f70*/  IMAD R10, R10, 0x100, R21 ;  /* 0x000001000a0a7824 */ /* 0x000fc600078e0215 */
[----:B------:R-:W2:Y:S04]  /*15f80*/  LDL.LU R21, [R1+0x14] ;  /* 0x0000140001157983 */ /* 0x000ea80000300800 */
[----:B------:R-:W2:Y:S04]  /*15f90*/  LDL.LU R22, [R1+0x18] ;  /* 0x0000180001167983 */ /* 0x000ea80000300800 */
[----:B------:R-:W2:Y:S04]  /*15fa0*/  LDL.LU R23, [R1+0x1c] ;  /* 0x00001c0001177983 */ /* 0x000ea80000300800 */
[----:B------:R-:W3:Y:S04]  /*15fb0*/  LDL.LU R6, [R1+0x78] ;  /* 0x0000780001067983 */ /* 0x000ee80000300800 */
[----:B------:R-:W4:Y:S01]  /*15fc0*/  LDL.LU R7, [R1+0x7c] ;  /* 0x00007c0001077983 */ /* 0x000f220000300800 */
[----:B------:R-:W-:-:S02]  /*15fd0*/  F2FP.F16.E4M3.UNPACK_B R8, R8 ;  /* 0x00000008ff08723e */ /* 0x000fc400020006ff */
[----:B------:R-:W-:Y:S01]  /*15fe0*/  F2FP.F16.E4M3.UNPACK_B R10, R10 ;  /* 0x0000000aff0a723e */ /* 0x000fe200020006ff */
[----:B------:R-:W2:Y:S01]  /*15ff0*/  LDL.LU R4, [R1+0x98] ;  /* 0x0000980001047983 */ /* 0x000ea20000300800 */
[----:B------:R-:W-:Y:S02]  /*16000*/  F2FP.F16.E4M3.UNPACK_B R9, R9 ;  /* 0x00000009ff09723e */ /* 0x000fe400020006ff */
[----:B------:R-:W-:Y:S01]  /*16010*/  F2FP.F16.E4M3.UNPACK_B R11, R11 ;  /* 0x0000000bff0b723e */ /* 0x000fe200020006ff */
[----:B------:R-:W2:Y:S04]  /*16020*/  LDL.LU R5, [R1+0x9c] ;  /* 0x00009c0001057983 */ /* 0x000ea80000300800 */
[----:B------:R-:W2:Y:S04]  /*16030*/  LDL.LU R2, [R1+0xa8] ;  /* 0x0000a80001027983 */ /* 0x000ea80000300800 */
[----:B------:R-:W2:Y:S01]  /*16040*/  LDL.LU R3, [R1+0xac] ;  /* 0x0000ac0001037983 */ /* 0x000ea20000300800 */
[----:B---3--:R-:W-:-:S02]  /*16050*/  F2FP.F16.E4M3.UNPACK_B R6, R6.H1 ;  /* 0x00000006ff06723e */ /* 0x008fc400030006ff */
[----:B----4-:R-:W-:-:S07]  /*16060*/  F2FP.F16.E4M3.UNPACK_B R7, R7.H1 ;  /* 0x00000007ff07723e */ /* 0x010fce00030006ff */
[----:B------:R-:W-:-:S15]  /*16070*/  HMMA.16816.F32 R12, R8, R6, R12 ;  /* 0x00000006080c723c */ /* 0x000fde000000180c */
[----:B------:R-:W-:-:S04]  /*16080*/  NOP ;  /* 0x0000000000007918 */ /* 0x000fc80000000000 */
[----:B------:R-:W-:Y:S04]  /*16090*/  STL.64 [R1], R12 ;  /* 0x0000000c01007387 */ /* 0x000fe80000100a00 */
[----:B------:R0:W-:Y:S04]  /*160a0*/  STL.64 [R1+0x8], R14 ;  /* 0x0000080e01007387 */ /* 0x0001e80000100a00 */
[----:B0-----:R-:W3:Y:S04]  /*160b0*/  LDL.LU.64 R14, [R1+0xa78] ;  /* 0x000a7800010e7983 */ /* 0x001ee80000300a00 */
[----:B------:R-:W3:Y:S01]  /*160c0*/  LDL.LU.64 R12, [R1+0xa70] ;  /* 0x000a7000010c7983 */ /* 0x000ee20000300a00 */
[----:B------:R-:W-:-:S02]  /*160d0*/  F2FP.F16.E4M3.UNPACK_B R24, R24.H1 ;  /* 0x00000018ff18723e */ /* 0x000fc400030006ff */
[----:B------:R-:W-:-:S07]  /*160e0*/  F2FP.F16.E4M3.UNPACK_B R25, R25.H1 ;  /* 0x00000019ff19723e */ /* 0x000fce00030006ff */
[----:B---3--:R-:W-:-:S15]  /*160f0*/  HMMA.16816.F32 R12, R8, R24, R12 ;  /* 0x00000018080c723c */ /* 0x008fde000000180c */
[----:B------:R-:W-:-:S04]  /*16100*/  NOP ;  /* 0x0000000000007918 */ /* 0x000fc80000000000 */
[----:B------:R-:W-:Y:S04]  /*16110*/  STL.64 [R1+0x40], R12 ;  /* 0x0000400c01007387 */ /* 0x000fe80000100a00 */
[----:B------:R0:W-:Y:S04]  /*16120*/  STL.64 [R1+0x48], R14 ;  /* 0x0000480e01007387 */ /* 0x0001e80000100a00 */
[----:B0-----:R-:W3:Y:S04]  /*16130*/  LDL.LU.64 R14, [R1+0xa68] ;  /* 0x000a6800010e7983 */ /* 0x001ee80000300a00 */
[----:B------:R-:W3:Y:S01]  /*16140*/  LDL.LU.64 R12, [R1+0xa60] ;  /* 0x000a6000010c7983 */ /* 0x000ee20000300a00 */
[----:B--2---:R-:W-:-:S02]  /*16150*/  F2FP.F16.E4M3.UNPACK_B R4, R4.H1 ;  /* 0x00000004ff04723e */ /* 0x004fc400030006ff */
[----:B------:R-:W-:-:S07]  /*16160*/  F2FP.F16.E4M3.UNPACK_B R5, R5.H1 ;  /* 0x00000005ff05723e */ /* 0x000fce00030006ff */
[----:B---3--:R-:W-:-:S15]  /*16170*/  HMMA.16816.F32 R12, R8, R4, R12 ;  /* 0x00000004080c723c */ /* 0x008fde000000180c */
[----:B------:R-:W-:-:S04]  /*16180*/  NOP ;  /* 0x0000000000007918 */ /* 0x000fc80000000000 */
[----:B------:R-:W-:Y:S04]  /*16190*/  STL.64 [R1+0x50], R12 ;  /* 0x0000500c01007387 */ /* 0x000fe80000100a00 */
[----:B------:R0:W-:Y:S04]  /*161a0*/  STL.64 [R1+0x58], R14 ;  /* 0x0000580e01007387 */ /* 0x0001e80000100a00 */
[----:B0-----:R-:W2:Y:S04]  /*161b0*/  LDL.LU.64 R14, [R1+0xa58] ;  /* 0x000a5800010e7983 */ /* 0x001ea80000300a00 */
[----:B------:R-:W3:Y:S01]  /*161c0*/  LDL.LU R13, [R1+0xa50] ;  /* 0x000a5000010d7983 */ /* 0x000ee20000300800 */
[----:B------:R-:W-:Y:S01]  /*161d0*/  LOP3.LUT R0, R0, 0x40, RZ, 0x3c, !PT ;  /* 0x0000004000007812 */ /* 0x000fe200078e3cff */
[----:B--2---:R-:W-:-:S02]  /*161e0*/  IMAD R27, R27, 0x100, R14 ;  /* 0x000001001b1b7824 */ /* 0x004fc400078e020e */
[----:B------:R-:W-:Y:S02]  /*161f0*/  IMAD R28, R28, 0x100, R15 ;  /* 0x000001001c1c7824 */ /* 0x000fe400078e020f */
[----:B---3--:R-:W-:Y:S02]  /*16200*/  IMAD R26, R26, 0x100, R13 ;  /* 0x000001001a1a7824 */ /* 0x008fe400078e020d */
[----:B------:R-:W0:Y:S04]  /*16210*/  LDSM.16.M88.4 R12, [R0+UR7] ;  /* 0x00000007000c783b */ /* 0x000e280008000200 */
[----:B0-----:R-:W-:Y:S04]  /*16220*/  STL.64 [R1+0xb0], R12 ;  /* 0x0000b00c01007387 */ /* 0x001fe80000100a00 */
[----:B------:R0:W-:Y:S04]  /*16230*/  STL.64 [R1+0xb8], R14 ;  /* 0x0000b80e01007387 */ /* 0x0001e80000100a00 */
[----:B0-----:R-:W2:Y:S04]  /*16240*/  LDL.LU.64 R14, [R1+0xa48] ;  /* 0x000a4800010e7983 */ /* 0x001ea80000300a00 */
[----:B------:R-:W3:Y:S01]  /*16250*/  LDL.LU.64 R12, [R1+0xa40] ;  /* 0x000a4000010c7983 */ /* 0x000ee20000300a00 */
[----:B------:R-:W-:-:S02]  /*16260*/  F2FP.F16.E4M3.UNPACK_B R2, R2.H1 ;  /* 0x00000002ff02723e */ /* 0x000fc400030006ff */
[----:B------:R-:W-:Y:S01]  /*16270*/  F2FP.F16.E4M3.UNPACK_B R3, R3.H1 ;  /* 0x00000003ff03723e */ /* 0x000fe200030006ff */
[----:B---3--:R-:W-:Y:S02]  /*16280*/  IMAD R29, R29, 0x100, R12 ;  /* 0x000001001d1d7824 */ /* 0x008fe400078e020c */
[----:B------:R-:W2:Y:S04]  /*16290*/  LDL.LU R12, [R1+0xa38] ;  /* 0x000a3800010c7983 */ /* 0x000ea80000300800 */
[----:B--2---:R-:W-:-:S15]  /*162a0*/  HMMA.16816.F32 R12, R8, R2, R12 ;  /* 0x00000002080c723c */ /* 0x004fde000000180c */
[----:B------:R-:W-:-:S04]  /*162b0*/  NOP ;  /* 0x0000000000007918 */ /* 0x000fc80000000000 */
[----:B------:R-:W-:Y:S04]  /*162c0*/  STL.64 [R1+0x20], R12 ;  /* 0x0000200c01007387 */ /* 0x000fe80000100a00 */
[----:B------:R-:W-:Y:S04]  /*162d0*/  STL.64 [R1+0x28], R14 ;  /* 0x0000280e01007387 */ /* 0x000fe80000100a00 */
[----:B------:R-:W0:Y:S01]  /*162e0*/  LDSM.16.M88.4 R12, [R0+UR7+0x2000] ;  /* 0x00200007000c783b */ /* 0x000e220008000200 */
[----:B------:R-:W-:Y:S02]  /*162f0*/  F2FP.F16.E4M3.UNPACK_B R8, R26 ;  /* 0x0000001aff08723e */ /* 0x000fe400020006ff */
[----:B------:R-:W-:Y:S01]  /*16300*/  F2FP.F16.E4M3.UNPACK_B R10, R27 ;  /* 0x0000001bff0a723e */ /* 0x000fe200020006ff */
[----:B0-----:R-:W-:Y:S01]  /*16310*/  STL.64 [R1+0xa0], R12 ;  /* 0x0000a00c01007387 */ /* 0x001fe20000100a00 */
[----:B------:R-:W-:-:S02]  /*16320*/  IMAD.MOV.U32 R26, RZ, RZ, R12 ;  /* 0x000000ffff1a7224 */ /* 0x000fc400078e000c */
[----:B------:R-:W-:Y:S01]  /*16330*/  IMAD.MOV.U32 R27, RZ, RZ, R13 ;  /* 0x000000ffff1b7224 */ /* 0x000fe200078e000d */
[----:B------:R0:W-:Y:S04]  /*16340*/  STL.64 [R1+0xa8], R14 ;  /* 0x0000a80e01007387 */ /* 0x0001e80000100a00 */
[----:B0-----:R-:W2:Y:S04]  /*16350*/  LDL.LU.64 R14, [R1+0xa30] ;  /* 0x000a3000010e7983 */ /* 0x001ea80000300a00 */
[----:B------:R-:W2:Y:S01]  /*16360*/  LDL.LU.64 R12, [R1+0xa28] ;  /* 0x000a2800010c7983 */ /* 0x000ea20000300a00 */
[----:B------:R-:W-:-:S02]  /*16370*/  F2FP.F16.E4M3.UNPACK_B R9, R28 ;  /* 0x0000001cff09723e */ /* 0x000fc400020006ff */
[----:B------:R-:W-:-:S07]  /*16380*/  F2FP.F16.E4M3.UNPACK_B R11, R29 ;  /* 0x0000001dff0b723e */ /* 0x000fce00020006ff */
[----:B------:R-:W-:-:S15]  /*16390*/  HMMA.16816.F32 R20, R8, R6, R20 ;  /* 0x000000060814723c */ /* 0x000fde0000001814 */
[----:B------:R-:W-:-:S04]  /*163a0*/  NOP ;  /* 0x0000000000007918 */ /* 0x000fc80000000000 */
[----:B------:R-:W-:Y:S04]  /*163b0*/  STL.64 [R1+0x10], R20 ;  /* 0x0000101401007387 */ /* 0x000fe80000100a00 */
[----:B------:R-:W-:Y:S04]  /*163c0*/  STL.64 [R1+0x18], R22 ;  /* 0x0000181601007387 */ /* 0x000fe80000100a00 */
[----:B------:R-:W0:Y:S04]  /*163d0*/  LDSM.16.M88.4 R20, [R0+UR7+0x4000] ;  /* 0x004000070014783b */ /* 0x000e280008000200 */
[----:B------:R-:W3:Y:S04]  /*163e0*/  LDL R28, [R1+0xb0] ;  /* 0x0000b000011c7983 */ /* 0x000ee80000100800 */
[----:B------:R-:W4:Y:S04]  /*163f0*/  LDL R29, [R1+0xb4] ;  /* 0x0000b400011d7983 */ /* 0x000f280000100800 */
[----:B0-----:R-:W-:Y:S04]  /*16400*/  STL.64 [R1+0x90], R20 ;  /* 0x0000901401007387 */ /* 0x001fe80000100a00 */
[----:B------:R-:W-:Y:S04]  /*16410*/  STL.64 [R1+0x98], R22 ;  /* 0x0000981601007387 */ /* 0x000fe80000100a00 */
[----:B------:R-:W0:Y:S01]  /*16420*/  LDSM.16.M88.4 R20, [R0+UR7+0x6000] ;  /* 0x006000070014783b */ /* 0x000e220008000200 */
[----:B--2---:R-:W-:Y:S01]  /*16430*/  HMMA.16816.F32 R12, R8, R24, R12 ;  /* 0x00000018080c723c */ /* 0x004fe2000000180c */
[----:B0-----:R-:W-:-:S02]  /*16440*/  IMAD.MOV.U32 R24, RZ, RZ, R20 ;  /* 0x000000ffff187224 */ /* 0x001fc400078e0014 */
[----:B------:R-:W-:-:S15]  /*16450*/  IMAD.MOV.U32 R25, RZ, RZ, R21 ;  /* 0x000000ffff197224 */ /* 0x000fde00078e0015 */
[----:B------:R-:W-:Y:S01]  /*16460*/  NOP ;  /* 0x0000000000007918 */ /* 0x000fe20000000000 */
[----:B------:R0:W-:Y:S04]  /*16470*/  STL [R1+0xa00], R13 ;  /* 0x000a000d01007387 */ /* 0x0001e80000100800 */
[----:B0-----:R-:W2:Y:S04]  /*16480*/  LDL.LU R13, [R1+0x33c] ;  /* 0x00033c00010d7983 */ /* 0x001ea80000300800 */
[----:B------:R0:W-:Y:S04]  /*16490*/  STL [R1+0x9fc], R14 ;  /* 0x0009fc0e01007387 */ /* 0x0001e80000100800 */
[----:B0-----:R-:W2:Y:S04]  /*164a0*/  LDL.LU R14, [R1+0x340] ;  /* 0x00034000010e7983 */ /* 0x001ea80000300800 */
[----:B------:R0:W-:Y:S04]  /*164b0*/  STL [R1+0x9f8], R15 ;  /* 0x0009f80f01007387 */ /* 0x0001e80000100800 */
[----:B0-----:R-:W2:Y:S04]  /*164c0*/  LDL.LU R15, [R1+0x32c] ;  /* 0x00032c00010f7983 */ /* 0x001ea80000300800 */
[----:B------:R-:W-:Y:S04]  /*164d0*/  STL.64 [R1+0x80], R20 ;  /* 0x0000801401007387 */ /* 0x000fe80000100a00 */
[----:B------:R0:W-:Y:S04]  /*164e0*/  STL.64 [R1+0x88], R22 ;  /* 0x0000881601007387 */ /* 0x0001e80000100a00 */
[----:B0-----:R-:W2:Y:S04]  /*164f0*/  LDL.LU.64 R22, [R1+0xa20] ;  /* 0x000a200001167983 */ /* 0x001ea80000300a00 */
[----:B------:R-:W2:Y:S04]  /*16500*/  LDL.LU.64 R20, [R1+0xa18] ;  /* 0x000a180001147983 */ /* 0x000ea80000300a00 */
[----:B------:R-:W3:Y:S01]  /*16510*/  LDL.LU R0, [R1+0x330] ;  /* 0x0003300001007983 */ /* 0x000ee20000300800 */
[C---:B------:R-:W-:Y:S08]  /*16520*/  HMMA.16816.F32 R16, R8.reuse, R2, R16 ;  /* 0x000000020810723c */ /* 0x040ff00000001810 */
[----:B--2---:R-:W-:Y:S01]  /*16530*/  HMMA.16816.F32 R4, R8, R4, R20 ;  /* 0x000000040804723c */ /* 0x004fe20000001814 */
[----:B------:R-:W2:Y:S04]  /*16540*/  LDL.LU R20, [R1+0x328] ;  /* 0x0003280001147983 */ /* 0x000ea80000300800 */
[----:B------:R-:W2:Y:S04]  /*16550*/  LDL.LU R21, [R1+0x324] ;  /* 0x0003240001157983 */ /* 0x000ea80000300800 */
[----:B------:R-:W4:Y:S04]  /*16560*/  LDL.LU R22, [R1+0x338] ;  /* 0x0003380001167983 */ /* 0x000f280000300800 */
[----:B------:R-:W4:Y:S06]  /*16570*/  LDL.LU R23, [R1+0x334] ;  /* 0x0003340001177983 */ /* 0x000f2c0000300800 */
[----:B------:R-:W-:Y:S04]  /*16580*/  STL.64 [R1+0x9f0], R6 ;  /* 0x0009f00601007387 */ /* 0x000fe80000100a00 */
[----:B------:R0:W-:Y:S04]  /*16590*/  STL.64 [R1+0x9e8], R4 ;  /* 0x0009e80401007387 */ /* 0x0001e80000100a00 */
[----:B0-----:R-:W4:Y:S04]  /*165a0*/  LDL.LU R4, [R1] ;  /* 0x0000000001047983 */ /* 0x001f280000300800 */
[----:B------:R-:W4:Y:S04]  /*165b0*/  LDL.LU R5, [R1+0x4] ;  /* 0x0000040001057983 */ /* 0x000f280000300800 */
[----:B------:R-:W4:Y:S04]  /*165c0*/  LDL.LU R6, [R1+0x8] ;  /* 0x0000080001067983 */ /* 0x000f280000300800 */
[----:B------:R-:W4:Y:S04]  /*165d0*/  LDL.LU R7, [R1+0xc] ;  /* 0x00000c0001077983 */ /* 0x000f280000300800 */
[----:B------:R-:W4:Y:S04]  /*165e0*/  LDL R3, [R1+0x94] ;  /* 0x0000940001037983 */ /* 0x000f280000100800 */
[----:B------:R0:W-:Y:S04]  /*165f0*/  STL [R1+0x9c4], R16 ;  /* 0x0009c41001007387 */ /* 0x0001e80000100800 */
[----:B------:R1:W-:Y:S04]  /*16600*/  STL [R1+0x9c0], R17 ;  /* 0x0009c01101007387 */ /* 0x0003e80000100800 */
[----:B------:R1:W-:Y:S04]  /*16610*/  STL [R1+0x9bc], R18 ;  /* 0x0009bc1201007387 */ /* 0x0003e80000100800 */
[----:B------:R3:W-:Y:S04]  /*16620*/  STL [R1+0x9b8], R19 ;  /* 0x0009b81301007387 */ /* 0x0007e80000100800 */
[----:B0-----:R-:W4:Y:S04]  /*16630*/  LDL.LU R16, [R1+0x50] ;  /* 0x0000500001107983 */ /* 0x001f280000300800 */
[----:B-1----:R-:W4:Y:S04]  /*16640*/  LDL.LU R17, [R1+0x54] ;  /* 0x0000540001117983 */ /* 0x002f280000300800 */
[----:B------:R-:W4:Y:S04]  /*16650*/  LDL.LU R18, [R1+0x58] ;  /* 0x0000580001127983 */ /* 0x000f280000300800 */
[----:B---3--:R-:W3:Y:S04]  /*16660*/  LDL.LU R19, [R1+0x5c] ;  /* 0x00005c0001137983 */ /* 0x008ee80000300800 */
[----:B------:R-:W3:Y:S01]  /*16670*/  LDL R2, [R1+0x90] ;  /* 0x0000900001027983 */ /* 0x000ee20000100800 */
[----:B--2---:R-:W-:-:S02]  /*16680*/  IMAD R20, R21, 0x100, R20 ;  /* 0x0000010015147824 */ /* 0x004fc400078e0214 */
[----:B------:R-:W-:Y:S02]  /*16690*/  IMAD R21, R15, 0x100, R0 ;  /* 0x000001000f157824 */ /* 0x000fe400078e0200 */
[----:B----4-:R-:W-:Y:S02]  /*166a0*/  IMAD R22, R23, 0x100, R22 ;  /* 0x0000010017167824 */ /* 0x010fe400078e0216 */
[----:B------:R-:W-:Y:S02]  /*166b0*/  IMAD R23, R13, 0x100, R14 ;  /* 0x000001000d177824 */ /* 0x000fe400078e020e */
[----:B------:R-:W2:Y:S04]  /*166c0*/  LDL.LU R13, [R1+0x348] ;  /* 0x00034800010d7983 */ /* 0x000ea80000300800 */
[----:B------:R-:W4:Y:S04]  /*166d0*/  LDL.LU R0, [R1+0x344] ;  /* 0x0003440001007983 */ /* 0x000f280000300800 */
[----:B------:R-:W2:Y:S04]  /*166e0*/  LDL.LU R14, [R1+0x358] ;  /* 0x00035800010e7983 */ /* 0x000ea80000300800 */
[----:B------:R-:W2:Y:S01]  /*166f0*/  LDL.LU R15, [R1+0x350] ;  /* 0x00035000010f7983 */ /* 0x000ea20000300800 */
[----:B------:R-:W-:-:S02]  /*16700*/  F2FP.F16.E4M3.UNPACK_B R20, R20 ;  /* 0x00000014ff14723e */ /* 0x000fc400020006ff */
[----:B------:R-:W-:Y:S02]  /*16710*/  F2FP.F16.E4M3.UNPACK_B R22, R22 ;  /* 0x00000016ff16723e */ /* 0x000fe400020006ff */
[----:B------:R-:W-:Y:S02]  /*16720*/  F2FP.F16.E4M3.UNPACK_B R21, R21 ;  /* 0x00000015ff15723e */ /* 0x000fe400020006ff */
[----:B------:R-:W-:Y:S02]  /*16730*/  F2FP.F16.E4M3.UNPACK_B R23, R23 ;  /* 0x00000017ff17723e */ /* 0x000fe400020006ff */
[----:B------:R-:W-:Y:S01]  /*16740*/  F2FP.F16.E4M3.UNPACK_B R28, R28 ;  /* 0x0000001cff1c723e */ /* 0x000fe200020006ff */
[----:B--2---:R-:W-:Y:S04]  /*16750*/  STL.64 [R1+0xa10], R14 ;  /* 0x000a100e01007387 */ /* 0x004fe80000100a00 */
[----:B------:R0:W-:Y:S04]  /*16760*/  STL.64 [R1+0xa08], R12 ;  /* 0x000a080c01007387 */ /* 0x0001e80000100a00 */
[----:B0-----:R-:W2:Y:S04]  /*16770*/  LDL.LU R12, [R1+0x40] ;  /* 0x00004000010c7983 */ /* 0x001ea80000300800 */
[----:B------:R-:W2:Y:S04]  /*16780*/  LDL.LU R13, [R1+0x44] ;  /* 0x00004400010d7983 */ /* 0x000ea80000300800 */
[----:B------:R-:W2:Y:S04]  /*16790*/  LDL.LU R14, [R1+0x48] ;  /* 0x00004800010e7983 */ /* 0x000ea80000300800 */
[----:B------:R-:W2:Y:S01]  /*167a0*/  LDL.LU R15, [R1+0x4c] ;  /* 0x00004c00010f7983 */ /* 0x000ea20000300800 */
[----:B------:R-:W-:-:S02]  /*167b0*/  F2FP.F16.E4M3.UNPACK_B R29, R29 ;  /* 0x0000001dff1d723e */ /* 0x000fc400020006ff */
[----:B------:R-:W-:Y:S02]  /*167c0*/  F2FP.F16.E4M3.UNPACK_B R26, R26 ;  /* 0x0000001aff1a723e */ /* 0x000fe400020006ff */
[----:B------:R-:W-:-:S03]  /*167d0*/  F2FP.F16.E4M3.UNPACK_B R27, R27 ;  /* 0x0000001bff1b723e */ /* 0x000fc600020006ff */
[----:B------:R-:W-:Y:S01]  /*167e0*/  HMMA.16816.F32 R8, R20, R28, R4 ;  /* 0x0000001c1408723c */ /* 0x000fe20000001804 */
[----:B------:R-:W4:Y:S04]  /*167f0*/  LDL.LU R4, [R1+0x10] ;  /* 0x0000100001047983 */ /* 0x000f280000300800 */
[----:B------:R-:W4:Y:S04]  /*16800*/  LDL.LU R5, [R1+0x14] ;  /* 0x0000140001057983 */ /* 0x000f280000300800 */
[----:B------:R-:W4:Y:S04]  /*16810*/  LDL.LU R6, [R1+0x18] ;  /* 0x0000180001067983 */ /* 0x000f280000300800 */
[----:B------:R-:W4:Y:S01]  /*16820*/  LDL.LU R7, [R1+0x1c] ;  /* 0x00001c0001077983 */ /* 0x000f220000300800 */
[----:B---3--:R-:W-:-:S02]  /*16830*/  F2FP.F16.E4M3.UNPACK_B R2, R2 ;  /* 0x00000002ff02723e */ /* 0x008fc400020006ff */
[----:B------:R-:W-:-:S03]  /*16840*/  F2FP.F16.E4M3.UNPACK_B R3, R3 ;  /* 0x00000003ff03723e */ /* 0x000fc600020006ff */
[----:B------:R0:W-:Y:S04]  /*16850*/  STL [R1+0x9d4], R8 ;  /* 0x0009d40801007387 */ /* 0x0001e80000100800 */
[----:B------:R1:W-:Y:S04]  /*16860*/  STL [R1+0x9d0], R9 ;  /* 0x0009d00901007387 */ /* 0x0003e80000100800 */
[----:B------:R3:W-:Y:S04]  /*16870*/  STL [R1+0x9cc], R10 ;  /* 0x0009cc0a01007387 */ /* 0x0007e80000100800 */
[----:B------:R3:W-:Y:S04]  /*16880*/  STL [R1+0x9c8], R11 ;  /* 0x0009c80b01007387 */ /* 0x0007e80000100800 */
[----:B0-----:R-:W4:Y:S04]  /*16890*/  LDL.LU R8, [R1+0x20] ;  /* 0x0000200001087983 */ /* 0x001f280000300800 */
[----:B-1----:R-:W4:Y:S04]  /*168a0*/  LDL.LU R9, [R1+0x24] ;  /* 0x0000240001097983 */ /* 0x002f280000300800 */
[----:B---3--:R-:W3:Y:S04]  /*168b0*/  LDL.LU R10, [R1+0x28] ;  /* 0x00002800010a7983 */ /* 0x008ee80000300800 */
[----:B------:R-:W3:Y:S01]  /*168c0*/  LDL.LU R11, [R1+0x2c] ;  /* 0x00002c00010b7983 */ /* 0x000ee20000300800 */
[----:B--2---:R-:W-:-:S15]  /*168d0*/  HMMA.16816.F32 R12, R20, R26, R12 ;  /* 0x0000001a140c723c */ /* 0x004fde000000180c */
[----:B------:R-:W-:-:S04]  /*168e0*/  NOP ;  /* 0x0000000000007918 */ /* 0x000fc80000000000 */
[----:B------:R-:W-:Y:S04]  /*168f0*/  STL.64 [R1], R12 ;  /* 0x0000000c01007387 */ /* 0x000fe80000100a00 */
[----:B------:R0:W-:Y:S02]  /*16900*/  STL.64 [R1+0x8], R14 ;  /* 0x0000080e01007387 */ /* 0x0001e40000100a00 */
[----:B0-----:R-:W-:-:S15]  /*16910*/  HMMA.16816.F32 R12, R20, R2, R16 ;  /* 0x00000002140c723c */ /* 0x001fde0000001810 */
[----:B------:R-:W-:-:S04]  /*16920*/  NOP ;  /* 0x0000000000007918 */ /* 0x000fc80000000000 */
[----:B------:R-:W-:Y:S02]  /*16930*/  IMAD.MOV.U32 R19, RZ, RZ, R15 ;  /* 0x000000ffff137224 */ /* 0x000fe400078e000f */
[----:B------:R-:W-:Y:S02]  /*16940*/  IMAD.MOV.U32 R18, RZ, RZ, R14 ;  /* 0x000000ffff127224 */ /* 0x000fe400078e000e */
[----:B------:R-:W-:Y:S01]  /*16950*/  IMAD.MOV.U32 R16, RZ, RZ, R12 ;  /* 0x000000ffff107224 */ /* 0x000fe200078e000c */
[----:B------:R-:W2:Y:S01]  /*16960*/  LDL.LU.64 R14, [R1+0xa10] ;  /* 0x000a1000010e7983 */ /* 0x000ea20000300a00 */
[----:B------:R-:W-:-:S03]  /*16970*/  IMAD.MOV.U32 R17, RZ, RZ, R13 ;  /* 0x000000ffff117224 */ /* 0x000fc600078e000d */
[----:B------:R-:W4:Y:S04]  /*16980*/  LDL.LU.64 R12, [R1+0xa08] ;  /* 0x000a0800010c7983 */ /* 0x000f280000300a00 */
[----:B------:R0:W-:Y:S04]  /*16990*/  STL [R1+0x9e4], R19 ;  /* 0x0009e41301007387 */ /* 0x0001e80000100800 */
[----:B0-----:R-:W2:Y:S04]  /*169a0*/  LDL.LU R19, [R1+0x35c] ;  /* 0x00035c0001137983 */ /* 0x001ea80000300800 */
[----:B------:R0:W-:Y:S04]  /*169b0*/  STL [R1+0x9e0], R18 ;  /* 0x0009e01201007387 */ /* 0x0001e80000100800 */
[----:B0-----:R-:W2:Y:S04]  /*169c0*/  LDL.LU R18, [R1+0x354] ;  /* 0x0003540001127983 */ /* 0x001ea80000300800 */
[----:B------:R0:W-:Y:S04]  /*169d0*/  STL [R1+0x9dc], R17 ;  /* 0x0009dc1101007387 */ /* 0x0001e80000100800 */
[----:B0-----:R-:W3:Y:S04]  /*169e0*/  LDL.LU R17, [R1+0x34c] ;  /* 0x00034c0001117983 */ /* 0x001ee80000300800 */
[----:B------:R0:W-:Y:S04]  /*169f0*/  STL [R1+0x9d8], R16 ;  /* 0x0009d81001007387 */ /* 0x0001e80000100800 */
[----:B0-----:R-:W3:Y:S01]  /*16a00*/  LDL.LU R16, [R1+0x360] ;  /* 0x0003600001107983 */ /* 0x001ee20000300800 */
[----:B----4-:R-:W-:-:S03]  /*16a10*/  IMAD R0, R0, 0x100, R13 ;  /* 0x0000010000007824 */ /* 0x010fc600078e020d */
[----:B------:R-:W4:Y:S01]  /*16a20*/  LDL.LU R13, [R1+0xa00] ;  /* 0x000a0000010d7983 */ /* 0x000f220000300800 */
[----:B--2---:R-:W-:-:S03]  /*16a30*/  IMAD R18, R18, 0x100, R14 ;  /* 0x0000010012127824 */ /* 0x004fc600078e020e */
[----:B------:R-:W4:Y:S01]  /*16a40*/  LDL.LU R14, [R1+0x9fc] ;  /* 0x0009fc00010e7983 */ /* 0x000f220000300800 */
[----:B---3--:R-:W-:-:S03]  /*16a50*/  IMAD R17, R17, 0x100, R15 ;  /* 0x0000010011117824 */ /* 0x008fc600078e020f */
[----:B------:R-:W4:Y:S01]  /*16a60*/  LDL.LU R15, [R1+0x9f8] ;  /* 0x0009f800010f7983 */ /* 0x000f220000300800 */
[----:B------:R-:W-:Y:S02]  /*16a70*/  F2FP.F16.E4M3.UNPACK_B R24, R24 ;  /* 0x00000018ff18723e */ /* 0x000fe400020006ff */
[----:B------:R-:W-:-:S07]  /*16a80*/  F2FP.F16.E4M3.UNPACK_B R25, R25 ;  /* 0x00000019ff19723e */ /* 0x000fce00020006ff */
[----:B------:R-:W-:Y:S01]  /*16a90*/  HMMA.16816.F32 R20, R20, R24, R8 ;  /* 0x000000181414723c */ /* 0x000fe20000001808 */
[----:B------:R-:W-:-:S15]  /*16aa0*/  IMAD R16, R19, 0x100, R16 ;  /* 0x0000010013107824 */ /* 0x000fde00078e0210 */
[----:B------:R-:W-:-:S03]  /*16ab0*/  NOP ;  /* 0x0000000000007918 */ /* 0x000fc60000000000 */
[----:B------:R-:W-:Y:S01]  /*16ac0*/  IMAD.MOV.U32 R8, RZ, RZ, R20 ;  /* 0x000000ffff087224 */ /* 0x000fe200078e0014 */
[----:B------:R-:W-:Y:S01]  /*16ad0*/  F2FP.F16.E4M3.UNPACK_B R20, R0 ;  /* 0x00000000ff14723e */ /* 0x000fe200020006ff */
[----:B------:R-:W-:Y:S01]  /*16ae0*/  IMAD.MOV.U32 R9, RZ, RZ, R21 ;  /* 0x000000ffff097224 */ /* 0x000fe200078e0015 */
[----:B------:R-:W-:Y:S01]  /*16af0*/  F2FP.F16.E4M3.UNPACK_B R21, R17 ;  /* 0x00000011ff15723e */ /* 0x000fe200020006ff */
[----:B------:R-:W-:Y:S01]  /*16b00*/  IMAD.MOV.U32 R10, RZ, RZ, R22 ;  /* 0x000000ffff0a7224 */ /* 0x000fe200078e0016 */
[----:B------:R-:W-:Y:S01]  /*16b10*/  F2FP.F16.E4M3.UNPACK_B R22, R18 ;  /* 0x00000012ff16723e */ /* 0x000fe200020006ff */
[----:B------:R-:W-:Y:S01]  /*16b20*/  IMAD.MOV.U32 R11, RZ, RZ, R23 ;  /* 0x000000ffff0b7224 */ /* 0x000fe200078e0017 */
[----:B------:R-:W-:Y:S01]  /*16b30*/  F2FP.F16.E4M3.UNPACK_B R23, R16 ;  /* 0x00000010ff17723e */ /* 0x000fe200020006ff */
[----:B------:R-:W2:Y:S06]  /*16b40*/  LDL.LU R0, [R1+0x364] ;  /* 0x0003640001007983 */ /* 0x000eac0000300800 */
[----:B------:R-:W-:Y:S01]  /*16b50*/  HMMA.16816.F32 R4, R20, R28, R4 ;  /* 0x0000001c1404723c */ /* 0x000fe20000001804 */
[----:B------:R-:W3:Y:S04]  /*16b60*/  LDL.LU R28, [R1+0x380] ;  /* 0x00038000011c7983 */ /* 0x000ee80000300800 */
[----:B------:R-:W3:-:S14]  /*16b70*/  LDL.LU R29, [R1+0x37c] ;  /* 0x00037c00011d7983 */ /* 0x000edc0000300800 */
[----:B------:R-:W-:Y:S02]  /*16b80*/  IMAD.MOV.U32 R19, RZ, RZ, R4 ;  /* 0x000000ffff137224 */ /* 0x000fe400078e0004 */
[----:B------:R-:W-:Y:S02]  /*16b90*/  IMAD.MOV.U32 R18, RZ, RZ, R5 ;  /* 0x000000ffff127224 */ /* 0x000fe400078e0005 */
[----:B------:R-:W-:Y:S02]  /*16ba0*/  IMAD.MOV.U32 R17, RZ, RZ, R6 ;  /* 0x000000ffff117224 */ /* 0x000fe400078e0006 */
[----:B------:R-:W-:Y:S02]  /*16bb0*/  IMAD.MOV.U32 R16, RZ, RZ, R7 ;  /* 0x000000ffff107224 */ /* 0x000fe400078e0007 */
[----:B----4-:R-:W-:-:S15]  /*16bc0*/  HMMA.16816.F32 R4, R20, R26, R12 ;  /* 0x0000001a1404723c */ /* 0x010fde000000180c */
[----:B------:R-:W-:-:S04]  /*16bd0*/  NOP ;  /* 0x0000000000007918 */ /* 0x000fc80000000000 */
[----:B------:R-:W-:Y:S02]  /*16be0*/  IMAD.MOV.U32 R14, RZ, RZ, R6 ;  /* 0x000000ffff0e7224 */ /* 0x000fe400078e0006 */
[----:B------:R-:W-:Y:S02]  /*16bf0*/  IMAD.MOV.U32 R13, RZ, RZ, R7 ;  /* 0x000000ffff0d7224 */ /* 0x000fe400078e0007 */
[----:B------:R-:W-:Y:S01]  /*16c00*/  IMAD.MOV.U32 R26, RZ, RZ, R4 ;  /* 0x000000ffff1a7224 */ /* 0x000fe200078e0004 */
[----:B------:R-:W4:Y:S01]  /*16c10*/  LDL.LU.64 R6, [R1+0x9f0] ;  /* 0x0009f00001067983 */ /* 0x000f220000300a00 */
[----:B------:R-:W-:-:S03]  /*16c20*/  IMAD.MOV.U32 R15, RZ, RZ, R5 ;  /* 0x000000ffff0f7224 */ /* 0x000fc600078e0005 */
[----:B------:R-:W4:Y:S04]  /*16c30*/  LDL.LU.64 R4, [R1+0x9e8] ;  /* 0x0009e80001047983 */ /* 0x000f280000300a00 */
[----:B------:R-:W2:Y:S04]  /*16c40*/  LDL.LU R27, [R1+0x370] ;  /* 0x00037000011b7983 */ /* 0x000ea80000300800 */
[----:B------:R-:W2:Y:S01]  /*16c50*/  LDL.LU R12, [R1+0x36c] ;  /* 0x00036c00010c7983 */ /* 0x000ea20000300800 */
[----:B----4-:R-:W-:Y:S03]  /*16c60*/  HMMA.16816.F32 R4, R20, R2, R4 ;  /* 0x000000021404723c */ /* 0x010fe60000001804 */
[----:B------:R-:W4:Y:S04]  /*16c70*/  LDL.LU R2, [R1+0x378] ;  /* 0x0003780001027983 */ /* 0x000f280000300800 */
[----:B------:R-:W4:-:S12]  /*16c80*/  LDL.LU R3, [R1+0x374] ;  /* 0x0003740001037983 */ /* 0x000f180000300800 */
[----:B------:R0:W-:Y:S04]  /*16c90*/  STL.64 [R1+0x960], R6 ;  /* 0x0009600601007387 */ /* 0x0001e80000100a00 */
[----:B0-----:R-:W3:Y:S01]  /*16ca0*/  LDL.LU R7, [R1+0x368] ;  /* 0x0003680001077983 */ /* 0x001ee20000300800 */
[----:B------:R-:W-:-:S03]  /*16cb0*/  IMAD.MOV.U32 R6, RZ, RZ, R14 ;  /* 0x000000ffff067224 */ /* 0x000fc600078e000e */
[----:B------:R0:W-:Y:S04]  /*16cc0*/  STL.64 [R1+0x958], R4 ;  /* 0x0009580401007387 */ /* 0x0001e80000100a00 */
[----:B------:R-:W3:Y:S01]  /*16cd0*/  LDL.LU R14, [R1+0x80] ;  /* 0x00008000010e7983 */ /* 0x000ee20000300800 */
[----:B0-----:R-:W-:Y:S02]  /*16ce0*/  IMAD.MOV.U32 R5, RZ, RZ, R15 ;  /* 0x000000ffff057224 */ /* 0x001fe400078e000f */
[----:B------:R-:W-:Y:S01]  /*16cf0*/  IMAD.MOV.U32 R4, RZ, RZ, R26 ;  /* 0x000000ffff047224 */ /* 0x000fe200078e001a */
[----:B------:R-:W3:Y:S04]  /*16d00*/  LDL.LU R15, [R1+0x84] ;  /* 0x00008400010f7983 */ /* 0x000ee80000300800 */
[----:B------:R-:W3:Y:S01]  /*16d10*/  LDL.LU R26, [R1+0x78c] ;  /* 0x00078c00011a7983 */ /* 0x000ee20000300800 */
[----:B----4-:R-:W-:-:S02]  /*16d20*/  IMAD R2, R3, 0x100, R2 ;  /* 0x0000010003027824 */ /* 0x010fc400078e0202 */
[----:B--2---:R-:W-:Y:S02]  /*16d30*/  IMAD R3, R12, 0x100, R27 ;  /* 0x000001000c037824 */ /* 0x004fe400078e021b */
[----:B---3--:R-:W-:Y:S01]  /*16d40*/  IMAD R12, R29, 0x100, R28 ;  /* 0x000001001d0c7824 */ /* 0x008fe200078e021c */
[----:B------:R0:W-:Y:S04]  /*16d50*/  STL [R1+0x990], R26 ;  /* 0x0009901a01007387 */ /* 0x0001e80000100800 */
[----:B0-----:R-:W2:Y:S04]  /*16d60*/  LDL.LU R26, [R1+0x77c] ;  /* 0x00077c00011a7983 */ /* 0x001ea80000300800 */
[----:B------:R-:W3:Y:S04]  /*16d70*/  LDL.LU R29, [R1+0x788] ;  /* 0x00078800011d7983 */ /* 0x000ee80000300800 */
[----:B------:R-:W4:Y:S04]  /*16d80*/  LDL.LU R27, [R1+0x780] ;  /* 0x00078000011b7983 */ /* 0x000f280000300800 */
[----:B------:R-:W2:Y:S01]  /*16d90*/  LDL.LU R28, [R1+0x798] ;  /* 0x00079800011c7983 */ /* 0x000ea20000300800 */
[----:B------:R-:W-:-:S02]  /*16da0*/  IMAD R0, R0, 0x100, R7 ;  /* 0x0000010000007824 */ /* 0x000fc400078e0207 */
[----:B------:R-:W-:Y:S01]  /*16db0*/  IMAD.MOV.U32 R7, RZ, RZ, R13 ;  /* 0x000000ffff077224 */ /* 0x000fe200078e000d */
[----:B--2---:R0:W-:Y:S04]  /*16dc0*/  STL [R1+0x98c], R28 ;  /* 0x00098c1c01007387 */ /* 0x0041e80000100800 */
[----:B0-----:R-:W4:Y:S04]  /*16dd0*/  LDL.LU R28, [R1+0x784] ;  /* 0x00078400011c7983 */ /* 0x001f280000300800 */
[----:B------:R0:W-:Y:S04]  /*16de0*/  STL.64 [R1+0x970], R6 ;  /* 0x0009700601007387 */ /* 0x0001e80000100a00 */
[----:B------:R1:W-:Y:S01]  /*16df0*/  STL.64 [R1+0x968], R4 ;  /* 0x0009680401007387 */ /* 0x0003e20000100a00 */
[----:B0-----:R-:W-:-:S02]  /*16e00*/  IMAD.MOV.U32 R6, RZ, RZ, R17 ;  /* 0x000000ffff067224 */ /* 0x001fc400078e0011 */
[----:B------:R-:W-:Y:S02]  /*16e10*/  IMAD.MOV.U32 R7, RZ, RZ, R16 ;  /* 0x000000ffff077224 */ /* 0x000fe400078e0010 */
[----:B-1----:R-:W-:Y:S02]  /*16e20*/  IMAD.MOV.U32 R4, RZ, RZ, R19 ;  /* 0x000000ffff047224 */ /* 0x002fe400078e0013 */
[----:B------:R-:W2:Y:S01]  /*16e30*/  LDL.LU R19, [R1+0x9e4] ;  /* 0x0009e40001137983 */ /* 0x000ea20000300800 */
[----:B------:R-:W-:-:S03]  /*16e40*/  IMAD.MOV.U32 R5, RZ, RZ, R18 ;  /* 0x000000ffff057224 */ /* 0x000fc600078e0012 */
[----:B------:R-:W3:Y:S04]  /*16e50*/  LDL.LU R18, [R1+0x9e0] ;  /* 0x0009e00001127983 */ /* 0x000ee80000300800 */
[----:B------:R-:W4:Y:S04]  /*16e60*/  LDL.LU R17, [R1+0x9dc] ;  /* 0x0009dc0001117983 */ /* 0x000f280000300800 */
[----:B------:R-:W4:Y:S04]  /*16e70*/  LDL.LU R16, [R1+0x9d8] ;  /* 0x0009d80001107983 */ /* 0x000f280000300800 */
[----:B------:R-:W4:Y:S04]  /*16e80*/  LDL.LU R13, [R1+0xb4] ;  /* 0x0000b400010d7983 */ /* 0x000f280000300800 */
[----:B------:R-:W-:Y:S04]  /*16e90*/  STL.64 [R1+0x980], R6 ;  /* 0x0009800601007387 */ /* 0x000fe80000100a00 */
[----:B------:R0:W-:Y:S02]  /*16ea0*/  STL.64 [R1+0x978], R4 ;  /* 0x0009780401007387 */ /* 0x0001e40000100a00 */
[----:B0-----:R-:W-:-:S02]  /*16eb0*/  IMAD.MOV.U32 R4, RZ, RZ, R8 ;  /* 0x000000ffff047224 */ /* 0x001fc400078e0008 */
[----:B------:R-:W4:Y:S04]  /*16ec0*/  LDL.LU R8, [R1+0x9d4] ;  /* 0x0009d40001087983 */ /* 0x000f280000300800 */
[----:B------:R0:W-:Y:S04]  /*16ed0*/  STL [R1+0x988], R4 ;  /* 0x0009880401007387 */ /* 0x0001e80000100800 */
[----:B0-----:R-:W4:Y:S01]  /*16ee0*/  LDL.LU R4, [R1+0x79c] ;  /* 0x00079c0001047983 */ /* 0x001f220000300800 */
[----:B------:R-:W-:Y:S02]  /*16ef0*/  IMAD.MOV.U32 R6, RZ, RZ, R10 ;  /* 0x000000ffff067224 */ /* 0x000fe400078e000a */
[----:B------:R-:W-:-:S02]  /*16f00*/  IMAD.MOV.U32 R7, RZ, RZ, R11 ;  /* 0x000000ffff077224 */ /* 0x000fc400078e000b */
[----:B------:R-:W-:Y:S02]  /*16f10*/  IMAD.MOV.U32 R5, RZ, RZ, R9 ;  /* 0x000000ffff057224 */ /* 0x000fe400078e0009 */
[----:B------:R-:W4:Y:S04]  /*16f20*/  LDL.LU R9, [R1+0x9d0] ;  /* 0x0009d00001097983 */ /* 0x000f280000300800 */
[----:B------:R-:W4:Y:S04]  /*16f30*/  LDL.LU R10, [R1+0x9cc] ;  /* 0x0009cc00010a7983 */ /* 0x000f280000300800 */
[----:B------:R-:W4:Y:S04]  /*16f40*/  LDL.LU R11, [R1+0x9c8] ;  /* 0x0009c800010b7983 */ /* 0x000f280000300800 */
[----:B------:R2:W-:Y:S02]  /*16f50*/  STL.64 [R1+0x9a0], R6 ;  /* 0x0009a00601007387 */ /* 0x0005e40000100a00 */
[----:B--2---:R-:W-:-:S02]  /*16f60*/  IMAD.MOV.U32 R7, RZ, RZ, R19 ;  /* 0x000000ffff077224 */ /* 0x004fc400078e0013 */
[----:B---3--:R-:W-:Y:S01]  /*16f70*/  IMAD.MOV.U32 R6, RZ, RZ, R18 ;  /* 0x000000ffff067224 */ /* 0x008fe200078e0012 */
[----:B----4-:R0:W-:Y:S02]  /*16f80*/  STL.64 [R1+0x998], R4 ;  /* 0x0009980401007387 */ /* 0x0101e40000100a00 */
[----:B0-----:R-:W-:Y:S02]  /*16f90*/  IMAD.MOV.U32 R4, RZ, RZ, R16 ;  /* 0x000000ffff047224 */ /* 0x001fe400078e0010 */
[----:B------:R-:W2:Y:S01]  /*16fa0*/  LDL.LU R16, [R1+0x9c4] ;  /* 0x0009c40001107983 */ /* 0x000ea20000300800 */
[----:B------:R-:W-:-:S03]  /*16fb0*/  IMAD.MOV.U32 R5, RZ, RZ, R17 ;  /* 0x000000ffff057224 */ /* 0x000fc600078e0011 */
[----:B------:R-:W2:Y:S04]  /*16fc0*/  LDL.LU R17, [R1+0x9c0] ;  /* 0x0009c00001117983 */ /* 0x000ea80000300800 */
[----:B------:R-:W2:Y:S04]  /*16fd0*/  LDL.LU R18, [R1+0x9bc] ;  /* 0x0009bc0001127983 */ /* 0x000ea80000300800 */
[----:B------:R-:W2:Y:S04]  /*16fe0*/  LDL.LU R19, [R1+0x9b8] ;  /* 0x0009b80001137983 */ /* 0x000ea80000300800 */
[----:B------:R-:W-:Y:S04]  /*16ff0*/  STL.64 [R1+0x9b0], R6 ;  /* 0x0009b00601007387 */ /* 0x000fe80000100a00 */
[----:B------:R0:W-:Y:S04]  /*17000*/  STL.64 [R1+0x9a8], R4 ;  /* 0x0009a80401007387 */ /* 0x0001e80000100a00 */
[----:B0-----:R-:W3:Y:S04]  /*17010*/  LDL.LU R4, [R1] ;  /* 0x0000000001047983 */ /* 0x001ee80000300800 */
[----:B------:R-:W3:Y:S04]  /*17020*/  LDL.LU R5, [R1+0x4] ;  /* 0x0000040001057983 */ /* 0x000ee80000300800 */
[----:B------:R-:W3:Y:S04]  /*17030*/  LDL.LU R6, [R1+0x8] ;  /* 0x0000080001067983 */ /* 0x000ee80000300800 */
[----:B------:R-:W3:Y:S01]  /*17040*/  LDL.LU R7, [R1+0xc] ;  /* 0x00000c0001077983 */ /* 0x000ee20000300800 */
[----:B--2---:R-:W-:Y:S03]  /*17050*/  HMMA.16816.F32 R16, R20, R24, R16 ;  /* 0x000000181410723c */ /* 0x004fe60000001810 */
[----:B------:R-:W2:Y:S01]  /*17060*/  LDL.LU R24, [R1+0x90] ;  /* 0x0000900001187983 */ /* 0x000ea20000300800 */
[----:B------:R-:W-:-:S02]  /*17070*/  F2FP.F16.E4M3.UNPACK_B R20, R0 ;  /* 0x00000000ff14723e */ /* 0x000fc400020006ff */
[----:B------:R-:W-:Y:S01]  /*17080*/  F2FP.F16.E4M3.UNPACK_B R22, R2 ;  /* 0x00000002ff16723e */ /* 0x000fe200020006ff */
[----:B------:R-:W4:Y:S01]  /*17090*/  LDL.LU R25, [R1+0x94] ;  /* 0x0000940001197983 */ /* 0x000f220000300800 */
[----:B------:R-:W-:-:S03]  /*170a0*/  F2FP.F16.E4M3.UNPACK_B R21, R3 ;  /* 0x00000003ff15723e */ /* 0x000fc600020006ff */
[----:B------:R-:W2:Y:S04]  /*170b0*/  LDL.LU R0, [R1+0x778] ;  /* 0x0007780001007983 */ /* 0x000ea80000300800 */
[----:B------:R-:W2:Y:S04]  /*170c0*/  LDL.LU R2, [R1+0xa0] ;  /* 0x0000a00001027983 */ /* 0x000ea80000300800 */
[----:B------:R-:W3:Y:S01]  /*170d0*/  LDL.LU R3, [R1+0xa4] ;  /* 0x0000a40001037983 */ /* 0x000ee20000300800 */
[----:B------:R-:W-:-:S03]  /*170e0*/  F2FP.F16.E4M3.UNPACK_B R23, R12 ;  /* 0x0000000cff17723e */ /* 0x000fc600020006ff */
[----:B------:R-:W4:Y:S01]  /*170f0*/  LDL.LU R12, [R1+0xb0] ;  /* 0x0000b000010c7983 */ /* 0x000f220000300800 */
[----:B--2---:R-:W-:Y:S02]  /*17100*/  F2FP.F16.E4M3.UNPACK_B R2, R2.H1 ;  /* 0x00000002ff02723e */ /* 0x004fe400030006ff */
[----:B---3--:R-:W-:-:S07]  /*17110*/  F2FP.F16.E4M3.UNPACK_B R3, R3.H1 ;  /* 0x00000003ff03723e */ /* 0x008fce00030006ff */
[----:B------:R-:W-:-:S15]  /*17120*/  HMMA.16816.F32 R4, R20, R2, R4 ;  /* 0x000000021404723c */ /* 0x000fde0000001804 */
[----:B------:R-:W-:-:S04]  /*17130*/  NOP ;  /* 0x0000000000007918 */ /* 0x000fc80000000000 */
[----:B------:R-:W-:Y:S04]  /*17140*/  STL.64 [R1], R4 ;  /* 0x0000000401007387 */ /* 0x000fe80000100a00 */
[----:B------:R0:W-:Y:S04]  /*17150*/  STL.64 [R1+0x8], R6 ;  /* 0x0000080601007387 */ /* 0x0001e80000100a00 */
[----:B0-----:R-:W2:Y:S04]  /*17160*/  LDL.LU.64 R6, [R1+0x9b0] ;  /* 0x0009b00001067983 */ /* 0x001ea80000300a00 */
[----:B------:R-:W2:Y:S01]  /*17170*/  LDL.LU.64 R4, [R1+0x9a8] ;  /* 0x0009a80001047983 */ /* 0x000ea20000300a00 */
[----:B------:R-:W-:-:S02]  /*17180*/  F2FP.F16.E4M3.UNPACK_B R24, R24.H1 ;  /* 0x00000018ff18723e */ /* 0x000fc400030006ff */
[----:B----4-:R-:W-:Y:S01]  /*17190*/  F2FP.F16.E4M3.UNPACK_B R25, R25.H1 ;  /* 0x00000019ff19723e */ /* 0x010fe200030006ff */
[----:B------:R-:W-:-:S06]  /*171a0*/  IMAD R0, R0, 0x100, R26 ;  /* 0x0000010000007824 */ /* 0x000fcc00078e021a */
[----:B--2---:R-:W-:-:S15]  /*171b0*/  HMMA.16816.F32 R4, R20, R24, R4 ;  /* 0x000000181404723c */ /* 0x004fde0000001804 */
[----:B------:R-:W-:-:S04]  /*171c0*/  NOP ;  /* 0x0000000000007918 */ /* 0x000fc80000000000 */
[----:B------:R-:W-:Y:S04]  /*171d0*/  STL.64 [R1+0x50], R4 ;  /* 0x0000500401007387 */ /* 0x000fe80000100a00 */
[----:B------:R0:W-:Y:S04]  /*171e0*/  STL.64 [R1+0x58], R6 ;  /* 0x0000580601007387 */ /* 0x0001e80000100a00 */
[----:B0-----:R-:W2:Y:S04]  /*171f0*/  LDL.LU.64 R6, [R1+0x9a0] ;  /* 0x0009a00001067983 */ /* 0x001ea80000300a00 */
[----:B------:R-:W3:Y:S04]  /*17200*/  LDL.LU.64 R4, [R1+0x998] ;  /* 0x0009980001047983 */ /* 0x000ee80000300a00 */
[----:B------:R-:W4:Y:S01]  /*17210*/  LDL.LU R26, [R1+0x990] ;  /* 0x00099000011a7983 */ /* 0x000f220000300800 */
[----:B------:R-:W-:-:S02]  /*17220*/  IMAD R27, R27, 0x100, R28 ;  /* 0x000001001b1b7824 */ /* 0x000fc400078e021c */
[----:B----4-:R-:W-:Y:S02]  /*17230*/  IMAD R26, R29, 0x100, R26 ;  /* 0x000001001d1a7824 */ /* 0x010fe400078e021a */
[----:B------:R-:W4:Y:S04]  /*17240*/  LDL R29, [R1+0xa8] ;  /* 0x0000a800011d7983 */ /* 0x000f280000100800 */
[----:B------:R-:W3:Y:S01]  /*17250*/  LDL.LU R28, [R1+0x98c] ;  /* 0x00098c00011c7983 */ /* 0x000ee20000300800 */
[----:B------:R-:W-:Y:S02]  /*17260*/  F2FP.F16.E4M3.UNPACK_B R12, R12.H1 ;  /* 0x0000000cff0c723e */ /* 0x000fe400030006ff */
[----:B------:R-:W-:Y:S02]  /*17270*/  F2FP.F16.E4M3.UNPACK_B R13, R13.H1 ;  /* 0x0000000dff0d723e */ /* 0x000fe400030006ff */
[----:B------:R-:W-:Y:S01]  /*17280*/  F2FP.F16.E4M3.UNPACK_B R14, R14.H1 ;  /* 0x0000000eff0e723e */ /* 0x000fe200030006ff */
[----:B---3--:R-:W-:-:S02]  /*17290*/  IMAD R28, R28, 0x100, R4 ;  /* 0x000001001c1c7824 */ /* 0x008fc400078e0204 */
[----:B------:R-:W2:Y:S01]  /*172a0*/  LDL.LU R4, [R1+0x988] ;  /* 0x0009880001047983 */ /* 0x000ea20000300800 */
[----:B------:R-:W-:Y:S01]  /*172b0*/  F2FP.F16.E4M3.UNPACK_B R15, R15.H1 ;  /* 0x0000000fff0f723e */ /* 0x000fe200030006ff */
[C---:B------:R-:W-:Y:S08]  /*172c0*/  HMMA.16816.F32 R8, R20.reuse, R12, R8 ;  /* 0x0000000c1408723c */ /* 0x040ff00000001808 */
[----:B--2---:R-:W-:Y:S01]  /*172d0*/  HMMA.16816.F32 R20, R20, R14, R4 ;  /* 0x0000000e1414723c */ /* 0x004fe20000001804 */
[----:B------:R-:W2:Y:S04]  /*172e0*/  LDL.LU.64 R6, [R1+0x980] ;  /* 0x0009800001067983 */ /* 0x000ea80000300a00 */
[----:B------:R-:W2:-:S14]  /*172f0*/  LDL.LU.64 R4, [R1+0x978] ;  /* 0x0009780001047983 */ /* 0x000e9c0000300a00 */
[----:B------:R0:W-:Y:S04]  /*17300*/  STL.64 [R1+0x70], R20 ;  /* 0x0000701401007387 */ /* 0x0001e80000100a00 */
[----:B------:R1:W-:Y:S01]  /*17310*/  STL.64 [R1+0x78], R22 ;  /* 0x0000781601007387 */ /* 0x0003e20000100a00 */
[----:B0-----:R-:W-:Y:S02]  /*17320*/  F2FP.F16.E4M3.UNPACK_B R20, R0 ;  /* 0x00000000ff14723e */ /* 0x001fe400020006ff */
[----:B------:R-:W-:Y:S01]  /*17330*/  F2FP.F16.E4M3.UNPACK_B R21, R27 ;  /* 0x0000001bff15723e */ /* 0x000fe200020006ff */
[----:B------:R-:W3:Y:S01]  /*17340*/  LDL.LU R0, [R1+0x7a4] ;  /* 0x0007a40001007983 */ /* 0x000ee20000300800 */
[----:B-1----:R-:W-:Y:S02]  /*17350*/  F2FP.F16.E4M3.UNPACK_B R22, R26 ;  /* 0x0000001aff16723e */ /* 0x002fe400020006ff */
[----:B------:R-:W-:-:S02]  /*17360*/  F2FP.F16.E4M3.UNPACK_B R23, R28 ;  /* 0x0000001cff17723e */ /* 0x000fc400020006ff */
[----:B------:R-:W3:Y:S05]  /*17370*/  LDL R28, [R1+0xbc] ;  /* 0x0000bc00011c7983 */ /* 0x000eea0000100800 */
[----:B--2---:R-:W-:-:S15]  /*17380*/  HMMA.16816.F32 R4, R20, R12, R4 ;  /* 0x0000000c1404723c */ /* 0x004fde0000001804 */
[----:B------:R-:W-:-:S04]  /*17390*/  NOP ;  /* 0x0000000000007918 */ /* 0x000fc80000000000 */
[----:B------:R-:W-:Y:S04]  /*173a0*/  STL.64 [R1+0x60], R4 ;  /* 0x0000600401007387 */ /* 0x000fe80000100a00 */
[----:B------:R0:W-:Y:S04]  /*173b0*/  STL.64 [R1+0x68], R6 ;  /* 0x0000680601007387 */ /* 0x0001e80000100a00 */
[----:B0-----:R-:W2:Y:S04]  /*173c0*/  LDL.LU.64 R6, [R1+0x970] ;  /* 0x0009700001067983 */ /* 0x001ea80000300a00 */
[----:B------:R-:W2:Y:S04]  /*173d0*/  LDL.LU.64 R4, [R1+0x968] ;  /* 0x0009680001047983 */ /* 0x000ea80000300a00 */
[----:B------:R-:W3:Y:S04]  /*173e0*/  LDL.LU R12, [R1+0x7bc] ;  /* 0x0007bc00010c7983 */ /* 0x000ee80000300800 */
[----:B------:R-:W3:Y:S01]  /*173f0*/  LDL R13, [R1+0xb8] ;  /* 0x0000b800010d7983 */ /* 0x000ee20000100800 */
[----:B--2---:R-:W-:-:S15]  /*17400*/  HMMA.16816.F32 R4, R20, R2, R4 ;  /* 0x000000021404723c */ /* 0x004fde0000001804 */
[----:B------:R-:W-:-:S04]  /*17410*/  NOP ;  /* 0x0000000000007918 */ /* 0x000fc80000000000 */
[----:B------:R-:W-:Y:S01]  /*17420*/  IMAD.MOV.U32 R27, RZ, RZ, R6 ;  /* 0x000000ffff1b7224 */ /* 0x000fe200078e0006 */
[----:B------:R0:W-:Y:S01]  /*17430*/  STL.64 [R1+0x40], R4 ;  /* 0x0000400401007387 */ /* 0x0001e20000100a00 */
[----:B------:R-:W-:-:S03]  /*17440*/  IMAD.MOV.U32 R26, RZ, RZ, R7 ;  /* 0x000000ffff1a7224 */ /* 0x000fc600078e0007 */
[----:B------:R-:W2:Y:S04]  /*17450*/  LDL.LU.64 R6, [R1+0x960] ;  /* 0x0009600001067983 */ /* 0x000ea80000300a00 */
[----:B0-----:R-:W2:Y:S04]  /*17460*/  LDL.LU.64 R4, [R1+0x958] ;  /* 0x0009580001047983 */ /* 0x001ea80000300a00 */
[----:B------:R-:W3:Y:S04]  /*17470*/  LDL.LU R2, [R1+0x7b4] ;  /* 0x0007b40001027983 */ /* 0x000ee80000300800 */
[----:B------:R-:W3:Y:S01]  /*17480*/  LDL.LU R3, [R1+0x7ac] ;  /* 0x0007ac0001037983 */ /* 0x000ee20000300800 */
[----:B--2---:R-:W-:Y:S03]  /*17490*/  HMMA.16816.F32 R4, R20, R24, R4 ;  /* 0x000000181404723c */ /* 0x004fe60000001804 */
[----:B------:R-:W3:Y:S04]  /*174a0*/  LDL.LU R24, [R1+0x7b0] ;  /* 0x0007b00001187983 */ /* 0x000ee80000300800 */
[----:B------:R-:W2:-:S12]  /*174b0*/  LDL.LU R25, [R1+0x7c0] ;  /* 0x0007c00001197983 */ /* 0x000e980000300800 */
[----:B------:R0:W-:Y:S04]  /*174c0*/  STL [R1+0x908], R5 ;  /* 0x0009080501007387 */ /* 0x0001e80000100800 */
[----:B0-----:R-:W4:Y:S04]  /*174d0*/  LDL.LU R5, [R1+0x7b8] ;  /* 0x0007b80001057983 */ /* 0x001f280000300800 */
[----:B------:R0:W-:Y:S04]  /*174e0*/  STL [R1+0x904], R6 ;  /* 0x0009040601007387 */ /* 0x0001e80000100800 */
[----:B0-----:R-:W4:Y:S01]  /*174f0*/  LDL.LU R6, [R1+0x7a8] ;  /* 0x0007a80001067983 */ /* 0x001f220000300800 */
[----:B------:R-:W-:Y:S03]  /*17500*/  HMMA.16816.F32 R16, R20, R14, R16 ;  /* 0x0000000e1410723c */ /* 0x000fe60000001810 */
[----:B------:R-:W-:-:S15]  /*17510*/  STL [R1+0x900], R7 ;  /* 0x0009000701007387 */ /* 0x000fde0000100800 */
[----:B------:R-:W-:Y:S01]  /*17520*/  NOP ;  /* 0x0000000000007918 */ /* 0x000fe20000000000 */
[----:B------:R0:W-:Y:S04]  /*17530*/  STL [R1+0x8fc], R16 ;  /* 0x0008fc1001007387 */ /* 0x0001e80000100800 */
[----:B------:R-:W-:Y:S04]  /*17540*/  STL [R1+0x8f8], R17 ;  /* 0x0008f81101007387 */ /* 0x000fe80000100800 */
[----:B------:R-:W-:Y:S04]  /*17550*/  STL [R1+0x8f4], R18 ;  /* 0x0008f41201007387 */ /* 0x000fe80000100800 */
[----:B------:R-:W-:Y:S01]  /*17560*/  STL [R1+0x8f0], R19 ;  /* 0x0008f01301007387 */ /* 0x000fe20000100800 */
[----:B---3--:R-:W-:-:S02]  /*17570*/  IMAD R3, R3, 0x100, R24 ;  /* 0x0000010003037824 */ /* 0x008fc400078e0218 */
[----:B--2---:R-:W-:-:S03]  /*17580*/  IMAD R12, R12, 0x100, R25 ;  /* 0x000001000c0c7824 */ /* 0x004fc600078e0219 */
[----:B------:R-:W-:Y:S02]  /*17590*/  F2FP.F16.E4M3.UNPACK_B R21, R3 ;  /* 0x00000003ff15723e */ /* 0x000fe400020006ff */
[----:B------:R-:W-:Y:S02]  /*175a0*/  F2FP.F16.E4M3.UNPACK_B R24, R13 ;  /* 0x0000000dff18723e */ /* 0x000fe400020006ff */
[----:B------:R-:W-:Y:S02]  /*175b0*/  F2FP.F16.E4M3.UNPACK_B R23, R12 ;  /* 0x0000000cff17723e */ /* 0x000fe400020006ff */
[----:B------:R-:W-:Y:S01]  /*175c0*/  F2FP.F16.E4M3.UNPACK_B R25, R28 ;  /* 0x0000001cff19723e */ /* 0x000fe200020006ff */
[----:B----4-:R-:W-:-:S05]  /*175d0*/  IMAD R2, R2, 0x100, R5 ;  /* 0x0000010002027824 */ /* 0x010fca00078e0205 */
[----:B------:R-:W-:Y:S01]  /*175e0*/  F2FP.F16.E4M3.UNPACK_B R22, R2 ;  /* 0x00000002ff16723e */ /* 0x000fe200020006ff */
[----:B------:R-:W-:-:S05]  /*175f0*/  IMAD R0, R0, 0x100, R6 ;  /* 0x0000010000007824 */ /* 0x000fca00078e0206 */
[----:B------:R-:W-:-:S07]  /*17600*/  F2FP.F16.E4M3.UNPACK_B R20, R0 ;  /* 0x00000000ff14723e */ /* 0x000fce00020006ff */
[----:B------:R-:W-:-:S15]  /*17610*/  HMMA.16816.F32 R8, R20, R24, R8 ;  /* 0x000000181408723c */ /* 0x000fde0000001808 */
[----:B------:R-:W-:-:S04]  /*17620*/  NOP ;  /* 0x0000000000007918 */ /* 0x000fc80000000000 */
[----:B------:R-:W-:Y:S04]  /*17630*/  STL.64 [R1+0x30], R8 ;  /* 0x0000300801007387 */ /* 0x000fe80000100a00 */
[----:B0-----:R-:W2:Y:S01]  /*17640*/  LDL R16, [R1+0x88] ;  /* 0x0000880001107983 */ /* 0x001ea20000100800 */
[----:B------:R-:W-:-:S03]  /*17650*/  IMAD.MOV.U32 R28, RZ, RZ, R11 ;  /* 0x000000ffff1c7224 */ /* 0x000fc600078e000b */
[----:B------:R-:W3:Y:S04]  /*17660*/  LDL R6, [R1+0xac] ;  /* 0x0000ac0001067983 */ /* 0x000ee80000100800 */
[----:B------:R-:W4:Y:S04]  /*17670*/  LDL R5, [R1+0x98] ;  /* 0x0000980001057983 */ /* 0x000f280000100800 */
[----:B------:R-:W3:Y:S04]  /*17680*/  LDL R13, [R1+0x9c] ;  /* 0x00009c00010d7983 */ /* 0x000ee80000100800 */
[----:B--2---:R0:W-:Y:S04]  /*17690*/  STL [R1+0x950], R16 ;  /* 0x0009501001007387 */ /* 0x0041e80000100800 */
[----:B0-----:R-:W2:Y:S04]  /*176a0*/  LDL.LU R16, [R1] ;  /* 0x0000000001107983 */ /* 0x001ea80000300800 */
[----:B------:R-:W2:Y:S04]  /*176b0*/  LDL.LU R17, [R1+0x4] ;  /* 0x0000040001117983 */ /* 0x000ea80000300800 */
[----:B------:R-:W2:Y:S04]  /*176c0*/  LDL.LU R18, [R1+0x8] ;  /* 0x0000080001127983 */ /* 0x000ea80000300800 */
[----:B------:R-:W2:Y:S04]  /*176d0*/  LDL.LU R19, [R1+0xc] ;  /* 0x00000c0001137983 */ /* 0x000ea80000300800 */
[----:B------:R-:W2:Y:S04]  /*176e0*/  LDL R3, [R1+0x8c] ;  /* 0x00008c0001037983 */ /* 0x000ea80000100800 */
[----:B------:R-:W2:Y:S04]  /*176f0*/  LDL.LU R0, [R1+0x7c4] ;  /* 0x0007c40001007983 */ /* 0x000ea80000300800 */
[----:B------:R0:W-:Y:S04]  /*17700*/  STL [R1+0x934], R28 ;  /* 0x0009341c01007387 */ /* 0x0001e80000100800 */
[----:B0-----:R-:W2:Y:S01]  /*17710*/  LDL.LU R28, [R1+0x7d8] ;  /* 0x0007d800011c7983 */ /* 0x001ea20000300800 */
[----:B------:R-:W-:Y:S01]  /*17720*/  F2FP.F16.E4M3.UNPACK_B R14, R29 ;  /* 0x0000001dff0e723e */ /* 0x000fe200020006ff */
[----:B------:R-:W-:-:S02]  /*17730*/  IMAD.MOV.U32 R29, RZ, RZ, R10 ;  /* 0x000000ffff1d7224 */ /* 0x000fc400078e000a */
[----:B--2---:R0:W-:Y:S04]  /*17740*/  STL [R1+0x938], R28 ;  /* 0x0009381c01007387 */ /* 0x0041e80000100800 */
[----:B0-----:R-:W2:Y:S04]  /*17750*/  LDL.LU R28, [R1+0x7c8] ;  /* 0x0007c800011c7983 */ /* 0x001ea80000300800 */
[----:B------:R-:W2:Y:S04]  /*17760*/  LDL.LU R8, [R1+0x7d4] ;  /* 0x0007d40001087983 */ /* 0x000ea80000300800 */
[----:B------:R0:W-:Y:S04]  /*17770*/  STL [R1+0x930], R29 ;  /* 0x0009301d01007387 */ /* 0x0001e80000100800 */
[----:B0-----:R-:W2:Y:S04]  /*17780*/  LDL.LU R29, [R1+0x7d0] ;  /* 0x0007d000011d7983 */ /* 0x001ea80000300800 */
[----:B------:R-:W2:Y:S04]  /*17790*/  LDL.LU R9, [R1+0x7cc] ;  /* 0x0007cc0001097983 */ /* 0x000ea80000300800 */
[----:B------:R-:W2:Y:S04]  /*177a0*/  LDL.LU R10, [R1+0x7e0] ;  /* 0x0007e000010a7983 */ /* 0x000ea80000300800 */
[----:B------:R-:W2:Y:S01]  /*177b0*/  LDL.LU R11, [R1+0x7dc] ;  /* 0x0007dc00010b7983 */ /* 0x000ea20000300800 */
[----:B---3--:R-:W-:-:S07]  /*177c0*/  F2FP.F16.E4M3.UNPACK_B R15, R6 ;  /* 0x00000006ff0f723e */ /* 0x008fce00020006ff */
[----:B------:R-:W-:Y:S01]  /*177d0*/  HMMA.16816.F32 R16, R20, R14, R16 ;  /* 0x0000000e1410723c */ /* 0x000fe20000001810 */
[----:B----4-:R-:W-:-:S15]  /*177e0*/  F2FP.F16.E4M3.UNPACK_B R12, R5 ;  /* 0x00000005ff0c723e */ /* 0x010fde00020006ff */
[----:B------:R-:W-:-:S03]  /*177f0*/  NOP ;  /* 0x0000000000007918 */ /* 0x000fc60000000000 */
[----:B------:R-:W-:Y:S01]  /*17800*/  IMAD.MOV.U32 R5, RZ, RZ, R16 ;  /* 0x000000ffff057224 */ /* 0x000fe200078e0010 */
[----:B--2---:R-:W-:Y:S04]  /*17810*/  STL.64 [R1+0x948], R10 ;  /* 0x0009480a01007387 */ /* 0x004fe80000100a00 */
[----:B------:R0:W-:Y:S04]  /*17820*/  STL.64 [R1+0x940], R8 ;  /* 0x0009400801007387 */ /* 0x0001e80000100a00 */
[----:B0-----:R-:W2:Y:S04]  /*17830*/  LDL.LU R8, [R1+0x50] ;  /* 0x0000500001087983 */ /* 0x001ea80000300800 */
[----:B------:R-:W2:Y:S04]  /*17840*/  LDL.LU R9, [R1+0x54] ;  /* 0x0000540001097983 */ /* 0x000ea80000300800 */
[----:B------:R-:W2:Y:S04]  /*17850*/  LDL.LU R10, [R1+0x58] ;  /* 0x00005800010a7983 */ /* 0x000ea80000300800 */
[----:B------:R-:W2:Y:S04]  /*17860*/  LDL.LU R11, [R1+0x5c] ;  /* 0x00005c00010b7983 */ /* 0x000ea80000300800 */
[----:B------:R-:W-:Y:S04]  /*17870*/  STL.64 [R1+0x928], R26 ;  /* 0x0009281a01007387 */ /* 0x000fe80000100a00 */
[----:B------:R0:W-:Y:S04]  /*17880*/  STL.64 [R1+0x920], R24 ;  /* 0x0009201801007387 */ /* 0x0001e80000100a00 */
[----:B0-----:R-:W3:Y:S04]  /*17890*/  LDL.LU R24, [R1+0x70] ;  /* 0x0000700001187983 */ /* 0x001ee80000300800 */
[----:B------:R-:W3:Y:S04]  /*178a0*/  LDL.LU R25, [R1+0x74] ;  /* 0x0000740001197983 */ /* 0x000ee80000300800 */
[----:B------:R-:W3:Y:S04]  /*178b0*/  LDL.LU R26, [R1+0x78] ;  /* 0x00007800011a7983 */ /* 0x000ee80000300800 */
[----:B------:R-:W3:Y:S04]  /*178c0*/  LDL.LU R27, [R1+0x7c] ;  /* 0x00007c00011b7983 */ /* 0x000ee80000300800 */
[----:B------:R-:W4:Y:S01]  /*178d0*/  LDL.LU R16, [R1+0x950] ;  /* 0x0009500001107983 */ /* 0x000f220000300800 */
[----:B------:R-:W-:Y:S01]  /*178e0*/  F2FP.F16.E4M3.UNPACK_B R13, R13 ;  /* 0x0000000dff0d723e */ /* 0x000fe200020006ff */
[----:B------:R-:W-:-:S02]  /*178f0*/  IMAD.MOV.U32 R6, RZ, RZ, R17 ;  /* 0x000000ffff067224 */ /* 0x000fc400078e0011 */
[----:B------:R-:W-:-:S05]  /*17900*/  IMAD.MOV.U32 R7, RZ, RZ, R18 ;  /* 0x000000ffff077224 */ /* 0x000fca00078e0012 */
[----:B------:R-:W-:Y:S04]  /*17910*/  STL.64 [R1+0x918], R6 ;  /* 0x0009180601007387 */ /* 0x000fe80000100a00 */
[----:B------:R0:W-:Y:S01]  /*17920*/  STL.64 [R1+0x910], R4 ;  /* 0x0009100401007387 */ /* 0x0001e20000100a00 */
[----:B------:R-:W-:-:S03]  /*17930*/  IMAD R0, R0, 0x100, R28 ;  /* 0x0000010000007824 */ /* 0x000fc600078e021c */
[----:B0-----:R-:W3:Y:S04]  /*17940*/  LDL.LU R4, [R1+0x60] ;  /* 0x0000600001047983 */ /* 0x001ee80000300800 */
[----:B------:R-:W3:Y:S04]  /*17950*/  LDL.LU R5, [R1+0x64] ;  /* 0x0000640001057983 */ /* 0x000ee80000300800 */
[----:B------:R-:W3:Y:S04]  /*17960*/  LDL.LU R6, [R1+0x68] ;  /* 0x0000680001067983 */ /* 0x000ee80000300800 */
[----:B------:R-:W3:Y:S01]  /*17970*/  LDL.LU R7, [R1+0x6c] ;  /* 0x00006c0001077983 */ /* 0x000ee20000300800 */
[----:B--2---:R-:W-:-:S15]  /*17980*/  HMMA.16816.F32 R8, R20, R12, R8 ;  /* 0x0000000c1408723c */ /* 0x004fde0000001808 */
[----:B------:R-:W-:-:S04]  /*17990*/  NOP ;  /* 0x0000000000007918 */ /* 0x000fc80000000000 */
[----:B------:R-:W-:Y:S01]  /*179a0*/  IMAD.MOV.U32 R17, RZ, RZ, R10 ;  /* 0x000000ffff117224 */ /* 0x000fe200078e000a */
[----:B------:R0:W-:Y:S01]  /*179b0*/  STL [R1+0x50], R8 ;  /* 0x0000500801007387 */ /* 0x0001e20000100800 */
[----:B------:R-:W-:-:S03]  /*179c0*/  IMAD.MOV.U32 R18, RZ, RZ, R11 ;  /* 0x000000ffff127224 */ /* 0x000fc600078e000b */
[----:B------:R-:W2:Y:S01]  /*179d0*/  LDL.LU.64 R10, [R1+0x948] ;  /* 0x00094800010a7983 */ /* 0x000ea20000300a00 */
[----:B----4-:R-:W-:Y:S01]  /*179e0*/  F2FP.F16.E4M3.UNPACK_B R2, R16 ;  /* 0x00000010ff02723e */ /* 0x010fe200020006ff */
[----:B------:R-:W-:Y:S02]  /*179f0*/  IMAD.MOV.U32 R16, RZ, RZ, R9 ;  /* 0x000000ffff107224 */ /* 0x000fe400078e0009 */
[----:B0-----:R-:W4:Y:S04]  /*17a00*/  LDL.LU.64 R8, [R1+0x940] ;  /* 0x0009400001087983 */ /* 0x001f280000300a00 */
[----:B------:R-:W2:Y:S01]  /*17a10*/  LDL.LU R28, [R1+0x938] ;  /* 0x00093800011c7983 */ /* 0x000ea20000300800 */
[----:B------:R-:W-:-:S07]  /*17a20*/  F2FP.F16.E4M3.UNPACK_B R3, R3 ;  /* 0x00000003ff03723e */ /* 0x000fce00020006ff */
[----:B---3--:R-:W-:Y:S01]  /*17a30*/  HMMA.16816.F32 R20, R20, R2, R24 ;  /* 0x000000021414723c */ /* 0x008fe20000001818 */
[----:B----4-:R-:W-:Y:S02]  /*17a40*/  IMAD R9, R9, 0x100, R29 ;  /* 0x0000010009097824 */ /* 0x010fe400078e021d */
[----:B--2---:R-:W-:Y:S02]  /*17a50*/  IMAD R8, R8, 0x100, R28 ;  /* 0x0000010008087824 */ /* 0x004fe400078e021c */
[----:B------:R-:W2:Y:S04]  /*17a60*/  LDL.LU R28, [R1+0x934] ;  /* 0x00093400011c7983 */ /* 0x000ea80000300800 */
[----:B------:R-:W3:Y:S04]  /*17a70*/  LDL.LU R29, [R1+0x930] ;  /* 0x00093000011d7983 */ /* 0x000ee80000300800 */
[----:B------:R-:W4:Y:S04]  /*17a80*/  LDL.LU.64 R26, [R1+0x928] ;  /* 0x00092800011a7983 */ /* 0x000f280000300a00 */
[----:B------:R-:W2:Y:S01]  /*17a90*/  LDL.LU.64 R24, [R1+0x920] ;  /* 0x0009200001187983 */ /* 0x000ea20000300a00 */
[----:B------:R-:W-:-:S03]  /*17aa0*/  IMAD R10, R11, 0x100, R10 ;  /* 0x000001000b0a7824 */ /* 0x000fc600078e020a */
[----:B------:R0:W-:Y:S04]  /*17ab0*/  STL.64 [R1+0x10], R20 ;  /* 0x0000101401007387 */ /* 0x0001e80000100a00 */
[----:B------:R1:W-:Y:S01]  /*17ac0*/  STL.64 [R1+0x18], R22 ;  /* 0x0000181601007387 */ /* 0x0003e20000100a00 */
[----:B0-----:R-:W-:Y:S02]  /*17ad0*/  F2FP.F16.E4M3.UNPACK_B R20, R0 ;  /* 0x00000000ff14723e */ /* 0x001fe400020006ff */
[----:B------:R-:W-:Y:S02]  /*17ae0*/  F2FP.F16.E4M3.UNPACK_B R21, R9 ;  /* 0x00000009ff15723e */ /* 0x000fe400020006ff */
[----:B-1----:R-:W-:Y:S02]  /*17af0*/  F2FP.F16.E4M3.UNPACK_B R22, R8 ;  /* 0x00000008ff16723e */ /* 0x002fe400020006ff */
[----:B------:R-:W-:Y:S01]  /*17b00*/  F2FP.F16.E4M3.UNPACK_B R23, R10 ;  /* 0x0000000aff17723e */ /* 0x000fe200020006ff */
[----:B------:R-:W3:Y:S04]  /*17b10*/  LDL.LU R8, [R1+0x40] ;  /* 0x0000400001087983 */ /* 0x000ee80000300800 */
[----:B------:R-:W3:Y:S01]  /*17b20*/  LDL.LU R9, [R1+0x44] ;  /* 0x0000440001097983 */ /* 0x000ee20000300800 */
[----:B----4-:R-:W-:-:S02]  /*17b30*/  IMAD.MOV.U32 R10, RZ, RZ, R27 ;  /* 0x000000ffff0a7224 */ /* 0x010fc400078e001b */
[----:B------:R-:W-:Y:S02]  /*17b40*/  IMAD.MOV.U32 R11, RZ, RZ, R26 ;  /* 0x000000ffff0b7224 */ /* 0x000fe400078e001a */
[----:B--2---:R-:W-:Y:S01]  /*17b50*/  HMMA.16816.F32 R24, R20, R24, R4 ;  /* 0x000000181418723c */ /* 0x004fe20000001804 */
[----:B------:R-:W2:Y:S04]  /*17b60*/  LDL.LU.64 R6, [R1+0x918] ;  /* 0x0009180001067983 */ /* 0x000ea80000300a00 */
[----:B------:R-:W4:-:S14]  /*17b70*/  LDL.LU.64 R4, [R1+0x910] ;  /* 0x0009100001047983 */ /* 0x000f1c0000300a00 */
[----:B------:R0:W-:Y:S04]  /*17b80*/  STL.64 [R1], R24 ;  /* 0x0000001801007387 */ /* 0x0001e80000100a00 */
[----:B------:R1:W-:Y:S04]  /*17b90*/  STL.64 [R1+0x8], R26 ;  /* 0x0000081a01007387 */ /* 0x0003e80000100a00 */
[----:B0-----:R-:W2:Y:S04]  /*17ba0*/  LDL.LU R24, [R1+0x88] ;  /* 0x0000880001187983 */ /* 0x001ea80000300800 */
[----:B------:R-:W2:Y:S04]  /*17bb0*/  LDL.LU R25, [R1+0x8c] ;  /* 0x00008c0001197983 */ /* 0x000ea80000300800 */
[----:B-1----:R-:W2:Y:S04]  /*17bc0*/  LDL.LU R26, [R1+0x804] ;  /* 0x00080400011a7983 */ /* 0x002ea80000300800 */
[----:B--2---:R0:W-:Y:S04]  /*17bd0*/  STL [R1+0x8b8], R26 ;  /* 0x0008b81a01007387 */ /* 0x0041e80000100800 */
[----:B0-----:R-:W2:Y:S04]  /*17be0*/  LDL.LU R26, [R1+0x80c] ;  /* 0x00080c00011a7983 */ /* 0x001ea80000300800 */
[----:B------:R-:W2:Y:S04]  /*17bf0*/  LDL.LU R27, [R1+0x814] ;  /* 0x00081400011b7983 */ /* 0x000ea80000300800 */
[----:B--2---:R0:W-:Y:S04]  /*17c00*/  STL [R1+0x8b4], R27 ;  /* 0x0008b41b01007387 */ /* 0x0041e80000100800 */
[----:B0-----:R-:W2:Y:S01]  /*17c10*/  LDL.LU R27, [R1+0x81c] ;  /* 0x00081c00011b7983 */ /* 0x001ea20000300800 */
[----:B---3--:R-:W-:Y:S03]  /*17c20*/  HMMA.16816.F32 R8, R20, R14, R8 ;  /* 0x0000000e1408723c */ /* 0x008fe60000001808 */
[----:B--2---:R0:W-:Y:S04]  /*17c30*/  STL.64 [R1+0x8d8], R26 ;  /* 0x0008d81a01007387 */ /* 0x0041e80000100a00 */
[----:B------:R4:W-:Y:S01]  /*17c40*/  STL.64 [R1+0x8d0], R24 ;  /* 0x0008d01801007387 */ /* 0x0009e20000100a00 */
[----:B0-----:R-:W-:-:S02]  /*17c50*/  IMAD.MOV.U32 R26, RZ, RZ, R7 ;  /* 0x000000ffff1a7224 */ /* 0x001fc400078e0007 */
[----:B------:R-:W-:Y:S02]  /*17c60*/  IMAD.MOV.U32 R27, RZ, RZ, R19 ;  /* 0x000000ffff1b7224 */ /* 0x000fe400078e0013 */
[----:B----4-:R-:W-:Y:S02]  /*17c70*/  IMAD.MOV.U32 R24, RZ, RZ, R5 ;  /* 0x000000ffff187224 */ /* 0x010fe400078e0005 */
[----:B------:R-:W2:Y:S01]  /*17c80*/  LDL.LU R5, [R1+0x908] ;  /* 0x0009080001057983 */ /* 0x000ea20000300800 */
[----:B------:R-:W-:-:S03]  /*17c90*/  IMAD.MOV.U32 R25, RZ, RZ, R6 ;  /* 0x000000ffff197224 */ /* 0x000fc600078e0006 */
[----:B------:R-:W2:Y:S04]  /*17ca0*/  LDL.LU R6, [R1+0x904] ;  /* 0x0009040001067983 */ /* 0x000ea80000300800 */
[----:B------:R-:W2:Y:S04]  /*17cb0*/  LDL.LU R7, [R1+0x900] ;  /* 0x0009000001077983 */ /* 0x000ea80000300800 */
[----:B------:R-:W3:Y:S04]  /*17cc0*/  LDL.LU R0, [R1+0x7e8] ;  /* 0x0007e80001007983 */ /* 0x000ee80000300800 */
[----:B------:R-:W4:Y:S04]  /*17cd0*/  LDL.LU R19, [R1+0x800] ;  /* 0x0008000001137983 */ /* 0x000f280000300800 */
[----:B------:R0:W-:Y:S04]  /*17ce0*/  STL.64 [R1+0x8e8], R26 ;  /* 0x0008e81a01007387 */ /* 0x0001e80000100a00 */
[----:B------:R1:W-:Y:S01]  /*17cf0*/  STL.64 [R1+0x8e0], R24 ;  /* 0x0008e01801007387 */ /* 0x0003e20000100a00 */
[----:B0-----:R-:W-:-:S03]  /*17d00*/  IMAD.MOV.U32 R26, RZ, RZ, R29 ;  /* 0x000000ffff1a7224 */ /* 0x001fc600078e001d */
[----:B-1----:R-:W3:Y:S04]  /*17d10*/  LDL.LU R24, [R1+0x30] ;  /* 0x0000300001187983 */ /* 0x002ee80000300800 */
[----:B------:R-:W3:Y:S04]  /*17d20*/  LDL.LU R25, [R1+0x34] ;  /* 0x0000340001197983 */ /* 0x000ee80000300800 */
[----:B------:R-:W3:Y:S01]  /*17d30*/  LDL.LU R29, [R1+0x820] ;  /* 0x00082000011d7983 */ /* 0x000ee20000300800 */
[----:B------:R-:W-:Y:S01]  /*17d40*/  IMAD.MOV.U32 R27, RZ, RZ, R28 ;  /* 0x000000ffff1b7224 */ /* 0x000fe200078e001c */
[----:B--2---:R-:W-:Y:S02]  /*17d50*/  HMMA.16816.F32 R12, R20, R12, R4 ;  /* 0x0000000c140c723c */ /* 0x004fe40000001804 */
[----:B---3--:R0:W-:Y:S04]  /*17d60*/  STL [R1+0x8b0], R29 ;  /* 0x0008b01d01007387 */ /* 0x0081e80000100800 */
[----:B0-----:R-:W2:Y:S04]  /*17d70*/  LDL.LU R29, [R1+0x818] ;  /* 0x00081800011d7983 */ /* 0x001ea80000300800 */
[----:B------:R-:W3:Y:S04]  /*17d80*/  LDL.LU R28, [R1+0x810] ;  /* 0x00081000011c7983 */ /* 0x000ee80000300800 */
[----:B------:R0:W-:Y:S04]  /*17d90*/  STL.64 [R1+0x898], R10 ;  /* 0x0008980a01007387 */ /* 0x0001e80000100a00 */
[----:B0-----:R-:W2:Y:S04]  /*17da0*/  LDL.LU R10, [R1+0x7f8] ;  /* 0x0007f800010a7983 */ /* 0x001ea80000300800 */
[----:B------:R-:W2:Y:S04]  /*17db0*/  LDL.LU R11, [R1+0x7f4] ;  /* 0x0007f400010b7983 */ /* 0x000ea80000300800 */
[----:B------:R0:W-:Y:S04]  /*17dc0*/  STL.64 [R1+0x890], R8 ;  /* 0x0008900801007387 */ /* 0x0001e80000100a00 */
[----:B0-----:R-:W2:Y:S04]  /*17dd0*/  LDL.LU R8, [R1+0x7fc] ;  /* 0x0007fc0001087983 */ /* 0x001ea80000300800 */
[----:B------:R-:W2:Y:S04]  /*17de0*/  LDL.LU R9, [R1+0x7e4] ;  /* 0x0007e40001097983 */ /* 0x000ea80000300800 */
[----:B------:R-:W3:Y:S04]  /*17df0*/  LDL.LU R5, [R1+0x7ec] ;  /* 0x0007ec0001057983 */ /* 0x000ee80000300800 */
[----:B------:R-:W4:Y:S04]  /*17e00*/  LDL.LU R6, [R1+0x7f0] ;  /* 0x0007f00001067983 */ /* 0x000f280000300800 */
[----:B------:R-:W4:Y:S04]  /*17e10*/  LDL.LU R7, [R1+0x9c] ;  /* 0x00009c0001077983 */ /* 0x000f280000300800 */
[----:B------:R-:W-:Y:S04]  /*17e20*/  STL.64 [R1+0x8a8], R14 ;  /* 0x0008a80e01007387 */ /* 0x000fe80000100a00 */
[----:B------:R0:W-:Y:S04]  /*17e30*/  STL.64 [R1+0x8a0], R12 ;  /* 0x0008a00c01007387 */ /* 0x0001e80000100a00 */
[----:B0-----:R-:W4:Y:S04]  /*17e40*/  LDL.LU R12, [R1+0x10] ;  /* 0x00001000010c7983 */ /* 0x001f280000300800 */
[----:B------:R-:W4:Y:S04]  /*17e50*/  LDL.LU R13, [R1+0x14] ;  /* 0x00001400010d7983 */ /* 0x000f280000300800 */
[----:B------:R-:W4:Y:S04]  /*17e60*/  LDL.LU R14, [R1+0x18] ;  /* 0x00001800010e7983 */ /* 0x000f280000300800 */
[----:B------:R-:W4:Y:S01]  /*17e70*/  LDL.LU R15, [R1+0x1c] ;  /* 0x00001c00010f7983 */ /* 0x000f220000300800 */
[----:B--2---:R-:W-:-:S02]  /*17e80*/  IMAD R4, R9, 0x100, R8 ;  /* 0x0000010009047824 */ /* 0x004fc400078e0208 */
[----:B---3--:R-:W-:Y:S02]  /*17e90*/  IMAD R0, R0, 0x100, R5 ;  /* 0x0000010000007824 */ /* 0x008fe400078e0205 */
[----:B------:R-:W-:Y:S02]  /*17ea0*/  IMAD R5, R11, 0x100, R10 ;  /* 0x000001000b057824 */ /* 0x000fe400078e020a */
[----:B----4-:R-:W-:Y:S01]  /*17eb0*/  IMAD R6, R6, 0x100, R19 ;  /* 0x0000010006067824 */ /* 0x010fe200078e0213 */
[----:B------:R0:W-:Y:S04]  /*17ec0*/  STL.64 [R1+0x8c8], R14 ;  /* 0x0008c80e01007387 */ /* 0x0001e80000100a00 */
[----:B------:R1:W-:Y:S01]  /*17ed0*/  STL.64 [R1+0x8c0], R12 ;  /* 0x0008c00c01007387 */ /* 0x0003e20000100a00 */
[----:B0-----:R-:W-:-:S02]  /*17ee0*/  IMAD.MOV.U32 R14, RZ, RZ, R17 ;  /* 0x000000ffff0e7224 */ /* 0x001fc400078e0011 */
[----:B------:R-:W-:Y:S01]  /*17ef0*/  IMAD.MOV.U32 R15, RZ, RZ, R18 ;  /* 0x000000ffff0f7224 */ /* 0x000fe200078e0012 */
[----:B-1----:R-:W2:Y:S01]  /*17f00*/  LDL.LU R12, [R1+0x50] ;  /* 0x00005000010c7983 */ /* 0x002ea20000300800 */
[----:B------:R-:W-:-:S03]  /*17f10*/  IMAD.MOV.U32 R13, RZ, RZ, R16 ;  /* 0x000000ffff0d7224 */ /* 0x000fc600078e0010 */
[----:B------:R-:W3:Y:S04]  /*17f20*/  LDL.LU R16, [R1+0x8fc] ;  /* 0x0008fc0001107983 */ /* 0x000ee80000300800 */
[----:B------:R-:W3:Y:S04]  /*17f30*/  LDL.LU R17, [R1+0x8f8] ;  /* 0x0008f80001117983 */ /* 0x000ee80000300800 */
[----:B------:R-:W3:Y:S04]  /*17f40*/  LDL.LU R18, [R1+0x8f4] ;  /* 0x0008f40001127983 */ /* 0x000ee80000300800 */
[----:B------:R-:W4:Y:S04]  /*17f50*/  LDL.LU R8, [R1] ;  /* 0x0000000001087983 */ /* 0x000f280000300800 */
[----:B------:R-:W4:Y:S04]  /*17f60*/  LDL.LU R9, [R1+0x4] ;  /* 0x0000040001097983 */ /* 0x000f280000300800 */
[----:B------:R-:W4:Y:S04]  /*17f70*/  LDL.LU R10, [R1+0x8] ;  /* 0x00000800010a7983 */ /* 0x000f280000300800 */
[----:B------:R-:W4:Y:S04]  /*17f80*/  LDL.LU R11, [R1+0xc] ;  /* 0x00000c00010b7983 */ /* 0x000f280000300800 */
[----:B------:R-:W3:Y:S02]  /*17f90*/  LDL.LU R19, [R1+0x8f0] ;  /* 0x0008f00001137983 */ /* 0x000ee40000300800 */
[----:B---3--:R-:W-:Y:S02]  /*17fa0*/  HMMA.16816.F32 R16, R20, R2, R16 ;  /* 0x000000021410723c */ /* 0x008fe40000001810 */
[----:B------:R-:W3:Y:S04]  /*17fb0*/  LDL.LU R2, [R1+0xb8] ;  /* 0x0000b80001027983 */ /* 0x000ee80000300800 */
[----:B------:R-:W2:Y:S01]  /*17fc0*/  LDL.LU R3, [R1+0xbc] ;  /* 0x0000bc0001037983 */ /* 0x000ea20000300800 */
[----:B------:R-:W-:-:S02]  /*17fd0*/  F2FP.F16.E4M3.UNPACK_B R20, R0 ;  /* 0x00000000ff14723e */ /* 0x000fc400020006ff */
[----:B------:R-:W-:Y:S01]  /*17fe0*/  F2FP.F16.E4M3.UNPACK_B R22, R4 ;  /* 0x00000004ff16723e */ /* 0x000fe200020006ff */
[----:B------:R-:W4:Y:S01]  /*17ff0*/  LDL.LU R0, [R1+0x808] ;  /* 0x0008080001007983 */ /* 0x000f220000300800 */
[----:B------:R-:W-:Y:S02]  /*18000*/  F2FP.F16.E4M3.UNPACK_B R21, R5 ;  /* 0x00000005ff15723e */ /* 0x000fe400020006ff */
[----:B------:R-:W-:Y:S01]  /*18010*/  F2FP.F16.E4M3.UNPACK_B R23, R6 ;  /* 0x00000006ff17723e */ /* 0x000fe200020006ff */
[----:B------:R-:W4:Y:S04]  /*18020*/  LDL.LU R4, [R1+0xa8] ;  /* 0x0000a80001047983 */ /* 0x000f280000300800 */
[----:B------:R-:W4:Y:S04]  /*18030*/  LDL.LU R5, [R1+0xac] ;  /* 0x0000ac0001057983 */ /* 0x000f280000300800 */
[----:B------:R-:W4:Y:S01]  /*18040*/  LDL.LU R6, [R1+0x98] ;  /* 0x0000980001067983 */ /* 0x000f220000300800 */
[----:B---3--:R-:W-:-:S02]  /*18050*/  F2FP.F16.E4M3.UNPACK_B R2, R2.H1 ;  /* 0x00000002ff02723e */ /* 0x008fc400030006ff */
[----:B--2---:R-:W-:-:S07]  /*18060*/  F2FP.F16.E4M3.UNPACK_B R3, R3.H1 ;  /* 0x00000003ff03723e */ /* 0x004fce00030006ff */
[----:B------:R-:W-:-:S15]  /*18070*/  HMMA.16816.F32 R24, R20, R2, R24 ;  /* 0x000000021418723c */ /* 0x000fde0000001818 */
[----:B------:R-:W-:-:S04]  /*18080*/  NOP ;  /* 0x0000000000007918 */ /* 0x000fc80000000000 */
[----:B------:R-:W-:Y:S04]  /*18090*/  STL.64 [R1+0x100], R24 ;  /* 0x0001001801007387 */ /* 0x000fe80000100a00 */
[----:B------:R0:W-:Y:S04]  /*180a0*/  STL.64 [R1+0x108], R26 ;  /* 0x0001081a01007387 */ /* 0x0001e80000100a00 */
[----:B0-----:R-:W2:Y:S04]  /*180b0*/  LDL.LU.64 R26, [R1+0x8e8] ;  /* 0x0008e800011a7983 */ /* 0x001ea80000300a00 */
[----:B------:R-:W2:Y:S01]  /*180c0*/  LDL.LU.64 R24, [R1+0x8e0] ;  /* 0x0008e00001187983 */ /* 0x000ea20000300a00 */
[----:B----4-:R-:W-:-:S02]  /*180d0*/  F2FP.F16.E4M3.UNPACK_B R4, R4.H1 ;  /* 0x00000004ff04723e */ /* 0x010fc400030006ff */
[----:B------:R-:W-:Y:S02]  /*180e0*/  F2FP.F16.E4M3.UNPACK_B R5, R5.H1 ;  /* 0x00000005ff05723e */ /* 0x000fe400030006ff */
[----:B------:R-:W-:Y:S02]  /*180f0*/  F2FP.F16.E4M3.UNPACK_B R6, R6.H1 ;  /* 0x00000006ff06723e */ /* 0x000fe400030006ff */
[----:B------:R-:W-:-:S03]  /*18100*/  F2FP.F16.E4M3.UNPACK_B R7, R7.H1 ;  /* 0x00000007ff07723e */ /* 0x000fc600030006ff */
[----:B--2---:R-:W-:-:S15]  /*18110*/  HMMA.16816.F32 R24, R20, R4, R24 ;  /* 0x000000041418723c */ /* 0x004fde0000001818 */
[----:B------:R-:W-:-:S04]  /*18120*/  NOP ;  /* 0x0000000000007918 */ /* 0x000fc80000000000 */
[----:B------:R-:W-:Y:S04]  /*18130*/  STL.64 [R1+0xf0], R24 ;  /* 0x0000f01801007387 */ /* 0x000fe80000100a00 */
[----:B------:R0:W-:Y:S04]  /*18140*/  STL.64 [R1+0xf8], R26 ;  /* 0x0000f81a01007387 */ /* 0x0001e80000100a00 */
[----:B0-----:R-:W2:Y:S01]  /*18150*/  LDL.LU.64 R26, [R1+0x8d8] ;  /* 0x0008d800011a7983 */ /* 0x001ea20000300a00 */
[----:B------:R-:W-:Y:S03]  /*18160*/  HMMA.16816.F32 R12, R20, R6, R12 ;  /* 0x00000006140c723c */ /* 0x000fe6000000180c */
[----:B------:R-:W3:-:S15]  /*18170*/  LDL.LU.64 R24, [R1+0x8d0] ;  /* 0x0008d00001187983 */ /* 0x000ede0000300a00 */
[----:B------:R-:W-:Y:S01]  /*18180*/  NOP ;  /* 0x0000000000007918 */ /* 0x000fe20000000000 */
[----:B------:R-:W-:Y:S04]  /*18190*/  STL.64 [R1+0xe0], R12 ;  /* 0x0000e00c01007387 */ /* 0x000fe80000100a00 */
[----:B------:R0:W-:Y:S04]  /*181a0*/  STL.64 [R1+0xe8], R14 ;  /* 0x0000e80e01007387 */ /* 0x0001e80000100a00 */
[----:B0-----:R-:W4:Y:S04]  /*181b0*/  LDL.LU.64 R14, [R1+0x8c8] ;  /* 0x0008c800010e7983 */ /* 0x001f280000300a00 */
[----:B------:R-:W4:Y:S01]  /*181c0*/  LDL.LU.64 R12, [R1+0x8c0] ;  /* 0x0008c000010c7983 */ /* 0x000f220000300a00 */
[----:B--2---:R-:W-:-:S03]  /*181d0*/  IMAD R0, R0, 0x100, R26 ;  /* 0x0000010000007824 */ /* 0x004fc600078e021a */
[----:B------:R-:W2:Y:S02]  /*181e0*/  LDL.LU R26, [R1+0x8b8] ;  /* 0x0008b800011a7983 */ /* 0x000ea40000300800 */
[----:B--2---:R-:W-:Y:S02]  /*181f0*/  IMAD R26, R26, 0x100, R27 ;  /* 0x000001001a1a7824 */ /* 0x004fe400078e021b */
[----:B------:R-:W2:Y:S01]  /*18200*/  LDL.LU R27, [R1+0x8b4] ;  /* 0x0008b400011b7983 */ /* 0x000ea20000300800 */
[----:B---3--:R-:W-:Y:S02]  /*18210*/  F2FP.F16.E4M3.UNPACK_B R24, R24.H1 ;  /* 0x00000018ff18723e */ /* 0x008fe400030006ff */
[----:B------:R-:W-:-:S07]  /*18220*/  F2FP.F16.E4M3.UNPACK_B R25, R25.H1 ;  /* 0x00000019ff19723e */ /* 0x000fce00030006ff */
[----:B----4-:R-:W-:Y:S01]  /*18230*/  HMMA.16816.F32 R20, R20, R24, R12 ;  /* 0x000000181414723c */ /* 0x010fe2000000180c */
[----:B--2---:R-:W-:Y:S02]  /*18240*/  IMAD R27, R27, 0x100, R29 ;  /* 0x000001001b1b7824 */ /* 0x004fe400078e021d */
[----:B------:R-:W2:Y:S04]  /*18250*/  LDL.LU R29, [R1+0x8b0] ;  /* 0x0008b000011d7983 */ /* 0x000ea80000300800 */
[----:B------:R-:W3:Y:S04]  /*18260*/  LDL.LU.64 R14, [R1+0x8a8] ;  /* 0x0008a800010e7983 */ /* 0x000ee80000300a00 */
[----:B------:R-:W3:Y:S08]  /*18270*/  LDL.LU.64 R12, [R1+0x8a0] ;  /* 0x0008a000010c7983 */ /* 0x000ef00000300a00 */
[----:B------:R0:W-:Y:S04]  /*18280*/  STL.64 [R1+0x110], R20 ;  /* 0x0001101401007387 */ /* 0x0001e80000100a00 */
[----:B------:R1:W-:Y:S01]  /*18290*/  STL.64 [R1+0x118], R22 ;  /* 0x0001181601007387 */ /* 0x0003e20000100a00 */
[----:B0-----:R-:W-:-:S02]  /*182a0*/  F2FP.F16.E4M3.UNPACK_B R20, R0 ;  /* 0x00000000ff14723e */ /* 0x001fc400020006ff */
[----:B------:R-:W-:Y:S02]  /*182b0*/  F2FP.F16.E4M3.UNPACK_B R21, R27 ;  /* 0x0000001bff15723e */ /* 0x000fe400020006ff */
[----:B-1----:R-:W-:Y:S02]  /*182c0*/  F2FP.F16.E4M3.UNPACK_B R22, R26 ;  /* 0x0000001aff16723e */ /* 0x002fe400020006ff */
[----:B------:R-:W4:Y:S04]  /*182d0*/  LDL.LU R26, [R1+0x384] ;  /* 0x00038400011a7983 */ /* 0x000f280000300800 */
[----:B------:R-:W3:Y:S01]  /*182e0*/  LDL.LU R27, [R1+0x3ac] ;  /* 0x0003ac00011b7983 */ /* 0x000ee20000300800 */
[----:B--2---:R-:W-:Y:S02]  /*182f0*/  IMAD R28, R28, 0x100, R29 ;  /* 0x000001001c1c7824 */ /* 0x004fe400078e021d */
[----:B------:R-:W0:Y:S03]  /*18300*/  LDC R29, c[0x0][0x3a8] ;  /* 0x0000ea00ff1d7b82 */ /* 0x000e260000000800 */
[----:B------:R-:W-:-:S02]  /*18310*/  F2FP.F16.E4M3.UNPACK_B R23, R28 ;  /* 0x0000001cff17723e */ /* 0x000fc400020006ff */
[----:B------:R-:W2:Y:S05]  /*18320*/  LDL.LU R28, [R1+0x3a4] ;  /* 0x0003a400011c7983 */ /* 0x000eaa0000300800 */
[----:B------:R-:W-:-:S15]  /*18330*/  HMMA.16816.F32 R8, R20, R2, R8 ;  /* 0x000000021408723c */ /* 0x000fde0000001808 */
[----:B------:R-:W-:-:S04]  /*18340*/  NOP ;  /* 0x0000000000007918 */ /* 0x000fc80000000000 */
[----:B------:R-:W-:Y:S04]  /*18350*/  STL.64 [R1+0xd0], R8 ;  /* 0x0000d00801007387 */ /* 0x000fe80000100a00 */
[----:B------:R1:W-:Y:S04]  /*18360*/  STL.64 [R1+0xd8], R10 ;  /* 0x0000d80a01007387 */ /* 0x0003e80000100a00 */
[----:B-1----:R-:W2:Y:S04]  /*18370*/  LDL.LU.64 R10, [R1+0x898] ;  /* 0x00089800010a7983 */ /* 0x002ea80000300a00 */
[----:B------:R-:W2:Y:S04]  /*18380*/  LDL.LU.64 R8, [R1+0x890] ;  /* 0x0008900001087983 */ /* 0x000ea80000300a00 */
[----:B------:R-:W4:Y:S04]  /*18390*/  LDL.LU R2, [R1+0x394] ;  /* 0x0003940001027983 */ /* 0x000f280000300800 */
[----:B------:R-:W4:Y:S01]  /*183a0*/  LDL.LU R3, [R1+0x39c] ;  /* 0x00039c0001037983 */ /* 0x000f220000300800 */
[C---:B---3--:R-:W-:Y:S08]  /*183b0*/  HMMA.16816.F32 R12, R20.reuse, R6, R12 ;  /* 0x00000006140c723c */ /* 0x048ff0000000180c */
[----:B--2---:R-:W-:Y:S01]  /*183c0*/  HMMA.16816.F32 R8, R20, R4, R8 ;  /* 0x000000041408723c */ /* 0x004fe20000001808 */
[----:B------:R-:W2:-:S15]  /*183d0*/  LDL.LU R5, [R1+0xc4] ;  /* 0x0000c40001057983 */ /* 0x000e9e0000300800 */
[----:B------:R-:W-:-:S03]  /*183e0*/  NOP ;  /* 0x0000000000007918 */ /* 0x000fc60000000000 */
[----:B------:R1:W-:Y:S04]  /*183f0*/  STL.64 [R1+0x10], R8 ;  /* 0x0000100801007387 */ /* 0x0003e80000100a00 */
[----:B------:R3:W-:Y:S04]  /*18400*/  STL.64 [R1+0x18], R10 ;  /* 0x0000180a01007387 */ /* 0x0007e80000100a00 */
[----:B-1----:R-:W2:Y:S04]  /*18410*/  LDL.LU R8, [R1+0xc0] ;  /* 0x0000c00001087983 */ /* 0x002ea80000300800 */
[----:B------:R-:W2:Y:S04]  /*18420*/  LDL.LU R9, [R1+0x7a0] ;  /* 0x0007a00001097983 */ /* 0x000ea80000300800 */
[----:B---3--:R-:W3:Y:S04]  /*18430*/  LDL.LU R10, [R1+0x794] ;  /* 0x00079400010a7983 */ /* 0x008ee80000300800 */
[----:B------:R-:W3:Y:S04]  /*18440*/  LDL.LU R11, [R1+0x790] ;  /* 0x00079000010b7983 */ /* 0x000ee80000300800 */
[----:B------:R-:W-:Y:S04]  /*18450*/  STL.64 [R1], R12 ;  /* 0x0000000c01007387 */ /* 0x000fe80000100a00 */
[----:B------:R1:W-:Y:S01]  /*18460*/  STL.64 [R1+0x8], R14 ;  /* 0x0000080e01007387 */ /* 0x0003e20000100a00 */
[----:B0-----:R-:W-:Y:S01]  /*18470*/  IMAD.SHL.U32 R0, R29, 0x80, RZ ;  /* 0x000000801d007824 */ /* 0x001fe200078e00ff */
[----:B-1----:R-:W-:Y:S01]  /*18480*/  HMMA.16816.F32 R12, R20, R24, R16 ;  /* 0x00000018140c723c */ /* 0x002fe20000001810 */
[----:B----4-:R-:W-:-:S15]  /*18490*/  IADD3 R3, P6, PT, R3, UR4, RZ ;  /* 0x0000000403037c10 */ /* 0x010fde000ffde0ff */
[----:B------:R-:W-:-:S03]  /*184a0*/  NOP ;  /* 0x0000000000007918 */ /* 0x000fc60000000000 */
[----:B------:R-:W-:Y:S01]  /*184b0*/  STL [R1+0x868], R12 ;  /* 0x0008680c01007387 */ /* 0x000fe20000100800 */
[----:B--2---:R-:W-:-:S05]  /*184c0*/  IADD3 R5, P0, PT, R0, R5, RZ ;  /* 0x0000000500057210 */ /* 0x004fca0007f1e0ff */
[----:B------:R-:W-:Y:S04]  /*184d0*/  STL [R1+0xc4], R5 ;  /* 0x0000c40501007387 */ /* 0x000fe80000100800 */
[----:B------:R-:W-:Y:S04]  /*184e0*/  STL [R1+0x864], R13 ;  /* 0x0008640d01007387 */ /* 0x000fe80000100800 */
[----:B------:R-:W-:Y:S04]  /*184f0*/  STL [R1+0x860], R14 ;  /* 0x0008600e01007387 */ /* 0x000fe80000100800 */
[----:B------:R-:W-:Y:S01]  /*18500*/  STL [R1+0x85c], R15 ;  /* 0x00085c0f01007387 */ /* 0x000fe20000100800 */
[----:B------:R-:W-:-:S02]  /*18510*/  LEA.HI.X.SX32 R8, R0, R8, 0x1, P0 ;  /* 0x0000000800087211 */ /* 0x000fc400000f0eff */
[----:B------:R-:W-:-:S03]  /*18520*/  IADD3 R9, P3, PT, R9, UR4, RZ ;  /* 0x0000000409097c10 */ /* 0x000fc6000ff7e0ff */
[----:B------:R-:W-:Y:S01]  /*18530*/  STL [R1+0xc0], R8 ;  /* 0x0000c00801007387 */ /* 0x000fe20000100800 */
[----:B------:R-:W-:Y:S02]  /*18540*/  IADD3 R2, P0, PT, R2, UR4, RZ ;  /* 0x0000000402027c10 */ /* 0x000fe4000ff1e0ff */
[----:B---3--:R-:W-:Y:S01]  /*18550*/  IADD3 R10, P2, PT, R10, UR4, RZ ;  /* 0x000000040a0a7c10 */ /* 0x008fe2000ff5e0ff */
[----:B------:R-:W-:Y:S01]  /*18560*/  STL [R1+0x7a0], R9 ;  /* 0x0007a00901007387 */ /* 0x000fe20000100800 */
[----:B------:R-:W-:-:S03]  /*18570*/  IADD3 R11, P1, PT, R11, UR4, RZ ;  /* 0x000000040b0b7c10 */ /* 0x000fc6000ff3e0ff */
[----:B------:R-:W-:Y:S04]  /*18580*/  STL [R1+0x794], R10 ;  /* 0x0007940a01007387 */ /* 0x000fe80000100800 */
[----:B------:R-:W-:Y:S04]  /*18590*/  STL [R1+0x790], R11 ;  /* 0x0007900b01007387 */ /* 0x000fe80000100800 */
[----:B------:R-:W-:Y:S04]  /*185a0*/  STL [R1+0x394], R2 ;  /* 0x0003940201007387 */ /* 0x000fe80000100800 */
[----:B------:R-:W-:Y:S04]  /*185b0*/  STL [R1+0x39c], R3 ;  /* 0x00039c0301007387 */ /* 0x000fe80000100800 */
[----:B------:R-:W2:Y:S01]  /*185c0*/  LDL.LU R0, [R1+0x3bc] ;  /* 0x0003bc0001007983 */ /* 0x000ea20000300800 */
[----:B------:R-:W-:-:S02]  /*185d0*/  IADD3 R28, P5, PT, R28, UR4, RZ ;  /* 0x000000041c1c7c10 */ /* 0x000fc4000ffbe0ff */
[----:B------:R-:W-:-:S03]  /*185e0*/  IADD3 R27, P4, PT, R27, UR4, RZ ;  /* 0x000000041b1b7c10 */ /* 0x000fc6000ff9e0ff */
[----:B------:R-:W-:Y:S01]  /*185f0*/  STL [R1+0x3a4], R28 ;  /* 0x0003a41c01007387 */ /* 0x000fe20000100800 */
[----:B------:R-:W-:-:S03]  /*18600*/  USHF.R.S32.HI UR6, URZ, 0x1f, UR4 ;  /* 0x0000001fff067899 */ /* 0x000fc60008011404 */
[----:B--2---:R0:W-:Y:S04]  /*18610*/  STL [R1+0x888], R0 ;  /* 0x0008880001007387 */ /* 0x0041e80000100800 */
[----:B------:R-:W-:Y:S04]  /*18620*/  STL [R1+0x3ac], R27 ;  /* 0x0003ac1b01007387 */ /* 0x000fe80000100800 */
[----:B0-----:R-:W2:Y:S01]  /*18630*/  LDL.LU R0, [R1+0x388] ;  /* 0x0003880001007983 */ /* 0x001ea20000300800 */
[----:B------:R-:W-:-:S05]  /*18640*/  IADD3.X R26, PT, PT, R26, UR6, RZ, P3, !PT ;  /* 0x000000061a1a7c10 */ /* 0x000fca0009ffe4ff */
[----:B------:R-:W-:Y:S04]  /*18650*/  STL [R1+0x384], R26 ;  /* 0x0003841a01007387 */ /* 0x000fe80000100800 */
[----:B--2---:R0:W-:Y:S04]  /*18660*/  STL [R1+0x88c], R0 ;  /* 0x00088c0001007387 */ /* 0x0041e80000100800 */
[----:B0-----:R-:W2:Y:S04]  /*18670*/  LDL.LU R0, [R1+0x3b4] ;  /* 0x0003b40001007983 */ /* 0x001ea80000300800 */
[----:B------:R-:W3:Y:S04]  /*18680*/  LDL.LU R15, [R1+0x38c] ;  /* 0x00038c00010f7983 */ /* 0x000ee80000300800 */
        /* <DEDUP_REMOVED lines=27> */
[----:B--2---:R-:W-:-:S05]  /*18840*/  IADD3 R0, P3, PT, R0, UR4, RZ ;  /* 0x0000000400007c10 */ /* 0x004fca000ff7e0ff */
[----:B------:R0:W-:Y:S04]  /*18850*/  STL [R1+0x3b4], R0 ;  /* 0x0003b40001007387 */ /* 0x0001e80000100800 */
[----:B0-----:R-:W2:Y:S02]  /*18860*/  LDL.LU R0, [R1+0x88c] ;  /* 0x00088c0001007983 */ /* 0x001ea40000300800 */
[----:B--2---:R-:W-:-:S05]  /*18870*/  IADD3.X R0, PT, PT, R0, UR6, RZ, P2, !PT ;  /* 0x0000000600007c10 */ /* 0x004fca00097fe4ff */
[----:B------:R0:W-:Y:S04]  /*18880*/  STL [R1+0x388], R0 ;  /* 0x0003880001007387 */ /* 0x0001e80000100800 */
[----:B0-----:R-:W2:Y:S01]  /*18890*/  LDL.LU R0, [R1+0x888] ;  /* 0x0008880001007983 */ /* 0x001ea20000300800 */
[----:B---3--:R-:W-:Y:S02]  /*188a0*/  IADD3.X R15, PT, PT, R15, UR6, RZ, P1, !PT ;  /* 0x000000060f0f7c10 */ /* 0x008fe40008ffe4ff */
[----:B----4-:R-:W-:Y:S02]  /*188b0*/  IADD3 R14, P1, PT, R14, UR4, RZ ;  /* 0x000000040e0e7c10 */ /* 0x010fe4000ff3e0ff */
[----:B------:R-:W-:Y:S02]  /*188c0*/  IADD3.X R13, PT, PT, R13, UR6, RZ, P0, !PT ;  /* 0x000000060d0d7c10 */ /* 0x000fe400087fe4ff */
[----:B------:R-:W-:-:S02]  /*188d0*/  IADD3 R12, P0, PT, R12, UR4, RZ ;  /* 0x000000040c0c7c10 */ /* 0x000fc4000ff1e0ff */
[----:B------:R-:W-:Y:S02]  /*188e0*/  IADD3.X R20, PT, PT, R20, UR6, RZ, P6, !PT ;  /* 0x0000000614147c10 */ /* 0x000fe4000b7fe4ff */
[----:B------:R-:W-:Y:S02]  /*188f0*/  IADD3 R21, P6, PT, R21, UR4, RZ ;  /* 0x0000000415157c10 */ /* 0x000fe4000ffde0ff */
[----:B------:R-:W-:Y:S02]  /*18900*/  IADD3.X R22, PT, PT, R22, UR6, RZ, P5, !PT ;  /* 0x0000000616167c10 */ /* 0x000fe4000affe4ff */
[----:B------:R-:W-:Y:S02]  /*18910*/  IADD3 R23, P5, PT, R23, UR4, RZ ;  /* 0x0000000417177c10 */ /* 0x000fe4000ffbe0ff */
        /* <DEDUP_REMOVED lines=16> */
[----:B--2---:R-:W-:-:S05]  /*18a20*/  IADD3 R0, P2, PT, R0, UR4, RZ ;  /* 0x0000000400007c10 */ /* 0x004fca000ff5e0ff */
[----:B------:R-:W-:Y:S04]  /*18a30*/  STL [R1+0x3bc], R0 ;  /* 0x0003bc0001007387 */ /* 0x000fe80000100800 */
[----:B------:R-:W-:Y:S04]  /*18a40*/  STL [R1+0x38c], R15 ;  /* 0x00038c0f01007387 */ /* 0x000fe80000100800 */
[----:B------:R-:W-:Y:S04]  /*18a50*/  STL [R1+0x3c4], R14 ;  /* 0x0003c40e01007387 */ /* 0x000fe80000100800 */
[----:B------:R-:W-:Y:S04]  /*18a60*/  STL [R1+0x390], R13 ;  /* 0x0003900d01007387 */ /* 0x000fe80000100800 */
[----:B------:R-:W-:Y:S01]  /*18a70*/  STL [R1+0x3cc], R12 ;  /* 0x0003cc0c01007387 */ /* 0x000fe20000100800 */
[----:B------:R-:W-:-:S03]  /*18a80*/  IADD3.X R18, PT, PT, R18, UR6, RZ, P2, !PT ;  /* 0x0000000612127c10 */ /* 0x000fc600097fe4ff */
[----:B------:R-:W-:Y:S01]  /*18a90*/  STL [R1+0x398], R20 ;  /* 0x0003981401007387 */ /* 0x000fe20000100800 */
[----:B------:R-:W-:-:S03]  /*18aa0*/  IADD3 R19, P2, PT, R19, UR4, RZ ;  /* 0x0000000413137c10 */ /* 0x000fc6000ff5e0ff */
        /* <DEDUP_REMOVED lines=23> */
[----:B------:R-:W-:Y:S04]  /*18c20*/  STL [R1+0x41c], R28 ;  /* 0x00041c1c01007387 */ /* 0x000fe80000100800 */
[----:B0-----:R-:W2:Y:S04]  /*18c30*/  LDL.LU R26, [R1+0x3f8] ;  /* 0x0003f800011a7983 */ /* 0x001ea80000300800 */
[----:B------:R-:W-:Y:S04]  /*18c40*/  STL [R1+0x3f0], R27 ;  /* 0x0003f01b01007387 */ /* 0x000fe80000100800 */
[----:B------:R-:W3:Y:S04]  /*18c50*/  LDL.LU R0, [R1+0x400] ;  /* 0x0004000001007983 */ /* 0x000ee80000300800 */
[----:B---3--:R0:W-:Y:S04]  /*18c60*/  STL [R1+0x884], R0 ;  /* 0x0008840001007387 */ /* 0x0081e80000100800 */
[----:B0-----:R-:W3:Y:S04]  /*18c70*/  LDL.LU R0, [R1+0x42c] ;  /* 0x00042c0001007983 */ /* 0x001ee80000300800 */
[----:B------:R-:W4:Y:S04]  /*18c80*/  LDL.LU R15, [R1+0x434] ;  /* 0x00043400010f7983 */ /* 0x000f280000300800 */
        /* <DEDUP_REMOVED lines=17> */
[----:B------:R-:W4:Y:S01]  /*18da0*/  LDL.LU R5, [R1+0x47c] ;  /* 0x00047c0001057983 */ /* 0x000f220000300800 */
[----:B--2---:R-:W-:-:S03]  /*18db0*/  IADD3.X R26, PT, PT, R26, UR6, RZ, P1, !PT ;  /* 0x000000061a1a7c10 */ /* 0x004fc60008ffe4ff */
        /* <DEDUP_REMOVED lines=8> */
[----:B------:R0:W-:Y:S04]  /*18e40*/  STL [R1+0x3f8], R26 ;  /* 0x0003f81a01007387 */ /* 0x0001e80000100800 */
[----:B0-----:R-:W2:Y:S01]  /*18e50*/  LDL.LU R26, [R1+0x468] ;  /* 0x00046800011a7983 */ /* 0x001ea20000300800 */
[----:B---3--:R-:W-:-:S05]  /*18e60*/  IADD3 R0, P1, PT, R0, UR4, RZ ;  /* 0x0000000400007c10 */ /* 0x008fca000ff3e0ff */
[----:B------:R0:W-:Y:S04]  /*18e70*/  STL [R1+0x42c], R0 ;  /* 0x00042c0001007387 */ /* 0x0001e80000100800 */
[----:B0-----:R-:W3:Y:S01]  /*18e80*/  LDL.LU R0, [R1+0x884] ;  /* 0x0008840001007983 */ /* 0x001ee20000300800 */
[----:B----4-:R-:W-:Y:S02]  /*18e90*/  IADD3.X R14, PT, PT, R14, UR6, RZ, P6, !PT ;  /* 0x000000060e0e7c10 */ /* 0x010fe4000b7fe4ff */
        /* <DEDUP_REMOVED lines=15> */
[----:B--2---:R-:W-:Y:S02]  /*18f90*/  IADD3.X R8, PT, PT, R8, UR6, RZ, P4, !PT ;  /* 0x0000000608087c10 */ /* 0x004fe4000a7fe4ff */
[----:B------:R-:W-:Y:S02]  /*18fa0*/  IADD3 R9, P4, PT, R9, UR4, RZ ;  /* 0x0000000409097c10 */ /* 0x000fe4000ff9e0ff */
[----:B------:R-:W-:Y:S02]  /*18fb0*/  IADD3.X R10, PT, PT, R10, UR6, RZ, P3, !PT ;  /* 0x000000060a0a7c10 */ /* 0x000fe40009ffe4ff */
[----:B------:R-:W-:Y:S02]  /*18fc0*/  IADD3 R11, P3, PT, R11, UR4, RZ ;  /* 0x000000040b0b7c10 */ /* 0x000fe4000ff7e0ff */
[----:B------:R-:W-:Y:S02]  /*18fd0*/  IADD3.X R2, PT, PT, R2, UR6, RZ, P2, !PT ;  /* 0x0000000602027c10 */ /* 0x000fe400097fe4ff */
[----:B------:R-:W-:-:S02]  /*18fe0*/  IADD3 R3, P2, PT, R3, UR4, RZ ;  /* 0x0000000403037c10 */ /* 0x000fc4000ff5e0ff */
[----:B------:R-:W-:Y:S02]  /*18ff0*/  IADD3.X R28, PT, PT, R28, UR6, RZ, P1, !PT ;  /* 0x000000061c1c7c10 */ /* 0x000fe40008ffe4ff */
[----:B------:R-:W-:Y:S02]  /*19000*/  IADD3 R27, P1, PT, R27, UR4, RZ ;  /* 0x000000041b1b7c10 */ /* 0x000fe4000ff3e0ff */
[----:B---3--:R-:W-:Y:S02]  /*19010*/  IADD3.X R0, PT, PT, R0, UR6, RZ, P0, !PT ;  /* 0x0000000600007c10 */ /* 0x008fe400087fe4ff */
[----:B------:R-:W-:-:S03]  /*19020*/  IADD3 R15, P0, PT, R15, UR4, RZ ;  /* 0x000000040f0f7c10 */ /* 0x000fc6000ff1e0ff */
        /* <DEDUP_REMOVED lines=31> */
[----:B------:R-:W3:Y:S01]  /*19220*/  LDL.LU R0, [R1+0x4ac] ;  /* 0x0004ac0001007983 */ /* 0x000ee20000300800 */
[----:B------:R-:W-:-:S03]  /*19230*/  IADD3.X R26, PT, PT, R26, UR6, RZ, P0, !PT ;  /* 0x000000061a1a7c10 */ /* 0x000fc600087fe4ff */
[----:B---3--:R0:W-:Y:S04]  /*19240*/  STL [R1+0x880], R0 ;  /* 0x0008800001007387 */ /* 0x0081e80000100800 */
[----:B0-----:R-:W3:Y:S04]  /*19250*/  LDL.LU R0, [R1+0x470] ;  /* 0x0004700001007983 */ /* 0x001ee80000300800 */
        /* <DEDUP_REMOVED lines=20> */
[----:B--2---:R-:W-:-:S03]  /*193a0*/  IADD3 R27, P0, PT, R27, UR4, RZ ;  /* 0x000000041b1b7c10 */ /* 0x004fc6000ff1e0ff */
[----:B------:R-:W2:Y:S04]  /*193b0*/  LDL.LU R8, [R1+0x4fc] ;  /* 0x0004fc0001087983 */ /* 0x000ea80000300800 */
[----:B------:R-:W2:Y:S04]  /*193c0*/  LDL.LU R9, [R1+0x4c8] ;  /* 0x0004c80001097983 */ /* 0x000ea80000300800 */
[----:B------:R-:W2:Y:S04]  /*193d0*/  LDL.LU R10, [R1+0x504] ;  /* 0x00050400010a7983 */ /* 0x000ea80000300800 */
[----:B------:R-:W2:Y:S04]  /*193e0*/  LDL.LU R11, [R1+0x4d0] ;  /* 0x0004d000010b7983 */ /* 0x000ea80000300800 */
[----:B------:R-:W2:Y:S04]  /*193f0*/  LDL.LU R2, [R1+0x50c] ;  /* 0x00050c0001027983 */ /* 0x000ea80000300800 */
[----:B------:R-:W2:Y:S04]  /*19400*/  LDL.LU R3, [R1+0x4d8] ;  /* 0x0004d80001037983 */ /* 0x000ea80000300800 */
[----:B0-----:R-:W2:Y:S04]  /*19410*/  LDL.LU R26, [R1+0x514] ;  /* 0x00051400011a7983 */ /* 0x001ea80000300800 */
[----:B------:R-:W2:Y:S04]  /*19420*/  LDL.LU R28, [R1+0x4e0] ;  /* 0x0004e000011c7983 */ /* 0x000ea80000300800 */
[----:B------:R0:W-:Y:S04]  /*19430*/  STL [R1+0x4a4], R27 ;  /* 0x0004a41b01007387 */ /* 0x0001e80000100800 */
[----:B0-----:R-:W2:Y:S01]  /*19440*/  LDL.LU R27, [R1+0x51c] ;  /* 0x00051c00011b7983 */ /* 0x001ea20000300800 */
[----:B---3--:R-:W-:-:S05]  /*19450*/  IADD3.X R0, PT, PT, R0, UR6, RZ, P6, !PT ;  /* 0x0000000600007c10 */ /* 0x008fca000b7fe4ff */
        /* <DEDUP_REMOVED lines=19> */
[----:B--2---:R-:W-:Y:S02]  /*19590*/  IADD3 R8, P3, PT, R8, UR4, RZ ;  /* 0x0000000408087c10 */ /* 0x004fe4000ff7e0ff */
[----:B------:R-:W-:Y:S02]  /*195a0*/  IADD3.X R9, PT, PT, R9, UR6, RZ, P2, !PT ;  /* 0x0000000609097c10 */ /* 0x000fe400097fe4ff */
[----:B------:R-:W-:Y:S02]  /*195b0*/  IADD3 R10, P2, PT, R10, UR4, RZ ;  /* 0x000000040a0a7c10 */ /* 0x000fe4000ff5e0ff */
[----:B------:R-:W-:Y:S02]  /*195c0*/  IADD3.X R11, PT, PT, R11, UR6, RZ, P1, !PT ;  /* 0x000000060b0b7c10 */ /* 0x000fe40008ffe4ff */
[----:B------:R-:W-:-:S02]  /*195d0*/  IADD3 R2, P1, PT, R2, UR4, RZ ;  /* 0x0000000402027c10 */ /* 0x000fc4000ff3e0ff */
[----:B------:R-:W-:Y:S02]  /*195e0*/  IADD3.X R3, PT, PT, R3, UR6, RZ, P0, !PT ;  /* 0x0000000603037c10 */ /* 0x000fe400087fe4ff */
[----:B------:R-:W-:Y:S02]  /*195f0*/  IADD3 R26, P0, PT, R26, UR4, RZ ;  /* 0x000000041a1a7c10 */ /* 0x000fe4000ff1e0ff */
[----:B---3--:R-:W-:-:S05]  /*19600*/  IADD3 R0, P6, PT, R0, UR4, RZ ;  /* 0x0000000400007c10 */ /* 0x008fca000ffde0ff */
        /* <DEDUP_REMOVED lines=31> */
[----:B------:R-:W-:-:S02]  /*19800*/  IADD3.X R28, PT, PT, R28, UR6, RZ, P6, !PT ;  /* 0x000000061c1c7c10 */ /* 0x000fc4000b7fe4ff */
[----:B------:R-:W-:Y:S01]  /*19810*/  IADD3 R27, P6, PT, R27, UR4, RZ ;  /* 0x000000041b1b7c10 */ /* 0x000fe2000ffde0ff */
[----:B---3--:R0:W-:Y:S04]  /*19820*/  STL [R1+0x87c], R0 ;  /* 0x00087c0001007387 */ /* 0x0081e80000100800 */
[----:B------:R-:W-:Y:S04]  /*19830*/  STL [R1+0x4e0], R28 ;  /* 0x0004e01c01007387 */ /* 0x000fe80000100800 */
        /* <DEDUP_REMOVED lines=27> */
[----:B0-----:R-:W2:Y:S04]  /*199f0*/  LDL.LU R27, [R1+0x58c] ;  /* 0x00058c00011b7983 */ /* 0x001ea80000300800 */
        /* <DEDUP_REMOVED lines=62> */
[----:B------:R-:W-:-:S03]  /*19de0*/  IADD3 R28, P5, PT, R28, UR4, RZ ;  /* 0x000000041c1c7c10 */ /* 0x000fc6000ffbe0ff */
[----:B------:R-:W-:Y:S01]  /*19df0*/  STL [R1+0x558], R3 ;  /* 0x0005580301007387 */ /* 0x000fe20000100800 */
[----:B------:R-:W-:-:S03]  /*19e00*/  IADD3.X R26, PT, PT, R26, UR6, RZ, P4, !PT ;  /* 0x000000061a1a7c10 */ /* 0x000fc6000a7fe4ff */
        /* <DEDUP_REMOVED lines=28> */
[----:B0-----:R-:W2:Y:S04]  /*19fd0*/  LDL.LU R26, [R1+0x604] ;  /* 0x00060400011a7983 */ /* 0x001ea80000300800 */
[----:B------:R-:W2:Y:S04]  /*19fe0*/  LDL.LU R2, [R1+0x5d0] ;  /* 0x0005d00001027983 */ /* 0x000ea80000300800 */
[----:B------:R-:W2:Y:S04]  /*19ff0*/  LDL.LU R3, [R1+0x60c] ;  /* 0x00060c0001037983 */ /* 0x000ea80000300800 */
        /* <DEDUP_REMOVED lines=58> */
[----:B------:R-:W-:Y:S04]  /*1a3a0*/  STL [R1+0x5d0], R2 ;  /* 0x0005d00201007387 */ /* 0x000fe80000100800 */
[----:B------:R-:W3:Y:S01]  /*1a3b0*/  LDL.LU R0, [R1+0x5e8] ;  /* 0x0005e80001007983 */ /* 0x000ee20000300800 */
[----:B------:R-:W-:-:S02]  /*1a3c0*/  IADD3 R3, P4, PT, R3, UR4, RZ ;  /* 0x0000000403037c10 */ /* 0x000fc4000ff9e0ff */
[----:B------:R-:W-:-:S03]  /*1a3d0*/  IADD3.X R28, PT, PT, R28, UR6, RZ, P3, !PT ;  /* 0x000000061c1c7c10 */ /* 0x000fc60009ffe4ff */
[----:B------:R-:W-:Y:S01]  /*1a3e0*/  STL [R1+0x60c], R3 ;  /* 0x00060c0301007387 */ /* 0x000fe20000100800 */
[----:B------:R-:W-:-:S03]  /*1a3f0*/  IADD3 R27, P3, PT, R27, UR4, RZ ;  /* 0x000000041b1b7c10 */ /* 0x000fc6000ff7e0ff */
        /* <DEDUP_REMOVED lines=32> */
[----:B------:R-:W2:Y:S04]  /*1a600*/  LDL.LU R28, [R1+0x68c] ;  /* 0x00068c00011c7983 */ /* 0x000ea80000300800 */
        /* <DEDUP_REMOVED lines=19> */
[----:B--2---:R-:W-:-:S02]  /*1a740*/  IADD3 R5, P6, PT, R5, UR4, RZ ;  /* 0x0000000405057c10 */ /* 0x004fc4000ffde0ff */
[----:B------:R-:W-:Y:S02]  /*1a750*/  IADD3.X R8, PT, PT, R8, UR6, RZ, P5, !PT ;  /* 0x0000000608087c10 */ /* 0x000fe4000affe4ff */
        /* <DEDUP_REMOVED lines=73> */
[----:B------:R-:W2:Y:S04]  /*1abf0*/  LDL.LU R28, [R1+0x6d0] ;  /* 0x0006d000011c7983 */ /* 0x000ea80000300800 */
        /* <DEDUP_REMOVED lines=63> */
[----:B------:R1:W-:Y:S04]  /*1aff0*/  STL [R1+0x6d0], R28 ;  /* 0x0006d01c01007387 */ /* 0x0003e80000100800 */
        /* <DEDUP_REMOVED lines=28> */
[----:B------:R-:W2:Y:S04]  /*1b1c0*/  LDL.LU R3, [R1+0x750] ;  /* 0x0007500001037983 */ /* 0x000ea80000300800 */
[----:B-1----:R-:W2:Y:S04]  /*1b1d0*/  LDL.LU R28, [R1+0x758] ;  /* 0x00075800011c7983 */ /* 0x002ea80000300800 */
[----:B0-----:R-:W2:Y:S04]  /*1b1e0*/  LDL.LU R27, [R1+0x760] ;  /* 0x00076000011b7983 */ /* 0x001ea80000300800 */
[----:B------:R-:W2:Y:S01]  /*1b1f0*/  LDL.LU R26, [R1+0x768] ;  /* 0x00076800011a7983 */ /* 0x000ea20000300800 */
        /* <DEDUP_REMOVED lines=16> */
[----:B--2---:R-:W-:Y:S02]  /*1b300*/  IADD3 R7, P4, PT, R7, UR4, RZ ;  /* 0x0000000407077c10 */ /* 0x004fe4000ff9e0ff */
[----:B------:R-:W-:Y:S02]  /*1b310*/  IADD3.X R4, PT, PT, R4, UR6, RZ, P3, !PT ;  /* 0x0000000604047c10 */ /* 0x000fe40009ffe4ff */
[----:B------:R-:W-:-:S02]  /*1b320*/  IADD3 R5, P3, PT, R5, UR4, RZ ;  /* 0x0000000405057c10 */ /* 0x000fc4000ff7e0ff */
[----:B------:R-:W-:Y:S02]  /*1b330*/  IADD3.X R8, PT, PT, R8, UR6, RZ, P2, !PT ;  /* 0x0000000608087c10 */ /* 0x000fe400097fe4ff */
[----:B------:R-:W-:Y:S02]  /*1b340*/  IADD3 R9, P2, PT, R9, UR4, RZ ;  /* 0x0000000409097c10 */ /* 0x000fe4000ff5e0ff */
[----:B------:R-:W-:Y:S02]  /*1b350*/  IADD3.X R10, PT, PT, R10, UR6, RZ, P1, !PT ;  /* 0x000000060a0a7c10 */ /* 0x000fe40008ffe4ff */
[----:B------:R-:W-:Y:S02]  /*1b360*/  IADD3.X R11, PT, PT, R11, UR6, RZ, P0, !PT ;  /* 0x000000060b0b7c10 */ /* 0x000fe400087fe4ff */
[----:B------:R-:W-:Y:S01]  /*1b370*/  IADD3.X R2, PT, PT, R2, UR6, RZ, P6, !PT ;  /* 0x0000000602027c10 */ /* 0x000fe2000b7fe4ff */
[----:B------:R-:W-:Y:S01]  /*1b380*/  UIADD3 UR5, UPT, UPT, UR5, -0x1, URZ ;  /* 0xffffffff05057890 */ /* 0x000fe2000fffe0ff */
[----:B------:R-:W-:-:S02]  /*1b390*/  IADD3.X R28, PT, PT, R28, UR6, RZ, P4, !PT ;  /* 0x000000061c1c7c10 */ /* 0x000fc4000a7fe4ff */
[----:B------:R-:W-:Y:S02]  /*1b3a0*/  IADD3.X R27, PT, PT, R27, UR6, RZ, P3, !PT ;  /* 0x000000061b1b7c10 */ /* 0x000fe40009ffe4ff */
[----:B------:R-:W-:Y:S01]  /*1b3b0*/  IADD3.X R26, PT, PT, R26, UR6, RZ, P2, !PT ;  /* 0x000000061a1a7c10 */ /* 0x000fe200097fe4ff */
[----:B------:R-:W-:Y:S02]  /*1b3c0*/  UISETP.NE.U32.AND UP0, UPT, UR5, URZ, UPT ;  /* 0x000000ff0500728c */ /* 0x000fe4000bf05070 */
[----:B------:R-:W-:Y:S01]  /*1b3d0*/  UIADD3 UR14, UPT, UPT, UR14, -0x80, URZ ;  /* 0xffffff800e0e7890 */ /* 0x000fe2000fffe0ff */
[----:B---3--:R-:W-:Y:S02]  /*1b3e0*/  IADD3.X R12, PT, PT, R12, UR6, RZ, P5, !PT ;  /* 0x000000060c0c7c10 */ /* 0x008fe4000affe4ff */
[----:B------:R-:W-:-:S03]  /*1b3f0*/  IADD3 R13, P5, PT, R13, UR4, RZ ;  /* 0x000000040d0d7c10 */ /* 0x000fc6000ffbe0ff */
[----:B------:R0:W-:Y:S04]  /*1b400*/  STL [R1+0x6e0], R12 ;  /* 0x0006e00c01007387 */ /* 0x0001e80000100800 */
[----:B0-----:R0:W5:Y:S04]  /*1b410*/  LDL.LU R12, [R1+0x868] ;  /* 0x00086800010c7983 */ /* 0x0011680000300800 */
[----:B------:R1:W-:Y:S04]  /*1b420*/  STL [R1+0x71c], R13 ;  /* 0x00071c0d01007387 */ /* 0x0003e80000100800 */
[----:B-1----:R0:W5:Y:S04]  /*1b430*/  LDL.LU R13, [R1+0x864] ;  /* 0x00086400010d7983 */ /* 0x0021680000300800 */
[----:B------:R1:W-:Y:S01]  /*1b440*/  STL [R1+0x6e8], R14 ;  /* 0x0006e80e01007387 */ /* 0x0003e20000100800 */
[----:B------:R-:W-:-:S03]  /*1b450*/  IADD3.X R19, PT, PT, R19, UR6, RZ, P5, !PT ;  /* 0x0000000613137c10 */ /* 0x000fc6000affe4ff */
[----:B-1----:R0:W5:Y:S04]  /*1b460*/  LDL.LU R14, [R1+0x860] ;  /* 0x00086000010e7983 */ /* 0x0021680000300800 */
[----:B------:R1:W-:Y:S01]  /*1b470*/  STL [R1+0x724], R15 ;  /* 0x0007240f01007387 */ /* 0x0003e20000100800 */
[----:B------:R-:W-:-:S03]  /*1b480*/  IADD3 R29, P5, PT, R29, UR4, RZ ;  /* 0x000000041d1d7c10 */ /* 0x000fc6000ffbe0ff */
[----:B-1----:R0:W5:Y:S04]  /*1b490*/  LDL.LU R15, [R1+0x85c] ;  /* 0x00085c00010f7983 */ /* 0x0021680000300800 */
[----:B------:R0:W-:Y:S04]  /*1b4a0*/  STL [R1+0x6f0], R0 ;  /* 0x0006f00001007387 */ /* 0x0001e80000100800 */
        /* <DEDUP_REMOVED lines=11> */
[----:B------:R0:W-:Y:S01]  /*1b560*/  STL [R1+0x720], R6 ;  /* 0x0007200601007387 */ /* 0x0001e20000100800 */
[----:B------:R-:W-:-:S03]  /*1b570*/  IADD3.X R3, PT, PT, R3, UR6, RZ, P5, !PT ;  /* 0x0000000603037c10 */ /* 0x000fc6000affe4ff */
        /* <DEDUP_REMOVED lines=12> */
[----:B------:R-:W-:Y:S05]  /*1b640*/  BRA.U UP0, `(.L_x_1) ;  /* 0xffffff1d00447547 */ /* 0x000fea000b83ffff */
.L_x_0:
[----:B0-----:R-:W2:Y:S01]  /*1b650*/  LDL.LU R6, [R1+0x104] ;  /* 0x0001040001067983 */ /* 0x001ea20000300800 */
[----:B------:R-:W0:Y:S01]  /*1b660*/  S2R R25, SR_TID.X ;  /* 0x0000000000197919 */ /* 0x000e220000002100 */
[----:B------:R-:W1:Y:S01]  /*1b670*/  S2UR UR5, SR_CgaCtaId ;  /* 0x00000000000579c3 */ /* 0x000e620000008800 */
[----:B------:R-:W-:Y:S01]  /*1b680*/  UMOV UR4, 0x400 ;  /* 0x0000040000047882 */ /* 0x000fe20000000000 */
[----:B------:R-:W4:Y:S01]  /*1b690*/  LDCU.128 UR8, c[0x0][0x390] ;  /* 0x00007200ff0877ac */ /* 0x000f220008000c00 */
[----:B------:R3:W-:Y:S04]  /*1b6a0*/  STL [R1+0x86c], R21 ;  /* 0x00086c1501007387 */ /* 0x0007e80000100800 */
[----:B---3--:R-:W3:Y:S01]  /*1b6b0*/  LDL.LU R21, [R1+0xf0] ;  /* 0x0000f00001157983 */ /* 0x008ee20000300800 */
[----:B------:R-:W-:Y:S06]  /*1b6c0*/  BAR.SYNC.DEFER_BLOCKING 0x0 ;  /* 0x0000000000007b1d */ /* 0x000fec0000010000 */
[----:B---3--:R3:W-:Y:S04]  /*1b6d0*/  STL [R1+0x870], R21 ;  /* 0x0008701501007387 */ /* 0x0087e80000100800 */
[----:B---3--:R-:W3:Y:S01]  /*1b6e0*/  LDL.LU R21, [R1+0x108] ;  /* 0x0001080001157983 */ /* 0x008ee20000300800 */
[C---:B0-----:R-:W-:Y:S01]  /*1b6f0*/  IMAD.SHL.U32 R2, R25.reuse, 0x20, RZ ;  /* 0x0000002019027824 */ /* 0x041fe200078e00ff */
[C---:B------:R-:W-:Y:S01]  /*1b700*/  LOP3.LUT R3, R25.reuse, 0xe0, RZ, 0xc0, !PT ;  /* 0x000000e019037812 */ /* 0x040fe200078ec0ff */
[----:B------:R-:W-:-:S03]  /*1b710*/  IMAD.SHL.U32 R0, R25, 0x100, RZ ;  /* 0x0000010019007824 */ /* 0x000fc600078e00ff */
[----:B------:R-:W-:Y:S01]  /*1b720*/  LOP3.LUT R2, R2, 0x60, RZ, 0xc0, !PT ;  /* 0x0000006002027812 */ /* 0x000fe200078ec0ff */
[----:B------:R-:W-:Y:S01]  /*1b730*/  IMAD.SHL.U32 R5, R25, 0x4, RZ ;  /* 0x0000000419057824 */ /* 0x000fe200078e00ff */
[----:B------:R-:W-:Y:S01]  /*1b740*/  LOP3.LUT R0, R0, 0x1800, RZ, 0xc0, !PT ;  /* 0x0000180000007812 */ /* 0x000fe200078ec0ff */
[----:B---3--:R0:W-:Y:S04]  /*1b750*/  STL [R1+0x874], R21 ;  /* 0x0008741501007387 */ /* 0x0081e80000100800 */
[----:B0-----:R-:W2:Y:S04]  /*1b760*/  LDL.LU R21, [R1+0x100] ;  /* 0x0001000001157983 */ /* 0x001ea80000300800 */
[----:B-----5:R0:W-:Y:S04]  /*1b770*/  STL [R1+0x868], R12 ;  /* 0x0008680c01007387 */ /* 0x0201e80000100800 */
[----:B0-----:R-:W3:Y:S04]  /*1b780*/  LDL.LU R12, [R1+0xf8] ;  /* 0x0000f800010c7983 */ /* 0x001ee80000300800 */
[----:B------:R0:W-:Y:S04]  /*1b790*/  STL [R1+0x864], R13 ;  /* 0x0008640d01007387 */ /* 0x0001e80000100800 */
[----:B0-----:R-:W3:Y:S04]  /*1b7a0*/  LDL.LU R13, [R1+0xe0] ;  /* 0x0000e000010d7983 */ /* 0x001ee80000300800 */
[----:B------:R-:W3:Y:S04]  /*1b7b0*/  LDL.LU R7, [R1+0xe4] ;  /* 0x0000e40001077983 */ /* 0x000ee80000300800 */
[----:B------:R0:W-:Y:S04]  /*1b7c0*/  STL [R1+0x860], R14 ;  /* 0x0008600e01007387 */ /* 0x0001e80000100800 */
[----:B0-----:R-:W3:Y:S04]  /*1b7d0*/  LDL.LU R14, [R1+0xe8] ;  /* 0x0000e800010e7983 */ /* 0x001ee80000300800 */
[----:B------:R-:W3:Y:S04]  /*1b7e0*/  LDL.LU R8, [R1+0xec] ;  /* 0x0000ec0001087983 */ /* 0x000ee80000300800 */
[----:B------:R0:W-:Y:S04]  /*1b7f0*/  STL [R1+0x85c], R15 ;  /* 0x00085c0f01007387 */ /* 0x0001e80000100800 */
[----:B0-----:R-:W3:Y:S04]  /*1b800*/  LDL.LU R15, [R1+0x110] ;  /* 0x00011000010f7983 */ /* 0x001ee80000300800 */
[----:B------:R-:W3:Y:S04]  /*1b810*/  LDL.LU R9, [R1+0x114] ;  /* 0x0001140001097983 */ /* 0x000ee80000300800 */
[----:B------:R-:W3:Y:S04]  /*1b820*/  LDL.LU R29, [R1+0x118] ;  /* 0x00011800011d7983 */ /* 0x000ee80000300800 */
[----:B------:R-:W3:Y:S04]  /*1b830*/  LDL.LU R10, [R1+0x11c] ;  /* 0x00011c00010a7983 */ /* 0x000ee80000300800 */
[----:B------:R-:W3:Y:S04]  /*1b840*/  LDL.LU R28, [R1+0xd0] ;  /* 0x0000d000011c7983 */ /* 0x000ee80000300800 */
[----:B------:R-:W3:Y:S04]  /*1b850*/  LDL.LU R11, [R1+0xd4] ;  /* 0x0000d400010b7983 */ /* 0x000ee80000300800 */
[----:B------:R-:W3:Y:S01]  /*1b860*/  LDL.LU R27, [R1+0xd8] ;  /* 0x0000d800011b7983 */ /* 0x000ee20000300800 */
[----:B------:R-:W-:-:S03]  /*1b870*/  IMAD R2, R3, 0x8, R2 ;  /* 0x0000000803027824 */ /* 0x000fc600078e0202 */
[----:B------:R-:W3:Y:S01]  /*1b880*/  LDL.LU R16, [R1+0xdc] ;  /* 0x0000dc0001107983 */ /* 0x000ee20000300800 */
[----:B------:R-:W-:-:S03]  /*1b890*/  LOP3.LUT R3, R25, 0x1c, RZ, 0xc0, !PT ;  /* 0x0000001c19037812 */ /* 0x000fc600078ec0ff */
[----:B------:R-:W3:Y:S01]  /*1b8a0*/  LDL.LU R26, [R1+0x10] ;  /* 0x00001000011a7983 */ /* 0x000ee20000300800 */
[----:B------:R-:W-:-:S03]  /*1b8b0*/  SHF.R.U32.HI R4, RZ, 0x1, R25 ;  /* 0x00000001ff047819 */ /* 0x000fc60000011619 */
[----:B------:R-:W3:Y:S01]  /*1b8c0*/  LDL.LU R17, [R1+0x14] ;  /* 0x0000140001117983 */ /* 0x000ee20000300800 */
[----:B------:R-:W-:-:S03]  /*1b8d0*/  LOP3.LUT R0, R0, 0xfc, R5, 0xf8, !PT ;  /* 0x000000fc00007812 */ /* 0x000fc600078ef805 */
[----:B------:R-:W3:Y:S04]  /*1b8e0*/  LDL.LU R24, [R1+0x18] ;  /* 0x0000180001187983 */ /* 0x000ee80000300800 */
[----:B------:R-:W3:Y:S04]  /*1b8f0*/  LDL.LU R18, [R1+0x1c] ;  /* 0x00001c0001127983 */ /* 0x000ee80000300800 */
[----:B------:R-:W3:Y:S01]  /*1b900*/  LDL.LU R23, [R1] ;  /* 0x0000000001177983 */ /* 0x000ee20000300800 */
[----:B------:R-:W-:-:S03]  /*1b910*/  IMAD.IADD R2, R3, 0x1, R2 ;  /* 0x0000000103027824 */ /* 0x000fc600078e0202 */
[----:B------:R-:W3:Y:S01]  /*1b920*/  LDL.LU R19, [R1+0x4] ;  /* 0x0000040001137983 */ /* 0x000ee20000300800 */
[----:B------:R-:W-:-:S03]  /*1b930*/  LOP3.LUT R0, R0, 0x60, R4, 0x78, !PT ;  /* 0x0000006000007812 */ /* 0x000fc600078e7804 */
[----:B------:R-:W3:Y:S04]  /*1b940*/  LDL.LU R22, [R1+0x8] ;  /* 0x0000080001167983 */ /* 0x000ee80000300800 */
[----:B------:R-:W3:Y:S04]  /*1b950*/  LDL.LU R20, [R1+0xc] ;  /* 0x00000c0001147983 */ /* 0x000ee80000300800 */
[----:B------:R-:W3:Y:S04]  /*1b960*/  LDL.LU R5, [R1+0xfc] ;  /* 0x0000fc0001057983 */ /* 0x000ee80000300800 */
[----:B------:R-:W3:Y:S04]  /*1b970*/  LDL.LU R3, [R1+0xf4] ;  /* 0x0000f40001037983 */ /* 0x000ee80000300800 */
[----:B------:R-:W3:Y:S01]  /*1b980*/  LDL.LU R4, [R1+0x10c] ;  /* 0x00010c0001047983 */ /* 0x000ee20000300800 */
[----:B--2---:R-:W-:-:S03]  /*1b990*/  F2FP.SATFINITE.E4M3.F32.PACK_AB_MERGE_C R6, R6, R21, RZ ;  /* 0x000000150606723e */ /* 0x004fc600048070ff */
[----:B------:R-:W3:Y:S02]  /*1b9a0*/  LDL.LU R21, [R1+0x874] ;  /* 0x0008740001157983 */ /* 0x000ee40000300800 */
[----:B---3--:R-:W-:Y:S02]  /*1b9b0*/  F2FP.SATFINITE.E4M3.F32.PACK_AB_MERGE_C R4, R4, R21, RZ ;  /* 0x000000150404723e */ /* 0x008fe400048070ff */
[----:B------:R-:W2:Y:S01]  /*1b9c0*/  LDL.LU R21, [R1+0x870] ;  /* 0x0008700001157983 */ /* 0x000ea20000300800 */
[----:B------:R-:W-:Y:S02]  /*1b9d0*/  F2FP.SATFINITE.E4M3.F32.PACK_AB_MERGE_C R5, R5, R12, RZ ;  /* 0x0000000c0505723e */ /* 0x000fe400048070ff */
[----:B------:R-:W-:Y:S02]  /*1b9e0*/  F2FP.SATFINITE.E4M3.F32.PACK_AB_MERGE_C R7, R7, R13, RZ ;  /* 0x0000000d0707723e */ /* 0x000fe400048070ff */
[----:B------:R-:W-:Y:S02]  /*1b9f0*/  F2FP.SATFINITE.E4M3.F32.PACK_AB_MERGE_C R8, R8, R14, RZ ;  /* 0x0000000e0808723e */ /* 0x000fe400048070ff */
[----:B------:R-:W-:-:S02]  /*1ba00*/  F2FP.SATFINITE.E4M3.F32.PACK_AB_MERGE_C R9, R9, R15, RZ ;  /* 0x0000000f0909723e */ /* 0x000fc400048070ff */
[----:B------:R-:W-:Y:S02]  /*1ba10*/  F2FP.SATFINITE.E4M3.F32.PACK_AB_MERGE_C R10, R10, R29, RZ ;  /* 0x0000001d0a0a723e */ /* 0x000fe400048070ff */
[----:B--2---:R-:W-:Y:S02]  /*1ba20*/  F2FP.SATFINITE.E4M3.F32.PACK_AB_MERGE_C R3, R3, R21, RZ ;  /* 0x000000150303723e */ /* 0x004fe400048070ff */
[----:B------:R-:W2:Y:S04]  /*1ba30*/  LDL.LU R21, [R1+0x86c] ;  /* 0x00086c0001157983 */ /* 0x000ea80000300800 */
[----:B------:R-:W3:Y:S04]  /*1ba40*/  LDL.LU R12, [R1+0x868] ;  /* 0x00086800010c7983 */ /* 0x000ee80000300800 */
[----:B------:R-:W3:Y:S04]  /*1ba50*/  LDL.LU R13, [R1+0x864] ;  /* 0x00086400010d7983 */ /* 0x000ee80000300800 */
[----:B------:R-:W4:Y:S04]  /*1ba60*/  LDL.LU R14, [R1+0x860] ;  /* 0x00086000010e7983 */ /* 0x000f280000300800 */
[----:B------:R-:W4:Y:S01]  /*1ba70*/  LDL.LU R15, [R1+0x85c] ;  /* 0x00085c00010f7983 */ /* 0x000f220000300800 */
[----:B------:R-:W-:-:S02]  /*1ba80*/  F2FP.SATFINITE.E4M3.F32.PACK_AB_MERGE_C R18, R18, R24, RZ ;  /* 0x000000181212723e */ /* 0x000fc400048070ff */
[----:B------:R-:W-:Y:S01]  /*1ba90*/  F2FP.SATFINITE.E4M3.F32.PACK_AB_MERGE_C R20, R20, R22, RZ ;  /* 0x000000161414723e */ /* 0x000fe200048070ff */
[----:B------:R-:W4:Y:S01]  /*1baa0*/  LDL.LU R29, [R1+0x850] ;  /* 0x00085000011d7983 */ /* 0x000f220000300800 */
[----:B------:R-:W-:Y:S02]  /*1bab0*/  LOP3.LUT R6, R6, 0xffff, RZ, 0xc0, !PT ;  /* 0x0000ffff06067812 */ /* 0x000fe400078ec0ff */
[----:B------:R-:W-:Y:S02]  /*1bac0*/  LOP3.LUT R3, R3, 0xffff, RZ, 0xc0, !PT ;  /* 0x0000ffff03037812 */ /* 0x000fe400078ec0ff */
[----:B------:R-:W-:Y:S02]  /*1bad0*/  LOP3.LUT R7, R7, 0xffff, RZ, 0xc0, !PT ;  /* 0x0000ffff07077812 */ /* 0x000fe400078ec0ff */
[----:B------:R-:W-:Y:S02]  /*1bae0*/  LOP3.LUT R22, R5, 0xffff, RZ, 0xc0, !PT ;  /* 0x0000ffff05167812 */ /* 0x000fe400078ec0ff */
[----:B------:R-:W-:-:S02]  /*1baf0*/  PRMT R24, R6, 0x3340, R3 ;  /* 0x0000334006187816 */ /* 0x000fc40000000003 */
[----:B------:R-:W-:Y:S02]  /*1bb00*/  PRMT R5, R7, 0x3340, R1 ;  /* 0x0000334007057816 */ /* 0x000fe40000000001 */
[----:B------:R-:W-:Y:S02]  /*1bb10*/  SHF.R.U32.HI R6, RZ, 0x8, R6 ;  /* 0x00000008ff067819 */ /* 0x000fe40000011606 */
[----:B------:R-:W-:Y:S02]  /*1bb20*/  SHF.R.U32.HI R3, RZ, 0x8, R3 ;  /* 0x00000008ff037819 */ /* 0x000fe40000011603 */
[----:B------:R-:W-:Y:S02]  /*1bb30*/  F2FP.SATFINITE.E4M3.F32.PACK_AB_MERGE_C R11, R11, R28, RZ ;  /* 0x0000001c0b0b723e */ /* 0x000fe400048070ff */
[----:B------:R-:W-:Y:S02]  /*1bb40*/  F2FP.SATFINITE.E4M3.F32.PACK_AB_MERGE_C R17, R17, R26, RZ ;  /* 0x0000001a1111723e */ /* 0x000fe400048070ff */
[----:B------:R-:W-:Y:S01]  /*1bb50*/  F2FP.SATFINITE.E4M3.F32.PACK_AB_MERGE_C R19, R19, R23, RZ ;  /* 0x000000171313723e */ /* 0x000fe200048070ff */
[----:B-1----:R-:W-:Y:S01]  /*1bb60*/  ULEA UR4, UR5, UR4, 0x18 ;  /* 0x0000000405047291 */ /* 0x002fe2000f8ec0ff */
[----:B------:R-:W-:Y:S01]  /*1bb70*/  LOP3.LUT R4, R4, 0xffff, RZ, 0xc0, !PT ;  /* 0x0000ffff04047812 */ /* 0x000fe200078ec0ff */
[----:B------:R-:W0:Y:S01]  /*1bb80*/  LDC R26, c[0x0][0x3b8] ;  /* 0x0000ee00ff1a7b82 */ /* 0x000e220000000800 */
[----:B------:R-:W-:Y:S01]  /*1bb90*/  SHF.R.U32.HI R7, RZ, 0x8, R7 ;  /* 0x00000008ff077819 */ /* 0x000fe20000011607 */
[----:B------:R-:W1:Y:S01]  /*1bba0*/  LDCU UR5, c[0x0][0x3b4] ;  /* 0x00007680ff0577ac */ /* 0x000e620008000800 */
[----:B------:R-:W-:-:S02]  /*1bbb0*/  LOP3.LUT R8, R8, 0xffff, RZ, 0xc0, !PT ;  /* 0x0000ffff08087812 */ /* 0x000fc400078ec0ff */
[----:B------:R-:W-:Y:S02]  /*1bbc0*/  F2FP.SATFINITE.E4M3.F32.PACK_AB_MERGE_C R16, R16, R27, RZ ;  /* 0x0000001b1010723e */ /* 0x000fe400048070ff */
[----:B------:R-:W-:Y:S02]  /*1bbd0*/  LOP3.LUT R3, R3, 0xffff, RZ, 0xc0, !PT ;  /* 0x0000ffff03037812 */ /* 0x000fe400078ec0ff */
[----:B------:R-:W-:Y:S02]  /*1bbe0*/  LOP3.LUT R6, R6, 0xffff, RZ, 0xc0, !PT ;  /* 0x0000ffff06067812 */ /* 0x000fe400078ec0ff */
[----:B------:R-:W-:Y:S02]  /*1bbf0*/  PRMT R23, R4, 0x3340, R22 ;  /* 0x0000334004177816 */ /* 0x000fe40000000016 */
[----:B------:R-:W-:Y:S02]  /*1bc00*/  LOP3.LUT R11, R11, 0xffff, RZ, 0xc0, !PT ;  /* 0x0000ffff0b0b7812 */ /* 0x000fe400078ec0ff */
[----:B------:R-:W-:-:S02]  /*1bc10*/  LOP3.LUT R17, R17, 0xffff, RZ, 0xc0, !PT ;  /* 0x0000ffff11117812 */ /* 0x000fc400078ec0ff */
[----:B------:R-:W-:Y:S02]  /*1bc20*/  LOP3.LUT R19, R19, 0xffff, RZ, 0xc0, !PT ;  /* 0x0000ffff13137812 */ /* 0x000fe400078ec0ff */
[----:B------:R-:W-:Y:S02]  /*1bc30*/  LOP3.LUT R7, R7, 0xffff, RZ, 0xc0, !PT ;  /* 0x0000ffff07077812 */ /* 0x000fe400078ec0ff */
[----:B------:R-:W-:Y:S02]  /*1bc40*/  SHF.R.U32.HI R4, RZ, 0x8, R4 ;  /* 0x00000008ff047819 */ /* 0x000fe40000011604 */
[----:B------:R-:W-:Y:S02]  /*1bc50*/  SHF.R.U32.HI R22, RZ, 0x8, R22 ;  /* 0x00000008ff167819 */ /* 0x000fe40000011616 */
[----:B------:R-:W-:Y:S02]  /*1bc60*/  PRMT R5, R24, 0x5410, R5 ;  /* 0x0000541018057816 */ /* 0x000fe40000000005 */
[----:B------:R-:W-:-:S02]  /*1bc70*/  LOP3.LUT R16, R16, 0xffff, RZ, 0xc0, !PT ;  /* 0x0000ffff10107812 */ /* 0x000fc400078ec0ff */
[----:B------:R-:W-:Y:S02]  /*1bc80*/  LOP3.LUT R18, R18, 0xffff, RZ, 0xc0, !PT ;  /* 0x0000ffff12127812 */ /* 0x000fe400078ec0ff */
[----:B------:R-:W-:Y:S02]  /*1bc90*/  LOP3.LUT R20, R20, 0xffff, RZ, 0xc0, !PT ;  /* 0x0000ffff14147812 */ /* 0x000fe400078ec0ff */
[----:B------:R-:W-:Y:S02]  /*1bca0*/  PRMT R3, R6, 0x3340, R3 ;  /* 0x0000334006037816 */ /* 0x000fe40000000003 */
[----:B------:R-:W-:Y:S02]  /*1bcb0*/  PRMT R24, R11, 0x3340, R17 ;  /* 0x000033400b187816 */ /* 0x000fe40000000011 */
[----:B------:R-:W-:Y:S02]  /*1bcc0*/  PRMT R6, R7, 0x3340, R1 ;  /* 0x0000334007067816 */ /* 0x000fe40000000001 */
[----:B------:R-:W-:-:S02]  /*1bcd0*/  SHF.R.U32.HI R11, RZ, 0x8, R11 ;  /* 0x00000008ff0b7819 */ /* 0x000fc4000001160b */
[----:B------:R-:W-:Y:S02]  /*1bce0*/  SHF.R.U32.HI R17, RZ, 0x8, R17 ;  /* 0x00000008ff117819 */ /* 0x000fe40000011611 */
[----:B------:R-:W-:Y:S02]  /*1bcf0*/  LOP3.LUT R22, R22, 0xffff, RZ, 0xc0, !PT ;  /* 0x0000ffff16167812 */ /* 0x000fe400078ec0ff */
[----:B------:R-:W-:Y:S02]  /*1bd00*/  LOP3.LUT R7, R4, 0xffff, RZ, 0xc0, !PT ;  /* 0x0000ffff04077812 */ /* 0x000fe400078ec0ff */
[----:B------:R-:W-:Y:S02]  /*1bd10*/  LOP3.LUT R11, R11, 0xffff, RZ, 0xc0, !PT ;  /* 0x0000ffff0b0b7812 */ /* 0x000fe400078ec0ff */
[----:B------:R-:W-:Y:S02]  /*1bd20*/  PRMT R22, R7, 0x3340, R22 ;  /* 0x0000334007167816 */ /* 0x000fe40000000016 */
[----:B------:R-:W-:-:S02]  /*1bd30*/  PRMT R3, R3, 0x5410, R6 ;  /* 0x0000541003037816 */ /* 0x000fc40000000006 */
[----:B------:R-:W-:Y:S02]  /*1bd40*/  LOP3.LUT R10, R10, 0xffff, RZ, 0xc0, !PT ;  /* 0x0000ffff0a0a7812 */ /* 0x000fe400078ec0ff */
[----:B------:R-:W-:Y:S02]  /*1bd50*/  LOP3.LUT R6, R2, 0x40, RZ, 0x3c, !PT ;  /* 0x0000004002067812 */ /* 0x000fe400078e3cff */
[----:B--2---:R-:W-:Y:S02]  /*1bd60*/  PRMT R21, R8, 0x3340, R21 ;  /* 0x0000334008157816 */ /* 0x004fe40000000015 */
[----:B------:R-:W-:Y:S02]  /*1bd70*/  SHF.R.U32.HI R8, RZ, 0x8, R8 ;  /* 0x00000008ff087819 */ /* 0x000fe40000011608 */
[----:B------:R-:W-:Y:S02]  /*1bd80*/  PRMT R21, R23, 0x5410, R21 ;  /* 0x0000541017157816 */ /* 0x000fe40000000015 */
[----:B---3--:R-:W-:-:S02]  /*1bd90*/  F2FP.SATFINITE.E4M3.F32.PACK_AB_MERGE_C R12, R13, R12, RZ ;  /* 0x0000000c0d0c723e */ /* 0x008fc400048070ff */
[----:B------:R-:W-:Y:S02]  /*1bda0*/  PRMT R13, R19, 0x3340, R1 ;  /* 0x00003340130d7816 */ /* 0x000fe40000000001 */
[----:B------:R-:W-:Y:S02]  /*1bdb0*/  SHF.R.U32.HI R19, RZ, 0x8, R19 ;  /* 0x00000008ff137819 */ /* 0x000fe40000011613 */
[----:B------:R-:W-:Y:S02]  /*1bdc0*/  LOP3.LUT R4, R8, 0xffff, RZ, 0xc0, !PT ;  /* 0x0000ffff08047812 */ /* 0x000fe400078ec0ff */
[----:B----4-:R-:W-:Y:S02]  /*1bdd0*/  F2FP.SATFINITE.E4M3.F32.PACK_AB_MERGE_C R14, R15, R14, RZ ;  /* 0x0000000e0f0e723e */ /* 0x010fe400048070ff */
[----:B------:R-:W-:Y:S02]  /*1bde0*/  PRMT R15, R20, 0x3340, R1 ;  /* 0x00003340140f7816 */ /* 0x000fe40000000001 */
[----:B------:R-:W-:-:S02]  /*1bdf0*/  PRMT R23, R16, 0x3340, R18 ;  /* 0x0000334010177816 */ /* 0x000fc40000000012 */
[----:B------:R-:W-:Y:S02]  /*1be00*/  PRMT R13, R24, 0x5410, R13 ;  /* 0x00005410180d7816 */ /* 0x000fe4000000000d */
[----:B------:R-:W-:Y:S02]  /*1be10*/  LOP3.LUT R8, R17, 0xffff, RZ, 0xc0, !PT ;  /* 0x0000ffff11087812 */ /* 0x000fe400078ec0ff */
[----:B------:R-:W-:Y:S02]  /*1be20*/  LOP3.LUT R24, R19, 0xffff, RZ, 0xc0, !PT ;  /* 0x0000ffff13187812 */ /* 0x000fe400078ec0ff */
[----:B------:R-:W-:Y:S02]  /*1be30*/  PRMT R7, R4, 0x3340, R1 ;  /* 0x0000334004077816 */ /* 0x000fe40000000001 */
[----:B------:R-:W-:Y:S02]  /*1be40*/  PRMT R15, R23, 0x5410, R15 ;  /* 0x00005410170f7816 */ /* 0x000fe4000000000f */
[----:B------:R-:W-:-:S02]  /*1be50*/  LOP3.LUT R14, R14, 0xffff, RZ, 0xc0, !PT ;  /* 0x0000ffff0e0e7812 */ /* 0x000fc400078ec0ff */
[----:B------:R-:W-:Y:S02]  /*1be60*/  LOP3.LUT R4, R9, 0xffff, RZ, 0xc0, !PT ;  /* 0x0000ffff09047812 */ /* 0x000fe400078ec0ff */
[----:B------:R-:W-:Y:S02]  /*1be70*/  PRMT R8, R11, 0x3340, R8 ;  /* 0x000033400b087816 */ /* 0x000fe40000000008 */
[----:B------:R-:W-:Y:S02]  /*1be80*/  PRMT R9, R24, 0x3340, R1 ;  /* 0x0000334018097816 */ /* 0x000fe40000000001 */
[----:B------:R-:W-:Y:S02]  /*1be90*/  PRMT R7, R22, 0x5410, R7 ;  /* 0x0000541016077816 */ /* 0x000fe40000000007 */
[----:B------:R-:W-:Y:S02]  /*1bea0*/  PRMT R17, R15, 0x4210, R14 ;  /* 0x000042100f117816 */ /* 0x000fe4000000000e */
[----:B------:R-:W-:-:S02]  /*1beb0*/  SHF.R.U32.HI R15, RZ, 0x5, R25 ;  /* 0x00000005ff0f7819 */ /* 0x000fc40000011619 */
[--C-:B------:R-:W-:Y:S02]  /*1bec0*/  PRMT R5, R5, 0x4210, R4.reuse ;  /* 0x0000421005057816 */ /* 0x100fe40000000004 */
[----:B------:R-:W-:Y:S02]  /*1bed0*/  PRMT R9, R8, 0x5410, R9 ;  /* 0x0000541008097816 */ /* 0x000fe40000000009 */
[----:B------:R-:W-:Y:S02]  /*1bee0*/  PRMT R3, R3, 0x5210, R4 ;  /* 0x0000521003037816 */ /* 0x000fe40000000004 */
[----:B------:R-:W-:Y:S02]  /*1bef0*/  LOP3.LUT R12, R12, 0xffff, RZ, 0xc0, !PT ;  /* 0x0000ffff0c0c7812 */ /* 0x000fe400078ec0ff */
[--C-:B------:R-:W-:Y:S02]  /*1bf00*/  PRMT R21, R21, 0x4210, R10.reuse ;  /* 0x0000421015157816 */ /* 0x100fe4000000000a */
[----:B------:R-:W-:-:S02]  /*1bf10*/  PRMT R7, R7, 0x5210, R10 ;  /* 0x0000521007077816 */ /* 0x000fc4000000000a */
[----:B------:R-:W-:Y:S02]  /*1bf20*/  LOP3.LUT R4, R2, 0x20, RZ, 0x3c, !PT ;  /* 0x0000002002047812 */ /* 0x000fe400078e3cff */
[----:B------:R-:W-:Y:S01]  /*1bf30*/  SGXT.U32 R15, R15, 0x3 ;  /* 0x000000030f0f781a */ /* 0x000fe20000000000 */
[----:B------:R-:W-:Y:S01]  /*1bf40*/  STS [R2+UR4], R5 ;  /* 0x0000000502007988 */ /* 0x000fe20008000804 */
[--C-:B------:R-:W-:Y:S02]  /*1bf50*/  PRMT R13, R13, 0x4210, R12.reuse ;  /* 0x000042100d0d7816 */ /* 0x100fe4000000000c */
[----:B------:R-:W-:Y:S01]  /*1bf60*/  PRMT R9, R9, 0x5210, R12 ;  /* 0x0000521009097816 */ /* 0x000fe2000000000c */
[----:B------:R2:W-:Y:S04]  /*1bf70*/  STS [R2+UR4+0x80], R3 ;  /* 0x0000800302007988 */ /* 0x0005e80008000804 */
[----:B------:R-:W-:Y:S04]  /*1bf80*/  STS [R4+UR4+0x800], R21 ;  /* 0x0008001504007988 */ /* 0x000fe80008000804 */
[----:B------:R3:W-:Y:S01]  /*1bf90*/  STS [R4+UR4+0x880], R7 ;  /* 0x0008800704007988 */ /* 0x0007e20008000804 */
[----:B--2---:R-:W-:-:S03]  /*1bfa0*/  LOP3.LUT R3, R29, 0xe0, R15, 0xfe, !PT ;  /* 0x000000e01d037812 */ /* 0x004fc600078efe0f */
[----:B------:R-:W-:Y:S04]  /*1bfb0*/  STS [R6+UR4+0x1000], R13 ;  /* 0x0010000d06007988 */ /* 0x000fe80008000804 */
[----:B------:R2:W-:Y:S01]  /*1bfc0*/  STS [R6+UR4+0x1080], R9 ;  /* 0x0010800906007988 */ /* 0x0005e20008000804 */
[----:B---3--:R-:W-:-:S05]  /*1bfd0*/  LOP3.LUT R4, R29, 0xe8, R15, 0xfe, !PT ;  /* 0x000000e81d047812 */ /* 0x008fca00078efe0f */
[----:B------:R3:W-:Y:S01]  /*1bfe0*/  STL [R1+0x38], R4 ;  /* 0x0000380401007387 */ /* 0x0007e20000100800 */
[----:B--2---:R-:W-:-:S03]  /*1bff0*/  LOP3.LUT R6, R29, 0xd0, R15, 0xfe, !PT ;  /* 0x000000d01d067812 */ /* 0x004fc600078efe0f */
[----:B------:R2:W-:Y:S04]  /*1c000*/  STL [R1+0x34], R3 ;  /* 0x0000340301007387 */ /* 0x0005e80000100800 */
[----:B------:R4:W-:Y:S01]  /*1c010*/  STL [R1+0x30], R6 ;  /* 0x0000300601007387 */ /* 0x0009e20000100800 */
[C-C-:B---3--:R-:W-:Y:S02]  /*1c020*/  LOP3.LUT R4, R29.reuse, 0xc0, R15.reuse, 0xfe, !PT ;  /* 0x000000c01d047812 */ /* 0x148fe400078efe0f */
[C-C-:B--2---:R-:W-:Y:S02]  /*1c030*/  LOP3.LUT R3, R29.reuse, 0xc8, R15.reuse, 0xfe, !PT ;  /* 0x000000c81d037812 */ /* 0x144fe400078efe0f */
[----:B----4-:R-:W-:-:S03]  /*1c040*/  LOP3.LUT R6, R29, 0xb8, R15, 0xfe, !PT ;  /* 0x000000b81d067812 */ /* 0x010fc600078efe0f */
[----:B------:R2:W-:Y:S04]  /*1c050*/  STL [R1+0x2c], R3 ;  /* 0x00002c0301007387 */ /* 0x0005e80000100800 */
[----:B------:R3:W-:Y:S04]  /*1c060*/  STL [R1+0x28], R4 ;  /* 0x0000280401007387 */ /* 0x0007e80000100800 */
[----:B------:R4:W-:Y:S01]  /*1c070*/  STL [R1+0x24], R6 ;  /* 0x0000240601007387 */ /* 0x0009e20000100800 */
[C-C-:B--2---:R-:W-:Y:S02]  /*1c080*/  LOP3.LUT R3, R29.reuse, 0xb0, R15.reuse, 0xfe, !PT ;  /* 0x000000b01d037812 */ /* 0x144fe400078efe0f */
[----:B---3--:R-:W-:-:S03]  /*1c090*/  LOP3.LUT R4, R29, 0xa8, R15, 0xfe, !PT ;  /* 0x000000a81d047812 */ /* 0x008fc600078efe0f */
[----:B------:R-:W-:Y:S01]  /*1c0a0*/  STL [R1+0x20], R3 ;  /* 0x0000200301007387 */ /* 0x000fe20000100800 */
[----:B----4-:R-:W-:-:S03]  /*1c0b0*/  LOP3.LUT R6, R29, 0xa0, R15, 0xfe, !PT ;  /* 0x000000a01d067812 */ /* 0x010fc600078efe0f */
[----:B------:R-:W-:Y:S04]  /*1c0c0*/  STL [R1+0x1c], R4 ;  /* 0x00001c0401007387 */ /* 0x000fe80000100800 */
[----:B------:R2:W-:Y:S04]  /*1c0d0*/  STL [R1+0x18], R6 ;  /* 0x0000180601007387 */ /* 0x0005e80000100800 */
[----:B--2---:R-:W2:Y:S01]  /*1c0e0*/  LDL.LU R6, [R1+0x858] ;  /* 0x0008580001067983 */ /* 0x004ea20000300800 */
[----:B------:R-:W-:Y:S02]  /*1c0f0*/  SHF.R.U32.HI R18, RZ, 0x8, R18 ;  /* 0x00000008ff127819 */ /* 0x000fe40000011612 */
[----:B------:R-:W-:-:S02]  /*1c100*/  SHF.R.U32.HI R16, RZ, 0x8, R16 ;  /* 0x00000008ff107819 */ /* 0x000fc40000011610 */
[----:B------:R-:W-:Y:S02]  /*1c110*/  SHF.R.U32.HI R20, RZ, 0x8, R20 ;  /* 0x00000008ff147819 */ /* 0x000fe40000011614 */
[----:B------:R-:W-:Y:S02]  /*1c120*/  LOP3.LUT R18, R18, 0xffff, RZ, 0xc0, !PT ;  /* 0x0000ffff12127812 */ /* 0x000fe400078ec0ff */
[----:B------:R-:W-:Y:S02]  /*1c130*/  LOP3.LUT R11, R16, 0xffff, RZ, 0xc0, !PT ;  /* 0x0000ffff100b7812 */ /* 0x000fe400078ec0ff */
[----:B------:R-:W-:Y:S02]  /*1c140*/  LOP3.LUT R20, R20, 0xffff, RZ, 0xc0, !PT ;  /* 0x0000ffff14147812 */ /* 0x000fe400078ec0ff */
[----:B------:R-:W-:Y:S02]  /*1c150*/  PRMT R11, R11, 0x3340, R18 ;  /* 0x000033400b0b7816 */ /* 0x000fe40000000012 */
[----:B------:R-:W-:-:S04]  /*1c160*/  PRMT R20, R20, 0x3340, R1 ;  /* 0x0000334014147816 */ /* 0x000fc80000000001 */
[----:B------:R-:W-:Y:S02]  /*1c170*/  PRMT R11, R11, 0x5410, R20 ;  /* 0x000054100b0b7816 */ /* 0x000fe40000000014 */
[----:B------:R-:W-:Y:S02]  /*1c180*/  LOP3.LUT R8, R2, 0x60, RZ, 0x3c, !PT ;  /* 0x0000006002087812 */ /* 0x000fe400078e3cff */
[----:B------:R-:W-:-:S03]  /*1c190*/  PRMT R19, R11, 0x5210, R14 ;  /* 0x000052100b137816 */ /* 0x000fc6000000000e */
[----:B------:R-:W-:Y:S04]  /*1c1a0*/  STS [R8+UR4+0x1800], R17 ;  /* 0x0018001108007988 */ /* 0x000fe80008000804 */
[----:B------:R-:W-:Y:S01]  /*1c1b0*/  STS [R8+UR4+0x1880], R19 ;  /* 0x0018801308007988 */ /* 0x000fe20008000804 */
[----:B------:R-:W-:Y:S01]  /*1c1c0*/  BAR.SYNC.DEFER_BLOCKING 0x0 ;  /* 0x0000000000007b1d */ /* 0x000fe20000010000 */
[C-C-:B------:R-:W-:Y:S02]  /*1c1d0*/  LOP3.LUT R3, R29.reuse, 0x98, R15.reuse, 0xfe, !PT ;  /* 0x000000981d037812 */ /* 0x140fe400078efe0f */
[----:B------:R-:W-:-:S03]  /*1c1e0*/  LOP3.LUT R4, R29, 0x90, R15, 0xfe, !PT ;  /* 0x000000901d047812 */ /* 0x000fc600078efe0f */
[----:B------:R3:W-:Y:S04]  /*1c1f0*/  STL [R1+0x14], R3 ;  /* 0x0000140301007387 */ /* 0x0007e80000100800 */
[----:B------:R-:W-:Y:S04]  /*1c200*/  STL [R1+0x10], R4 ;  /* 0x0000100401007387 */ /* 0x000fe80000100800 */
[----:B------:R-:W4:Y:S01]  /*1c210*/  LDS R4, [R0+UR4] ;  /* 0x0000000400047984 */ /* 0x000f220008000800 */
[C-C-:B---3--:R-:W-:Y:S02]  /*1c220*/  LOP3.LUT R3, R29.reuse, 0x88, R15.reuse, 0xfe, !PT ;  /* 0x000000881d037812 */ /* 0x148fe400078efe0f */
[C---:B------:R-:W-:Y:S01]  /*1c230*/  LOP3.LUT R11, R29.reuse, R15, RZ, 0xfc, !PT ;  /* 0x0000000f1d0b7212 */ /* 0x040fe200078efcff */
[----:B------:R-:W-:Y:S04]  /*1c240*/  LDS R10, [R0+UR4+0x200] ;  /* 0x00020004000a7984 */ /* 0x000fe80008000800 */
[----:B------:R-:W-:Y:S01]  /*1c250*/  STL [R1+0xc], R3 ;  /* 0x00000c0301007387 */ /* 0x000fe20000100800 */
[----:B------:R-:W-:-:S03]  /*1c260*/  LOP3.LUT R8, R29, 0x80, R15, 0xfe, !PT ;  /* 0x000000801d087812 */ /* 0x000fc600078efe0f */
[----:B------:R-:W3:Y:S01]  /*1c270*/  LDS R3, [R0+UR4+0x100] ;  /* 0x0001000400037984 */ /* 0x000ee20008000800 */
[----:B------:R-:W-:-:S03]  /*1c280*/  LOP3.LUT R7, R29, 0xf8, R15, 0xfe, !PT ;  /* 0x000000f81d077812 */ /* 0x000fc600078efe0f */
[----:B------:R0:W-:Y:S01]  /*1c290*/  STL [R1+0x8], R8 ;  /* 0x0000080801007387 */ /* 0x0001e20000100800 */
[C-C-:B------:R-:W-:Y:S02]  /*1c2a0*/  LOP3.LUT R2, R29.reuse, 0xf0, R15.reuse, 0xfe, !PT ;  /* 0x000000f01d027812 */ /* 0x140fe400078efe0f */
[C-C-:B------:R-:W-:Y:S01]  /*1c2b0*/  LOP3.LUT R5, R29.reuse, 0xd8, R15.reuse, 0xfe, !PT ;  /* 0x000000d81d057812 */ /* 0x140fe200078efe0f */
[----:B------:R1:W-:Y:S01]  /*1c2c0*/  STL [R1+0x3c], R7 ;  /* 0x00003c0701007387 */ /* 0x0003e20000100800 */
[C-C-:B------:R-:W-:Y:S02]  /*1c2d0*/  LOP3.LUT R28, R29.reuse, 0x68, R15.reuse, 0xfe, !PT ;  /* 0x000000681d1c7812 */ /* 0x140fe400078efe0f */
[C-C-:B------:R-:W-:Y:S02]  /*1c2e0*/  LOP3.LUT R27, R29.reuse, 0x60, R15.reuse, 0xfe, !PT ;  /* 0x000000601d1b7812 */ /* 0x140fe400078efe0f */
[C-C-:B------:R-:W-:Y:S02]  /*1c2f0*/  LOP3.LUT R21, R29.reuse, 0x58, R15.reuse, 0xfe, !PT ;  /* 0x000000581d157812 */ /* 0x140fe400078efe0f */
[----:B0-----:R-:W-:-:S02]  /*1c300*/  LOP3.LUT R8, R29, 0x78, R15, 0xfe, !PT ;  /* 0x000000781d087812 */ /* 0x001fc400078efe0f */
[C-C-:B------:R-:W-:Y:S02]  /*1c310*/  LOP3.LUT R18, R29.reuse, 0x50, R15.reuse, 0xfe, !PT ;  /* 0x000000501d127812 */ /* 0x140fe400078efe0f */
[C-C-:B-1----:R-:W-:Y:S02]  /*1c320*/  LOP3.LUT R7, R29.reuse, 0x70, R15.reuse, 0xfe, !PT ;  /* 0x000000701d077812 */ /* 0x142fe400078efe0f */
[C-C-:B------:R-:W-:Y:S02]  /*1c330*/  LOP3.LUT R12, R29.reuse, 0x48, R15.reuse, 0xfe, !PT ;  /* 0x000000481d0c7812 */ /* 0x140fe400078efe0f */
[C-C-:B------:R-:W-:Y:S02]  /*1c340*/  LOP3.LUT R13, R29.reuse, 0x40, R15.reuse, 0xfe, !PT ;  /* 0x000000401d0d7812 */ /* 0x140fe400078efe0f */
[C-C-:B------:R-:W-:Y:S02]  /*1c350*/  LOP3.LUT R19, R29.reuse, 0x38, R15.reuse, 0xfe, !PT ;  /* 0x000000381d137812 */ /* 0x140fe400078efe0f */
[----:B------:R-:W-:-:S02]  /*1c360*/  LOP3.LUT R20, R29, 0x30, R15, 0xfe, !PT ;  /* 0x000000301d147812 */ /* 0x000fc400078efe0f */
[C-C-:B------:R-:W-:Y:S02]  /*1c370*/  LOP3.LUT R22, R29.reuse, 0x28, R15.reuse, 0xfe, !PT ;  /* 0x000000281d167812 */ /* 0x140fe400078efe0f */
[C-C-:B------:R-:W-:Y:S02]  /*1c380*/  LOP3.LUT R23, R29.reuse, 0x20, R15.reuse, 0xfe, !PT ;  /* 0x000000201d177812 */ /* 0x140fe400078efe0f */
[C-C-:B------:R-:W-:Y:S02]  /*1c390*/  LOP3.LUT R24, R29.reuse, 0x18, R15.reuse, 0xfe, !PT ;  /* 0x000000181d187812 */ /* 0x140fe400078efe0f */
[C-C-:B------:R-:W-:Y:S02]  /*1c3a0*/  LOP3.LUT R25, R29.reuse, 0x10, R15.reuse, 0xfe, !PT ;  /* 0x000000101d197812 */ /* 0x140fe400078efe0f */
[----:B------:R-:W-:Y:S02]  /*1c3b0*/  LOP3.LUT R15, R29, 0x8, R15, 0xfe, !PT ;  /* 0x000000081d0f7812 */ /* 0x000fe400078efe0f */
[----:B----4-:R-:W-:Y:S01]  /*1c3c0*/  PRMT R29, R4, 0x7770, RZ ;  /* 0x00007770041d7816 */ /* 0x010fe200000000ff */
[----:B------:R-:W-:Y:S04]  /*1c3d0*/  STL [R1+0x4], R8 ;  /* 0x0000040801007387 */ /* 0x000fe80000100800 */
[----:B------:R-:W-:Y:S04]  /*1c3e0*/  STL [R1], R7 ;  /* 0x0000000701007387 */ /* 0x000fe80000100800 */
[----:B------:R-:W0:Y:S04]  /*1c3f0*/  LDS R8, [R0+UR4+0x300] ;  /* 0x0003000400087984 */ /* 0x000e280008000800 */
[----:B------:R-:W1:Y:S01]  /*1c400*/  LDS R7, [R0+UR4+0x400] ;  /* 0x0004000400077984 */ /* 0x000e620008000800 */
[C---:B--2---:R-:W-:Y:S01]  /*1c410*/  ISETP.GE.AND P0, PT, R6.reuse, UR10, PT ;  /* 0x0000000a06007c0c */ /* 0x044fe2000bf06270 */
[----:B------:R-:W-:-:S03]  /*1c420*/  IMAD R9, R6, UR5, RZ ;  /* 0x0000000506097c24 */ /* 0x000fc6000f8e02ff */
[C---:B------:R-:W-:Y:S01]  /*1c430*/  ISETP.LT.AND P2, PT, R11.reuse, UR11, !P0 ;  /* 0x0000000b0b007c0c */ /* 0x040fe2000c741270 */
[----:B------:R-:W-:Y:S01]  /*1c440*/  IMAD R11, R11, R26, RZ ;  /* 0x0000001a0b0b7224 */ /* 0x000fe200078e02ff */
[C---:B------:R-:W-:Y:S02]  /*1c450*/  IADD3 R6, P3, PT, R9.reuse, UR8, RZ ;  /* 0x0000000809067c10 */ /* 0x040fe4000ff7e0ff */
[----:B------:R-:W-:Y:S02]  /*1c460*/  ISETP.LT.AND P1, PT, R2, UR11, !P0 ;  /* 0x0000000b02007c0c */ /* 0x000fe4000c721270 */
[----:B------:R-:W-:Y:S02]  /*1c470*/  LEA.HI.X.SX32 R9, R9, UR9, 0x1, P3 ;  /* 0x0000000909097c11 */ /* 0x000fe400098f0eff */
[----:B------:R-:W-:Y:S01]  /*1c480*/  IADD3 R14, P5, PT, R11, R6, RZ ;  /* 0x000000060b0e7210 */ /* 0x000fe20007fbe0ff */
[C---:B------:R-:W-:Y:S01]  /*1c490*/  IMAD R2, R15.reuse, R26, RZ ;  /* 0x0000001a0f027224 */ /* 0x040fe200078e02ff */
[----:B------:R-:W-:-:S02]  /*1c4a0*/  ISETP.LT.AND P3, PT, R15, UR11, !P0 ;  /* 0x0000000b0f007c0c */ /* 0x000fc4000c761270 */
[----:B------:R-:W-:-:S05]  /*1c4b0*/  LEA.HI.X.SX32 R15, R11, R9, 0x1, P5 ;  /* 0x000000090b0f7211 */ /* 0x000fca00028f0eff */
[----:B------:R2:W-:Y:S02]  /*1c4c0*/  @P2 STG.E.U8 desc[UR12][R14.64], R29 ;  /* 0x0000001d0e002986 */ /* 0x0005e4000c10110c */
[----:B--2---:R-:W2:Y:S01]  /*1c4d0*/  LDC R29, c[0x0][0x3b8] ;  /* 0x0000ee00ff1d7b82 */ /* 0x004ea20000000800 */
[C---:B------:R-:W-:Y:S02]  /*1c4e0*/  IADD3 R16, P6, PT, R2.reuse, R6, RZ ;  /* 0x0000000602107210 */ /* 0x040fe40007fde0ff */
[C---:B------:R-:W-:Y:S01]  /*1c4f0*/  ISETP.LT.AND P5, PT, R25.reuse, UR11, !P0 ;  /* 0x0000000b19007c0c */ /* 0x040fe2000c7a1270 */
[----:B------:R-:W-:Y:S01]  /*1c500*/  IMAD R25, R25, R26, RZ ;  /* 0x0000001a19197224 */ /* 0x000fe200078e02ff */
[----:B------:R-:W-:Y:S02]  /*1c510*/  LEA.HI.X.SX32 R17, R2, R9, 0x1, P6 ;  /* 0x0000000902117211 */ /* 0x000fe400030f0eff */
[----:B---3--:R-:W-:Y:S01]  /*1c520*/  PRMT R26, R3, 0x7770, RZ ;  /* 0x00007770031a7816 */ /* 0x008fe200000000ff */
[----:B------:R-:W-:Y:S01]  /*1c530*/  LDS R2, [R0+UR4+0x600] ;  /* 0x0006000400027984 */ /* 0x000fe20008000800 */
[----:B------:R-:W-:-:S03]  /*1c540*/  IADD3 R14, P2, PT, R25, R6, RZ ;  /* 0x00000006190e7210 */ /* 0x000fc60007f5e0ff */
[----:B------:R3:W-:Y:S01]  /*1c550*/  @P3 STG.E.U8 desc[UR12][R16.64], R26 ;  /* 0x0000001a10003986 */ /* 0x0007e2000c10110c */
[C---:B------:R-:W-:Y:S02]  /*1c560*/  ISETP.LT.AND P3, PT, R24.reuse, UR11, !P0 ;  /* 0x0000000b18007c0c */ /* 0x040fe4000c761270 */
[----:B------:R-:W-:Y:S01]  /*1c570*/  LEA.HI.X.SX32 R15, R25, R9, 0x1, P2 ;  /* 0x00000009190f7211 */ /* 0x000fe200010f0eff */
[-C--:B--2---:R-:W-:Y:S01]  /*1c580*/  IMAD R24, R24, R29.reuse, RZ ;  /* 0x0000001d18187224 */ /* 0x084fe200078e02ff */
[----:B---3--:R-:W-:Y:S01]  /*1c590*/  PRMT R17, R10, 0x7770, RZ ;  /* 0x000077700a117816 */ /* 0x008fe200000000ff */
[----:B------:R-:W2:Y:S03]  /*1c5a0*/  LDL.LU R26, [R1] ;  /* 0x00000000011a7983 */ /* 0x000ea60000300800 */
[----:B------:R-:W-:Y:S01]  /*1c5b0*/  IADD3 R16, P6, PT, R24, R6, RZ ;  /* 0x0000000618107210 */ /* 0x000fe20007fde0ff */
[----:B------:R3:W-:Y:S01]  /*1c5c0*/  @P5 STG.E.U8 desc[UR12][R14.64], R17 ;  /* 0x000000110e005986 */ /* 0x0007e2000c10110c */
[----:B------:R-:W-:-:S02]  /*1c5d0*/  IMAD R25, R23, R29, RZ ;  /* 0x0000001d17197224 */ /* 0x000fc400078e02ff */
[----:B---3--:R-:W-:Y:S02]  /*1c5e0*/  LEA.HI.X.SX32 R17, R24, R9, 0x1, P6 ;  /* 0x0000000918117211 */ /* 0x008fe400030f0eff */
[C---:B------:R-:W-:Y:S01]  /*1c5f0*/  ISETP.LT.AND P6, PT, R22.reuse, UR11, !P0 ;  /* 0x0000000b16007c0c */ /* 0x040fe2000c7c1270 */
[----:B------:R-:W-:Y:S02]  /*1c600*/  IMAD R22, R22, R29, RZ ;  /* 0x0000001d16167224 */ /* 0x000fe400078e02ff */
[----:B------:R-:W3:Y:S01]  /*1c610*/  LDL.LU R29, [R1+0x4] ;  /* 0x00000400011d7983 */ /* 0x000ee20000300800 */
[----:B------:R-:W-:Y:S02]  /*1c620*/  ISETP.LT.AND P4, PT, R5, UR11, !P0 ;  /* 0x0000000b05007c0c */ /* 0x000fe4000c781270 */
[----:B------:R-:W-:Y:S01]  /*1c630*/  ISETP.LT.AND P2, PT, R23, UR11, !P0 ;  /* 0x0000000b17007c0c */ /* 0x000fe2000c741270 */
[----:B------:R-:W4:Y:S01]  /*1c640*/  LDS R5, [R0+UR4+0x500] ;  /* 0x0005000400057984 */ /* 0x000f220008000800 */
[----:B------:R-:W-:-:S02]  /*1c650*/  IADD3 R14, P5, PT, R25, R6, RZ ;  /* 0x00000006190e7210 */ /* 0x000fc40007fbe0ff */
[----:B0-----:R-:W-:Y:S01]  /*1c660*/  PRMT R23, R8, 0x7770, RZ ;  /* 0x0000777008177816 */ /* 0x001fe200000000ff */
[----:B------:R-:W0:Y:S01]  /*1c670*/  LDS R0, [R0+UR4+0x700] ;  /* 0x0007000400007984 */ /* 0x000e220008000800 */
[----:B------:R-:W-:Y:S02]  /*1c680*/  LEA.HI.X.SX32 R15, R25, R9, 0x1, P5 ;  /* 0x00000009190f7211 */ /* 0x000fe400028f0eff */
[----:B-1----:R-:W-:Y:S01]  /*1c690*/  PRMT R24, R7, 0x7770, RZ ;  /* 0x0000777007187816 */ /* 0x002fe200000000ff */
[----:B------:R-:W-:Y:S04]  /*1c6a0*/  @P3 STG.E.U8 desc[UR12][R16.64], R23 ;  /* 0x0000001710003986 */ /* 0x000fe8000c10110c */
[----:B------:R1:W-:Y:S04]  /*1c6b0*/  @P2 STG.E.U8 desc[UR12][R14.64], R24 ;  /* 0x000000180e002986 */ /* 0x0003e8000c10110c */
[----:B------:R-:W3:Y:S01]  /*1c6c0*/  LDL.LU R25, [R1+0x10] ;  /* 0x0000100001197983 */ /* 0x000ee20000300800 */
[----:B-1----:R-:W1:Y:S01]  /*1c6d0*/  LDC R24, c[0x0][0x3b8] ;  /* 0x0000ee00ff187b82 */ /* 0x002e620000000800 */
[----:B------:R-:W-:-:S02]  /*1c6e0*/  IADD3 R16, P5, PT, R22, R6, RZ ;  /* 0x0000000616107210 */ /* 0x000fc40007fbe0ff */
[----:B------:R-:W3:Y:S01]  /*1c6f0*/  LDL.LU R23, [R1+0x8] ;  /* 0x0000080001177983 */ /* 0x000ee20000300800 */
[----:B------:R-:W-:Y:S02]  /*1c700*/  ISETP.LT.AND P3, PT, R20, UR11, !P0 ;  /* 0x0000000b14007c0c */ /* 0x000fe4000c761270 */
[----:B------:R-:W-:Y:S02]  /*1c710*/  LEA.HI.X.SX32 R17, R22, R9, 0x1, P5 ;  /* 0x0000000916117211 */ /* 0x000fe400028f0eff */
[----:B------:R-:W-:Y:S02]  /*1c720*/  ISETP.LT.AND P2, PT, R19, UR11, !P0 ;  /* 0x0000000b13007c0c */ /* 0x000fe4000c741270 */
[----:B----4-:R-:W-:Y:S01]  /*1c730*/  PRMT R15, R5, 0x7770, RZ ;  /* 0x00007770050f7816 */ /* 0x010fe200000000ff */
[-C--:B-1----:R-:W-:Y:S02]  /*1c740*/  IMAD R20, R20, R24.reuse, RZ ;  /* 0x0000001814147224 */ /* 0x082fe400078e02ff */
[----:B------:R-:W-:-:S02]  /*1c750*/  IMAD R22, R19, R24, RZ ;  /* 0x0000001813167224 */ /* 0x000fc400078e02ff */
[----:B------:R1:W-:Y:S01]  /*1c760*/  @P6 STG.E.U8 desc[UR12][R16.64], R15 ;  /* 0x0000000f10006986 */ /* 0x0003e2000c10110c */
[-C--:B------:R-:W-:Y:S02]  /*1c770*/  IADD3 R14, P5, PT, R20, R6.reuse, RZ ;  /* 0x00000006140e7210 */ /* 0x080fe40007fbe0ff */
[----:B------:R-:W-:Y:S02]  /*1c780*/  PRMT R19, R2, 0x7770, RZ ;  /* 0x0000777002137816 */ /* 0x000fe400000000ff */
[----:B-1----:R-:W-:Y:S02]  /*1c790*/  IADD3 R16, P6, PT, R22, R6, RZ ;  /* 0x0000000616107210 */ /* 0x002fe40007fde0ff */
[-C--:B------:R-:W-:Y:S02]  /*1c7a0*/  LEA.HI.X.SX32 R15, R20, R9.reuse, 0x1, P5 ;  /* 0x00000009140f7211 */ /* 0x080fe400028f0eff */
[C---:B------:R-:W-:Y:S01]  /*1c7b0*/  ISETP.LT.AND P5, PT, R13.reuse, UR11, !P0 ;  /* 0x0000000b0d007c0c */ /* 0x040fe2000c7a1270 */
[----:B------:R-:W-:Y:S01]  /*1c7c0*/  IMAD R13, R13, R24, RZ ;  /* 0x000000180d0d7224 */ /* 0x000fe200078e02ff */
[----:B------:R-:W-:-:S02]  /*1c7d0*/  LEA.HI.X.SX32 R17, R22, R9, 0x1, P6 ;  /* 0x0000000916117211 */ /* 0x000fc400030f0eff */
[----:B0-----:R-:W-:Y:S01]  /*1c7e0*/  PRMT R20, R0, 0x7770, RZ ;  /* 0x0000777000147816 */ /* 0x001fe200000000ff */
[----:B------:R0:W-:Y:S01]  /*1c7f0*/  @P3 STG.E.U8 desc[UR12][R14.64], R19 ;  /* 0x000000130e003986 */ /* 0x0001e2000c10110c */
[----:B------:R-:W-:-:S03]  /*1c800*/  ISETP.LT.AND P3, PT, R12, UR11, !P0 ;  /* 0x0000000b0c007c0c */ /* 0x000fc6000c761270 */
[----:B------:R1:W-:Y:S04]  /*1c810*/  @P2 STG.E.U8 desc[UR12][R16.64], R20 ;  /* 0x0000001410002986 */ /* 0x0003e8000c10110c */
[----:B------:R-:W4:Y:S01]  /*1c820*/  LDL.LU R22, [R1+0xc] ;  /* 0x00000c0001167983 */ /* 0x000f220000300800 */
[----:B0-----:R-:W-:Y:S01]  /*1c830*/  IADD3 R14, P6, PT, R13, R6, RZ ;  /* 0x000000060d0e7210 */ /* 0x001fe20007fde0ff */
[----:B-1----:R-:W-:-:S03]  /*1c840*/  IMAD R16, R12, R24, RZ ;  /* 0x000000180c107224 */ /* 0x002fc600078e02ff */
[-C--:B------:R-:W-:Y:S01]  /*1c850*/  LEA.HI.X.SX32 R15, R13, R9.reuse, 0x1, P6 ;  /* 0x000000090d0f7211 */ /* 0x080fe200030f0eff */
[----:B------:R-:W-:Y:S01]  /*1c860*/  IMAD R17, R18, R24, RZ ;  /* 0x0000001812117224 */ /* 0x000fe200078e02ff */
[----:B------:R-:W-:Y:S02]  /*1c870*/  PRMT R13, R4, 0x7771, RZ ;  /* 0x00007771040d7816 */ /* 0x000fe400000000ff */
[-C--:B------:R-:W-:Y:S02]  /*1c880*/  IADD3 R12, P6, PT, R16, R6.reuse, RZ ;  /* 0x00000006100c7210 */ /* 0x080fe40007fde0ff */
[----:B------:R-:W-:Y:S01]  /*1c890*/  ISETP.LT.AND P2, PT, R18, UR11, !P0 ;  /* 0x0000000b12007c0c */ /* 0x000fe2000c741270 */
[----:B------:R0:W-:Y:S02]  /*1c8a0*/  @P5 STG.E.U8 desc[UR12][R14.64], R13 ;  /* 0x0000000d0e005986 */ /* 0x0001e4000c10110c */
[----:B0-----:R-:W-:Y:S02]  /*1c8b0*/  IADD3 R14, P5, PT, R17, R6, RZ ;  /* 0x00000006110e7210 */ /* 0x001fe40007fbe0ff */
[----:B------:R-:W-:-:S02]  /*1c8c0*/  LEA.HI.X.SX32 R13, R16, R9, 0x1, P6 ;  /* 0x00000009100d7211 */ /* 0x000fc400030f0eff */
[C---:B------:R-:W-:Y:S01]  /*1c8d0*/  ISETP.LT.AND P6, PT, R21.reuse, UR11, !P0 ;  /* 0x0000000b15007c0c */ /* 0x040fe2000c7c1270 */
[-C--:B------:R-:W-:Y:S01]  /*1c8e0*/  IMAD R21, R21, R24.reuse, RZ ;  /* 0x0000001815157224 */ /* 0x080fe200078e02ff */
[----:B------:R-:W-:Y:S02]  /*1c8f0*/  PRMT R16, R3, 0x7771, RZ ;  /* 0x0000777103107816 */ /* 0x000fe400000000ff */
[----:B------:R-:W-:Y:S02]  /*1c900*/  LEA.HI.X.SX32 R15, R17, R9, 0x1, P5 ;  /* 0x00000009110f7211 */ /* 0x000fe400028f0eff */
[----:B------:R-:W-:Y:S01]  /*1c910*/  PRMT R17, R10, 0x7771, RZ ;  /* 0x000077710a117816 */ /* 0x000fe200000000ff */
[----:B------:R0:W-:Y:S04]  /*1c920*/  @P3 STG.E.U8 desc[UR12][R12.64], R16 ;  /* 0x000000100c003986 */ /* 0x0001e8000c10110c */
[----:B------:R1:W-:Y:S01]  /*1c930*/  @P2 STG.E.U8 desc[UR12][R14.64], R17 ;  /* 0x000000110e002986 */ /* 0x0003e2000c10110c */
[C---:B------:R-:W-:Y:S01]  /*1c940*/  ISETP.LT.AND P2, PT, R27.reuse, UR11, !P0 ;  /* 0x0000000b1b007c0c */ /* 0x040fe2000c741270 */
[----:B------:R-:W-:Y:S01]  /*1c950*/  IMAD R27, R27, R24, RZ ;  /* 0x000000181b1b7224 */ /* 0x000fe200078e02ff */
[----:B0-----:R-:W-:Y:S01]  /*1c960*/  IADD3 R12, P3, PT, R21, R6, RZ ;  /* 0x00000006150c7210 */ /* 0x001fe20007f7e0ff */
[----:B------:R-:W-:-:S03]  /*1c970*/  IMAD R16, R28, R24, RZ ;  /* 0x000000181c107224 */ /* 0x000fc600078e02ff */
[----:B------:R-:W-:Y:S02]  /*1c980*/  LEA.HI.X.SX32 R13, R21, R9, 0x1, P3 ;  /* 0x00000009150d7211 */ /* 0x000fe400018f0eff */
[----:B-1----:R-:W-:Y:S02]  /*1c990*/  PRMT R15, R8, 0x7771, RZ ;  /* 0x00007771080f7816 */ /* 0x002fe400000000ff */
[----:B------:R-:W-:Y:S02]  /*1c9a0*/  ISETP.LT.AND P3, PT, R28, UR11, !P0 ;  /* 0x0000000b1c007c0c */ /* 0x000fe4000c761270 */
[-C--:B------:R-:W-:Y:S01]  /*1c9b0*/  IADD3 R14, P5, PT, R27, R6.reuse, RZ ;  /* 0x000000061b0e7210 */ /* 0x080fe20007fbe0ff */
[----:B------:R0:W-:Y:S01]  /*1c9c0*/  @P6 STG.E.U8 desc[UR12][R12.64], R15 ;  /* 0x0000000f0c006986 */ /* 0x0001e2000c10110c */
[----:B------:R-:W-:Y:S02]  /*1c9d0*/  PRMT R18, R7, 0x7771, RZ ;  /* 0x0000777107127816 */ /* 0x000fe400000000ff */
[----:B0-----:R-:W-:-:S02]  /*1c9e0*/  IADD3 R12, P6, PT, R16, R6, RZ ;  /* 0x00000006100c7210 */ /* 0x001fc40007fde0ff */
[-C--:B------:R-:W-:Y:S02]  /*1c9f0*/  LEA.HI.X.SX32 R15, R27, R9.reuse, 0x1, P5 ;  /* 0x000000091b0f7211 */ /* 0x080fe400028f0eff */
[----:B------:R-:W-:Y:S02]  /*1ca00*/  LEA.HI.X.SX32 R13, R16, R9, 0x1, P6 ;  /* 0x00000009100d7211 */ /* 0x000fe400030f0eff */
[----:B------:R-:W-:Y:S01]  /*1ca10*/  PRMT R16, R5, 0x7771, RZ ;  /* 0x0000777105107816 */ /* 0x000fe200000000ff */
[----:B------:R-:W-:Y:S04]  /*1ca20*/  @P2 STG.E.U8 desc[UR12][R14.64], R18 ;  /* 0x000000120e002986 */ /* 0x000fe8000c10110c */
[----:B------:R0:W-:Y:S01]  /*1ca30*/  @P3 STG.E.U8 desc[UR12][R12.64], R16 ;  /* 0x000000100c003986 */ /* 0x0001e2000c10110c */
[C---:B--2---:R-:W-:Y:S01]  /*1ca40*/  ISETP.LT.AND P5, PT, R26.reuse, UR11, !P0 ;  /* 0x0000000b1a007c0c */ /* 0x044fe2000c7a1270 */
[----:B------:R-:W-:-:S02]  /*1ca50*/  IMAD R17, R26, R24, RZ ;  /* 0x000000181a117224 */ /* 0x000fc400078e02ff */
[----:B------:R-:W2:Y:S01]  /*1ca60*/  LDL.LU R26, [R1+0x14] ;  /* 0x00001400011a7983 */ /* 0x000ea20000300800 */
[C---:B---3--:R-:W-:Y:S01]  /*1ca70*/  ISETP.LT.AND P3, PT, R29.reuse, UR11, !P0 ;  /* 0x0000000b1d007c0c */ /* 0x048fe2000c761270 */
[----:B0-----:R-:W-:Y:S02]  /*1ca80*/  IMAD R13, R29, R24, RZ ;  /* 0x000000181d0d7224 */ /* 0x001fe400078e02ff */
[----:B------:R-:W3:Y:S01]  /*1ca90*/  LDL.LU R29, [R1+0x18] ;  /* 0x00001800011d7983 */ /* 0x000ee20000300800 */
[CC--:B------:R-:W-:Y:S01]  /*1caa0*/  IADD3 R14, P2, PT, R17.reuse, R6.reuse, RZ ;  /* 0x00000006110e7210 */ /* 0x0c0fe20007f5e0ff */
[----:B------:R-:W-:Y:S01]  /*1cab0*/  IMAD R11, R24, 0x80, R11 ;  /* 0x00000080180b7824 */ /* 0x000fe200078e020b */
[----:B------:R-:W-:Y:S02]  /*1cac0*/  PRMT R16, R2, 0x7771, RZ ;  /* 0x0000777102107816 */ /* 0x000fe400000000ff */
[----:B------:R-:W-:Y:S02]  /*1cad0*/  LEA.HI.X.SX32 R15, R17, R9, 0x1, P2 ;  /* 0x00000009110f7211 */ /* 0x000fe400010f0eff */
[----:B------:R-:W-:-:S03]  /*1cae0*/  IADD3 R12, P6, PT, R13, R6, RZ ;  /* 0x000000060d0c7210 */ /* 0x000fc60007fde0ff */
[----:B------:R0:W-:Y:S01]  /*1caf0*/  @P5 STG.E.U8 desc[UR12][R14.64], R16 ;  /* 0x000000100e005986 */ /* 0x0001e2000c10110c */
[-C--:B------:R-:W-:Y:S02]  /*1cb00*/  LEA.HI.X.SX32 R13, R13, R9.reuse, 0x1, P6 ;  /* 0x000000090d0d7211 */ /* 0x080fe400030f0eff */
[----:B------:R-:W-:Y:S02]  /*1cb10*/  PRMT R17, R0, 0x7771, RZ ;  /* 0x0000777100117816 */ /* 0x000fe400000000ff */
[----:B0-----:R-:W-:Y:S02]  /*1cb20*/  IADD3 R14, P5, PT, R11, R6, RZ ;  /* 0x000000060b0e7210 */ /* 0x001fe40007fbe0ff */
[----:B------:R-:W-:Y:S02]  /*1cb30*/  ISETP.LT.AND P2, PT, R23, UR11, !P0 ;  /* 0x0000000b17007c0c */ /* 0x000fe4000c741270 */
[----:B------:R-:W3:Y:S01]  /*1cb40*/  LDL.LU R23, [R1+0x1c] ;  /* 0x00001c0001177983 */ /* 0x000ee20000300800 */
[----:B------:R-:W-:Y:S01]  /*1cb50*/  IMAD R16, R24, 0x8, R11 ;  /* 0x0000000818107824 */ /* 0x000fe200078e020b */
[----:B------:R-:W-:-:S02]  /*1cb60*/  LEA.HI.X.SX32 R15, R11, R9, 0x1, P5 ;  /* 0x000000090b0f7211 */ /* 0x000fc400028f0eff */
[----:B------:R-:W-:Y:S01]  /*1cb70*/  PRMT R11, R4, 0x7772, RZ ;  /* 0x00007772040b7816 */ /* 0x000fe200000000ff */
[----:B------:R0:W-:Y:S06]  /*1cb80*/  @P3 STG.E.U8 desc[UR12][R12.64], R17 ;  /* 0x000000110c003986 */ /* 0x0001ec000c10110c */
[----:B------:R1:W-:Y:S01]  /*1cb90*/  @P2 STG.E.U8 desc[UR12][R14.64], R11 ;  /* 0x0000000b0e002986 */ /* 0x0003e2000c10110c */
[----:B0-----:R-:W-:Y:S01]  /*1cba0*/  IADD3 R12, P5, PT, R16, R6, RZ ;  /* 0x00000006100c7210 */ /* 0x001fe20007fbe0ff */
[----:B-1----:R-:W-:-:S03]  /*1cbb0*/  IMAD R11, R24, 0x8, R16 ;  /* 0x00000008180b7824 */ /* 0x002fc600078e0210 */
[----:B------:R-:W-:Y:S02]  /*1cbc0*/  LEA.HI.X.SX32 R13, R16, R9, 0x1, P5 ;  /* 0x00000009100d7211 */ /* 0x000fe400028f0eff */
[----:B------:R-:W-:Y:S02]  /*1cbd0*/  ISETP.LT.AND P3, PT, R25, UR11, !P0 ;  /* 0x0000000b19007c0c */ /* 0x000fe4000c761270 */
[----:B------:R-:W-:-:S04]  /*1cbe0*/  IADD3 R14, P5, PT, R11, R6, RZ ;  /* 0x000000060b0e7210 */ /* 0x000fc80007fbe0ff */
[----:B------:R-:W-:Y:S02]  /*1cbf0*/  LEA.HI.X.SX32 R15, R11, R9, 0x1, P5 ;  /* 0x000000090b0f7211 */ /* 0x000fe400028f0eff */
[----:B----4-:R-:W-:Y:S02]  /*1cc00*/  ISETP.LT.AND P6, PT, R22, UR11, !P0 ;  /* 0x0000000b16007c0c */ /* 0x010fe4000c7c1270 */
[----:B------:R-:W4:Y:S04]  /*1cc10*/  LDL.LU R22, [R1+0x20] ;  /* 0x0000200001167983 */ /* 0x000f280000300800 */
[----:B------:R-:W4:Y:S01]  /*1cc20*/  LDL.LU R25, [R1+0x24] ;  /* 0x0000240001197983 */ /* 0x000f220000300800 */
[----:B--2---:R-:W-:-:S03]  /*1cc30*/  ISETP.LT.AND P2, PT, R26, UR11, !P0 ;  /* 0x0000000b1a007c0c */ /* 0x004fc6000c741270 */
[----:B------:R-:W2:Y:S01]  /*1cc40*/  LDL.LU R26, [R1+0x2c] ;  /* 0x00002c00011a7983 */ /* 0x000ea20000300800 */
[----:B---3--:R-:W-:-:S03]  /*1cc50*/  ISETP.LT.AND P5, PT, R29, UR11, !P0 ;  /* 0x0000000b1d007c0c */ /* 0x008fc6000c7a1270 */
[----:B------:R-:W3:Y:S01]  /*1cc60*/  LDL.LU R29, [R1+0x28] ;  /* 0x00002800011d7983 */ /* 0x000ee20000300800 */
[----:B------:R-:W-:Y:S01]  /*1cc70*/  PRMT R19, R3, 0x7772, RZ ;  /* 0x0000777203137816 */ /* 0x000fe200000000ff */
[----:B------:R-:W-:Y:S01]  /*1cc80*/  IMAD R16, R24, 0x8, R11 ;  /* 0x0000000818107824 */ /* 0x000fe200078e020b */
[----:B------:R-:W-:-:S03]  /*1cc90*/  PRMT R17, R10, 0x7772, RZ ;  /* 0x000077720a117816 */ /* 0x000fc600000000ff */
[----:B------:R0:W-:Y:S01]  /*1cca0*/  @P6 STG.E.U8 desc[UR12][R12.64], R19 ;  /* 0x000000130c006986 */ /* 0x0001e2000c10110c */
[----:B------:R-:W-:-:S03]  /*1ccb0*/  IMAD R11, R24, 0x8, R16 ;  /* 0x00000008180b7824 */ /* 0x000fc600078e0210 */
[----:B------:R1:W-:Y:S01]  /*1ccc0*/  @P3 STG.E.U8 desc[UR12][R14.64], R17 ;  /* 0x000000110e003986 */ /* 0x0003e2000c10110c */
[----:B------:R-:W-:Y:S02]  /*1ccd0*/  PRMT R21, R8, 0x7772, RZ ;  /* 0x0000777208157816 */ /* 0x000fe400000000ff */
[----:B0-----:R-:W-:-:S04]  /*1cce0*/  IADD3 R12, P6, PT, R16, R6, RZ ;  /* 0x00000006100c7210 */ /* 0x001fc80007fde0ff */
[-C--:B------:R-:W-:Y:S01]  /*1ccf0*/  LEA.HI.X.SX32 R13, R16, R9.reuse, 0x1, P6 ;  /* 0x00000009100d7211 */ /* 0x080fe200030f0eff */
[C---:B------:R-:W-:Y:S01]  /*1cd00*/  IMAD R16, R24.reuse, 0x8, R11 ;  /* 0x0000000818107824 */ /* 0x040fe200078e020b */
[----:B-1----:R-:W-:Y:S02]  /*1cd10*/  IADD3 R14, P6, PT, R11, R6, RZ ;  /* 0x000000060b0e7210 */ /* 0x002fe40007fde0ff */
[----:B------:R-:W-:Y:S02]  /*1cd20*/  ISETP.LT.AND P3, PT, R23, UR11, !P0 ;  /* 0x0000000b17007c0c */ /* 0x000fe4000c761270 */
[----:B------:R-:W3:Y:S01]  /*1cd30*/  LDL.LU R23, [R1+0x30] ;  /* 0x0000300001177983 */ /* 0x000ee20000300800 */
[----:B------:R-:W-:Y:S01]  /*1cd40*/  LEA.HI.X.SX32 R15, R11, R9, 0x1, P6 ;  /* 0x000000090b0f7211 */ /* 0x000fe200030f0eff */
[----:B------:R-:W-:Y:S01]  /*1cd50*/  IMAD R11, R24, 0x8, R16 ;  /* 0x00000008180b7824 */ /* 0x000fe200078e0210 */
[----:B------:R-:W-:Y:S01]  /*1cd60*/  PRMT R19, R7, 0x7772, RZ ;  /* 0x0000777207137816 */ /* 0x000fe200000000ff */
[----:B------:R0:W-:Y:S01]  /*1cd70*/  @P2 STG.E.U8 desc[UR12][R12.64], R21 ;  /* 0x000000150c002986 */ /* 0x0001e2000c10110c */
[----:B------:R-:W-:-:S03]  /*1cd80*/  PRMT R17, R5, 0x7772, RZ ;  /* 0x0000777205117816 */ /* 0x000fc600000000ff */
[----:B------:R1:W-:Y:S01]  /*1cd90*/  @P5 STG.E.U8 desc[UR12][R14.64], R19 ;  /* 0x000000130e005986 */ /* 0x0003e2000c10110c */
[----:B0-----:R-:W-:-:S04]  /*1cda0*/  IADD3 R12, P6, PT, R16, R6, RZ ;  /* 0x00000006100c7210 */ /* 0x001fc80007fde0ff */
[-C--:B------:R-:W-:Y:S02]  /*1cdb0*/  LEA.HI.X.SX32 R13, R16, R9.reuse, 0x1, P6 ;  /* 0x00000009100d7211 */ /* 0x080fe400030f0eff */
[C---:B-1----:R-:W-:Y:S02]  /*1cdc0*/  IADD3 R14, P6, PT, R11.reuse, R6, RZ ;  /* 0x000000060b0e7210 */ /* 0x042fe40007fde0ff */
[----:B------:R-:W-:Y:S02]  /*1cdd0*/  PRMT R21, R2, 0x7772, RZ ;  /* 0x0000777202157816 */ /* 0x000fe400000000ff */
[----:B------:R-:W-:Y:S01]  /*1cde0*/  LEA.HI.X.SX32 R15, R11, R9, 0x1, P6 ;  /* 0x000000090b0f7211 */ /* 0x000fe200030f0eff */
[----:B------:R0:W-:Y:S01]  /*1cdf0*/  @P3 STG.E.U8 desc[UR12][R12.64], R17 ;  /* 0x000000110c003986 */ /* 0x0001e2000c10110c */
[----:B----4-:R-:W-:Y:S02]  /*1ce00*/  ISETP.LT.AND P2, PT, R22, UR11, !P0 ;  /* 0x0000000b16007c0c */ /* 0x010fe4000c741270 */
[----:B------:R-:W-:-:S02]  /*1ce10*/  ISETP.LT.AND P5, PT, R25, UR11, !P0 ;  /* 0x0000000b19007c0c */ /* 0x000fc4000c7a1270 */
[----:B------:R-:W4:Y:S09]  /*1ce20*/  LDL.LU R25, [R1+0x34] ;  /* 0x0000340001197983 */ /* 0x000f320000300800 */
[----:B------:R1:W-:Y:S01]  /*1ce30*/  @P2 STG.E.U8 desc[UR12][R14.64], R21 ;  /* 0x000000150e002986 */ /* 0x0003e2000c10110c */
[----:B--2---:R-:W-:-:S03]  /*1ce40*/  ISETP.LT.AND P3, PT, R26, UR11, !P0 ;  /* 0x0000000b1a007c0c */ /* 0x004fc6000c761270 */
[----:B------:R-:W2:Y:S01]  /*1ce50*/  LDL.LU R26, [R1+0x38] ;  /* 0x00003800011a7983 */ /* 0x000ea20000300800 */
[----:B---3--:R-:W-:-:S03]  /*1ce60*/  ISETP.LT.AND P2, PT, R29, UR11, !P0 ;  /* 0x0000000b1d007c0c */ /* 0x008fc6000c741270 */
[----:B------:R-:W3:Y:S01]  /*1ce70*/  LDL.LU R29, [R1+0x3c] ;  /* 0x00003c00011d7983 */ /* 0x000ee20000300800 */
[----:B------:R-:W-:-:S04]  /*1ce80*/  IMAD R16, R24, 0x8, R11 ;  /* 0x0000000818107824 */ /* 0x000fc800078e020b */
[----:B------:R-:W-:Y:S01]  /*1ce90*/  IMAD R11, R24, 0x8, R16 ;  /* 0x00000008180b7824 */ /* 0x000fe200078e0210 */
[-C--:B0-----:R-:W-:Y:S02]  /*1cea0*/  IADD3 R12, P6, PT, R16, R6.reuse, RZ ;  /* 0x00000006100c7210 */ /* 0x081fe40007fde0ff */
[----:B------:R-:W-:Y:S02]  /*1ceb0*/  PRMT R19, R0, 0x7772, RZ ;  /* 0x0000777200137816 */ /* 0x000fe400000000ff */
[----:B------:R-:W-:Y:S01]  /*1cec0*/  LEA.HI.X.SX32 R13, R16, R9, 0x1, P6 ;  /* 0x00000009100d7211 */ /* 0x000fe200030f0eff */
[----:B------:R-:W-:Y:S01]  /*1ced0*/  IMAD R16, R24, 0x8, R11 ;  /* 0x0000000818107824 */ /* 0x000fe200078e020b */
[----:B-1----:R-:W-:-:S03]  /*1cee0*/  IADD3 R14, P6, PT, R11, R6, RZ ;  /* 0x000000060b0e7210 */ /* 0x002fc60007fde0ff */
[----:B------:R0:W-:Y:S01]  /*1cef0*/  @P5 STG.E.U8 desc[UR12][R12.64], R19 ;  /* 0x000000130c005986 */ /* 0x0001e2000c10110c */
[----:B------:R-:W-:Y:S01]  /*1cf00*/  LEA.HI.X.SX32 R15, R11, R9, 0x1, P6 ;  /* 0x000000090b0f7211 */ /* 0x000fe200030f0eff */
[----:B------:R-:W-:Y:S01]  /*1cf10*/  IMAD R11, R24, 0x8, R16 ;  /* 0x00000008180b7824 */ /* 0x000fe200078e0210 */
[----:B------:R-:W-:-:S03]  /*1cf20*/  PRMT R21, R4, 0x7773, RZ ;  /* 0x0000777304157816 */ /* 0x000fc600000000ff */
[----:B------:R-:W-:Y:S01]  /*1cf30*/  IMAD R4, R24, 0x8, R11 ;  /* 0x0000000818047824 */ /* 0x000fe200078e020b */
[CC--:B0-----:R-:W-:Y:S02]  /*1cf40*/  IADD3 R12, P6, PT, R16.reuse, R6.reuse, RZ ;  /* 0x00000006100c7210 */ /* 0x0c1fe40007fde0ff */
[----:B------:R-:W-:Y:S02]  /*1cf50*/  ISETP.LT.AND P5, PT, R23, UR11, !P0 ;  /* 0x0000000b17007c0c */ /* 0x000fe4000c7a1270 */
[----:B------:R-:W-:Y:S02]  /*1cf60*/  LEA.HI.X.SX32 R13, R16, R9, 0x1, P6 ;  /* 0x00000009100d7211 */ /* 0x000fe400030f0eff */
[----:B------:R-:W-:Y:S01]  /*1cf70*/  PRMT R23, R3, 0x7773, RZ ;  /* 0x0000777303177816 */ /* 0x000fe200000000ff */
[C---:B------:R-:W-:Y:S01]  /*1cf80*/  IMAD R3, R24.reuse, 0x8, R4 ;  /* 0x0000000818037824 */ /* 0x040fe200078e0204 */
[----:B------:R-:W-:Y:S04]  /*1cf90*/  @P2 STG.E.U8 desc[UR12][R14.64], R21 ;  /* 0x000000150e002986 */ /* 0x000fe8000c10110c */
[----:B------:R0:W-:Y:S01]  /*1cfa0*/  @P3 STG.E.U8 desc[UR12][R12.64], R23 ;  /* 0x000000170c003986 */ /* 0x0001e2000c10110c */
[----:B------:R-:W-:Y:S01]  /*1cfb0*/  IMAD R19, R24, 0x8, R3 ;  /* 0x0000000818137824 */ /* 0x000fe200078e0203 */
[----:B------:R-:W-:-:S02]  /*1cfc0*/  IADD3 R16, P6, PT, R3, R6, RZ ;  /* 0x0000000603107210 */ /* 0x000fc40007fde0ff */
[----:B0-----:R-:W-:-:S04]  /*1cfd0*/  IADD3 R12, P2, PT, R11, R6, RZ ;  /* 0x000000060b0c7210 */ /* 0x001fc80007f5e0ff */
[-C--:B------:R-:W-:Y:S01]  /*1cfe0*/  LEA.HI.X.SX32 R13, R11, R9.reuse, 0x1, P2 ;  /* 0x000000090b0d7211 */ /* 0x080fe200010f0eff */
[----:B------:R-:W-:Y:S01]  /*1cff0*/  IMAD R11, R24, 0x8, R19 ;  /* 0x00000008180b7824 */ /* 0x000fe200078e0213 */
[-C--:B------:R-:W-:Y:S02]  /*1d000*/  IADD3 R14, P3, PT, R4, R6.reuse, RZ ;  /* 0x00000006040e7210 */ /* 0x080fe40007f7e0ff */
[-C--:B------:R-:W-:Y:S01]  /*1d010*/  LEA.HI.X.SX32 R17, R3, R9.reuse, 0x1, P6 ;  /* 0x0000000903117211 */ /* 0x080fe200030f0eff */
[----:B------:R-:W-:Y:S01]  /*1d020*/  IMAD R3, R24, 0x8, R11 ;  /* 0x0000000818037824 */ /* 0x000fe200078e020b */
[-C--:B------:R-:W-:Y:S02]  /*1d030*/  IADD3 R18, P2, PT, R19, R6.reuse, RZ ;  /* 0x0000000613127210 */ /* 0x080fe40007f5e0ff */
[----:B------:R-:W-:Y:S02]  /*1d040*/  IADD3 R20, P6, PT, R11, R6, RZ ;  /* 0x000000060b147210 */ /* 0x000fe40007fde0ff */
[----:B------:R-:W-:-:S02]  /*1d050*/  LEA.HI.X.SX32 R15, R4, R9, 0x1, P3 ;  /* 0x00000009040f7211 */ /* 0x000fc400018f0eff */
[-C--:B------:R-:W-:Y:S02]  /*1d060*/  LEA.HI.X.SX32 R19, R19, R9.reuse, 0x1, P2 ;  /* 0x0000000913137211 */ /* 0x080fe400010f0eff */
[-C--:B------:R-:W-:Y:S02]  /*1d070*/  LEA.HI.X.SX32 R21, R11, R9.reuse, 0x1, P6 ;  /* 0x000000090b157211 */ /* 0x080fe400030f0eff */
[C---:B------:R-:W-:Y:S02]  /*1d080*/  IADD3 R22, P6, PT, R3.reuse, R6, RZ ;  /* 0x0000000603167210 */ /* 0x040fe40007fde0ff */
[----:B------:R-:W-:Y:S02]  /*1d090*/  PRMT R11, R10, 0x7773, RZ ;  /* 0x000077730a0b7816 */ /* 0x000fe400000000ff */
[----:B------:R-:W-:Y:S02]  /*1d0a0*/  LEA.HI.X.SX32 R23, R3, R9, 0x1, P6 ;  /* 0x0000000903177211 */ /* 0x000fe400030f0eff */
[----:B------:R-:W-:-:S02]  /*1d0b0*/  PRMT R3, R8, 0x7773, RZ ;  /* 0x0000777308037816 */ /* 0x000fc400000000ff */
[----:B----4-:R-:W-:Y:S02]  /*1d0c0*/  ISETP.LT.AND P3, PT, R25, UR11, !P0 ;  /* 0x0000000b19007c0c */ /* 0x010fe4000c761270 */
[----:B------:R-:W-:Y:S02]  /*1d0d0*/  PRMT R7, R7, 0x7773, RZ ;  /* 0x0000777307077816 */ /* 0x000fe400000000ff */
[----:B------:R-:W-:Y:S01]  /*1d0e0*/  PRMT R5, R5, 0x7773, RZ ;  /* 0x0000777305057816 */ /* 0x000fe200000000ff */
[----:B------:R0:W-:Y:S01]  /*1d0f0*/  @P5 STG.E.U8 desc[UR12][R12.64], R11 ;  /* 0x0000000b0c005986 */ /* 0x0001e2000c10110c */
[----:B------:R-:W-:-:S03]  /*1d100*/  PRMT R9, R2, 0x7773, RZ ;  /* 0x0000777302097816 */ /* 0x000fc600000000ff */
[----:B------:R0:W-:Y:S04]  /*1d110*/  @P4 STG.E.U8 desc[UR12][R14.64], R3 ;  /* 0x000000030e004986 */ /* 0x0001e8000c10110c */
[----:B------:R0:W-:Y:S01]  /*1d120*/  @P3 STG.E.U8 desc[UR12][R16.64], R7 ;  /* 0x0000000710003986 */ /* 0x0001e2000c10110c */
[----:B------:R-:W-:Y:S02]  /*1d130*/  PRMT R25, R0, 0x7773, RZ ;  /* 0x0000777300197816 */ /* 0x000fe400000000ff */
[----:B--2---:R-:W-:Y:S02]  /*1d140*/  ISETP.LT.AND P2, PT, R26, UR11, !P0 ;  /* 0x0000000b1a007c0c */ /* 0x004fe4000c741270 */
[----:B---3--:R-:W-:-:S11]  /*1d150*/  ISETP.LT.AND P0, PT, R29, UR11, !P0 ;  /* 0x0000000b1d007c0c */ /* 0x008fd6000c701270 */
[----:B------:R0:W-:Y:S04]  /*1d160*/  @P2 STG.E.U8 desc[UR12][R18.64], R5 ;  /* 0x0000000512002986 */ /* 0x0001e8000c10110c */
[----:B------:R0:W-:Y:S01]  /*1d170*/  @P1 STG.E.U8 desc[UR12][R20.64], R9 ;  /* 0x0000000914001986 */ /* 0x0001e2000c10110c */
[----:B------:R-:W-:Y:S05]  /*1d180*/  @!P0 EXIT ;  /* 0x000000000000894d */ /* 0x000fea0003800000 */
[----:B------:R-:W-:Y:S01]  /*1d190*/  STG.E.U8 desc[UR12][R22.64], R25 ;  /* 0x0000001916007986 */ /* 0x000fe2000c10110c */
[----:B------:R-:W-:Y:S05]  /*1d1a0*/  EXIT ;  /* 0x000000000000794d */ /* 0x000fea0003800000 */
.L_x_2:
[----:B------:R-:W-:-:S00]  /*1d1b0*/  BRA `(.L_x_2) ;  /* 0xfffffffc00fc7947 */ /* 0x000fc0000383ffff */
[----:B------:R-:W-:-:S00]  /*1d1c0*/  NOP ;  /* 0x0000000000007918 */ /* 0x000fc00000000000 */
        /* <DEDUP_REMOVED lines=11> */
.L_x_3:


//--------------------- .nv.shared.matmul_kernel  --------------------------
	.section	.nv.shared.matmul_kernel,"aw",@nobits
	.sectionflags	@""
	.align	16
	.zero		1024


//--------------------- .nv.shared.reserved.0     --------------------------
	.section	.nv.shared.reserved.0,"aw",@nobits
	.weak		__nv_reservedSMEM_offset_0_alias
	.size		__nv_reservedSMEM_offset_0_alias, 0, 64
	.other		__nv_reservedSMEM_offset_0_alias,@"STO_CUDA_RESERVED_SHARED STV_DEFAULT"
__nv_reservedSMEM_offset_0_alias:
	.zero		0
	.zero		64


//--------------------- .nv.constant0.matmul_kernel --------------------------
	.section	.nv.constant0.matmul_kernel,"a",@progbits
	.sectionflags	@""
	.align	4
.nv.constant0.matmul_kernel:
	.zero		976


//--------------------- SYMBOLS --------------------------

	.type		.nv.reservedSmem.offset0,@object
	.size		.nv.reservedSmem.offset0,0x4
	.type		.nv.reservedSmem.cap,@object
	.size		.nv.reservedSmem.cap,0x4
